//
// Generated by NVIDIA NVVM Compiler
//
// Compiler Build ID: CL-36424714
// Cuda compilation tools, release 13.0, V13.0.88
// Based on NVVM 20.0.0
//

.version 9.0
.target sm_100
.address_size 64

.func  (.param .b32 func_retval0) _Z15maxMetricPointsPKfS0_ii
(
	.param .b64 _Z15maxMetricPointsPKfS0_ii_param_0,
	.param .b64 _Z15maxMetricPointsPKfS0_ii_param_1,
	.param .b32 _Z15maxMetricPointsPKfS0_ii_param_2,
	.param .b32 _Z15maxMetricPointsPKfS0_ii_param_3
)
;
.func  (.param .b32 func_retval0) _Z18squareMetricPointsPKfS0_ii
(
	.param .b64 _Z18squareMetricPointsPKfS0_ii_param_0,
	.param .b64 _Z18squareMetricPointsPKfS0_ii_param_1,
	.param .b32 _Z18squareMetricPointsPKfS0_ii_param_2,
	.param .b32 _Z18squareMetricPointsPKfS0_ii_param_3
)
;
.global .align 8 .u64 pMaxNorm = _Z15maxMetricPointsPKfS0_ii;
.global .align 8 .u64 pSquareNorm = _Z18squareMetricPointsPKfS0_ii;
.extern .shared .align 16 .b8 array[];
.extern .shared .align 16 .b8 sdata[];
.extern .shared .align 16 .b8 sdata2[];

.func  (.param .b32 func_retval0) _Z15maxMetricPointsPKfS0_ii(
	.param .b64 _Z15maxMetricPointsPKfS0_ii_param_0,
	.param .b64 _Z15maxMetricPointsPKfS0_ii_param_1,
	.param .b32 _Z15maxMetricPointsPKfS0_ii_param_2,
	.param .b32 _Z15maxMetricPointsPKfS0_ii_param_3
)
{
	.reg .pred 	%p<39>;
	.reg .b32 	%r<35>;
	.reg .b32 	%f<170>;
	.reg .b64 	%rd<68>;

	ld.param.u64 	%rd1, [_Z15maxMetricPointsPKfS0_ii_param_0];
	ld.param.u64 	%rd2, [_Z15maxMetricPointsPKfS0_ii_param_1];
	ld.param.u32 	%r22, [_Z15maxMetricPointsPKfS0_ii_param_2];
	ld.param.u32 	%r23, [_Z15maxMetricPointsPKfS0_ii_param_3];
	setp.lt.s32 	%p1, %r22, 1;
	mov.f32 	%f169, 0f00000000;
	@%p1 bra 	$L__BB0_13;
	and.b32  	%r1, %r22, 15;
	setp.lt.u32 	%p2, %r22, 16;
	mov.f32 	%f169, 0f00000000;
	mov.b32 	%r31, 0;
	@%p2 bra 	$L__BB0_4;
	and.b32  	%r31, %r22, 2147483632;
	neg.s32 	%r29, %r31;
	shl.b32 	%r4, %r23, 4;
	mov.f32 	%f169, 0f00000000;
	mov.b32 	%r28, 0;
	mul.wide.s32 	%rd6, %r23, 4;
$L__BB0_3:
	.pragma "nounroll";
	mul.wide.s32 	%rd3, %r28, 4;
	add.s64 	%rd4, %rd1, %rd3;
	ld.f32 	%f18, [%rd4];
	add.s64 	%rd5, %rd2, %rd3;
	ld.f32 	%f19, [%rd5];
	sub.f32 	%f20, %f19, %f18;
	abs.f32 	%f21, %f20;
	setp.lt.f32 	%p3, %f169, %f21;
	selp.f32 	%f22, %f21, %f169, %p3;
	add.s64 	%rd7, %rd4, %rd6;
	ld.f32 	%f23, [%rd7];
	add.s64 	%rd8, %rd5, %rd6;
	ld.f32 	%f24, [%rd8];
	sub.f32 	%f25, %f24, %f23;
	abs.f32 	%f26, %f25;
	setp.lt.f32 	%p4, %f22, %f26;
	selp.f32 	%f27, %f26, %f22, %p4;
	add.s64 	%rd9, %rd7, %rd6;
	ld.f32 	%f28, [%rd9];
	add.s64 	%rd10, %rd8, %rd6;
	ld.f32 	%f29, [%rd10];
	sub.f32 	%f30, %f29, %f28;
	abs.f32 	%f31, %f30;
	setp.lt.f32 	%p5, %f27, %f31;
	selp.f32 	%f32, %f31, %f27, %p5;
	add.s64 	%rd11, %rd9, %rd6;
	ld.f32 	%f33, [%rd11];
	add.s64 	%rd12, %rd10, %rd6;
	ld.f32 	%f34, [%rd12];
	sub.f32 	%f35, %f34, %f33;
	abs.f32 	%f36, %f35;
	setp.lt.f32 	%p6, %f32, %f36;
	selp.f32 	%f37, %f36, %f32, %p6;
	add.s64 	%rd13, %rd11, %rd6;
	ld.f32 	%f38, [%rd13];
	add.s64 	%rd14, %rd12, %rd6;
	ld.f32 	%f39, [%rd14];
	sub.f32 	%f40, %f39, %f38;
	abs.f32 	%f41, %f40;
	setp.lt.f32 	%p7, %f37, %f41;
	selp.f32 	%f42, %f41, %f37, %p7;
	add.s64 	%rd15, %rd13, %rd6;
	ld.f32 	%f43, [%rd15];
	add.s64 	%rd16, %rd14, %rd6;
	ld.f32 	%f44, [%rd16];
	sub.f32 	%f45, %f44, %f43;
	abs.f32 	%f46, %f45;
	setp.lt.f32 	%p8, %f42, %f46;
	selp.f32 	%f47, %f46, %f42, %p8;
	add.s64 	%rd17, %rd15, %rd6;
	ld.f32 	%f48, [%rd17];
	add.s64 	%rd18, %rd16, %rd6;
	ld.f32 	%f49, [%rd18];
	sub.f32 	%f50, %f49, %f48;
	abs.f32 	%f51, %f50;
	setp.lt.f32 	%p9, %f47, %f51;
	selp.f32 	%f52, %f51, %f47, %p9;
	add.s64 	%rd19, %rd17, %rd6;
	ld.f32 	%f53, [%rd19];
	add.s64 	%rd20, %rd18, %rd6;
	ld.f32 	%f54, [%rd20];
	sub.f32 	%f55, %f54, %f53;
	abs.f32 	%f56, %f55;
	setp.lt.f32 	%p10, %f52, %f56;
	selp.f32 	%f57, %f56, %f52, %p10;
	add.s64 	%rd21, %rd19, %rd6;
	ld.f32 	%f58, [%rd21];
	add.s64 	%rd22, %rd20, %rd6;
	ld.f32 	%f59, [%rd22];
	sub.f32 	%f60, %f59, %f58;
	abs.f32 	%f61, %f60;
	setp.lt.f32 	%p11, %f57, %f61;
	selp.f32 	%f62, %f61, %f57, %p11;
	add.s64 	%rd23, %rd21, %rd6;
	ld.f32 	%f63, [%rd23];
	add.s64 	%rd24, %rd22, %rd6;
	ld.f32 	%f64, [%rd24];
	sub.f32 	%f65, %f64, %f63;
	abs.f32 	%f66, %f65;
	setp.lt.f32 	%p12, %f62, %f66;
	selp.f32 	%f67, %f66, %f62, %p12;
	add.s64 	%rd25, %rd23, %rd6;
	ld.f32 	%f68, [%rd25];
	add.s64 	%rd26, %rd24, %rd6;
	ld.f32 	%f69, [%rd26];
	sub.f32 	%f70, %f69, %f68;
	abs.f32 	%f71, %f70;
	setp.lt.f32 	%p13, %f67, %f71;
	selp.f32 	%f72, %f71, %f67, %p13;
	add.s64 	%rd27, %rd25, %rd6;
	ld.f32 	%f73, [%rd27];
	add.s64 	%rd28, %rd26, %rd6;
	ld.f32 	%f74, [%rd28];
	sub.f32 	%f75, %f74, %f73;
	abs.f32 	%f76, %f75;
	setp.lt.f32 	%p14, %f72, %f76;
	selp.f32 	%f77, %f76, %f72, %p14;
	add.s64 	%rd29, %rd27, %rd6;
	ld.f32 	%f78, [%rd29];
	add.s64 	%rd30, %rd28, %rd6;
	ld.f32 	%f79, [%rd30];
	sub.f32 	%f80, %f79, %f78;
	abs.f32 	%f81, %f80;
	setp.lt.f32 	%p15, %f77, %f81;
	selp.f32 	%f82, %f81, %f77, %p15;
	add.s64 	%rd31, %rd29, %rd6;
	ld.f32 	%f83, [%rd31];
	add.s64 	%rd32, %rd30, %rd6;
	ld.f32 	%f84, [%rd32];
	sub.f32 	%f85, %f84, %f83;
	abs.f32 	%f86, %f85;
	setp.lt.f32 	%p16, %f82, %f86;
	selp.f32 	%f87, %f86, %f82, %p16;
	add.s64 	%rd33, %rd31, %rd6;
	ld.f32 	%f88, [%rd33];
	add.s64 	%rd34, %rd32, %rd6;
	ld.f32 	%f89, [%rd34];
	sub.f32 	%f90, %f89, %f88;
	abs.f32 	%f91, %f90;
	setp.lt.f32 	%p17, %f87, %f91;
	selp.f32 	%f92, %f91, %f87, %p17;
	add.s64 	%rd35, %rd33, %rd6;
	ld.f32 	%f93, [%rd35];
	add.s64 	%rd36, %rd34, %rd6;
	ld.f32 	%f94, [%rd36];
	sub.f32 	%f95, %f94, %f93;
	abs.f32 	%f96, %f95;
	setp.lt.f32 	%p18, %f92, %f96;
	selp.f32 	%f169, %f96, %f92, %p18;
	add.s32 	%r29, %r29, 16;
	add.s32 	%r28, %r28, %r4;
	setp.ne.s32 	%p19, %r29, 0;
	@%p19 bra 	$L__BB0_3;
$L__BB0_4:
	setp.eq.s32 	%p20, %r1, 0;
	@%p20 bra 	$L__BB0_13;
	and.b32  	%r10, %r22, 7;
	setp.lt.u32 	%p21, %r1, 8;
	@%p21 bra 	$L__BB0_7;
	mul.lo.s32 	%r26, %r31, %r23;
	mul.wide.s32 	%rd37, %r26, 4;
	add.s64 	%rd38, %rd1, %rd37;
	ld.f32 	%f98, [%rd38];
	add.s64 	%rd39, %rd2, %rd37;
	ld.f32 	%f99, [%rd39];
	sub.f32 	%f100, %f99, %f98;
	abs.f32 	%f101, %f100;
	setp.lt.f32 	%p22, %f169, %f101;
	selp.f32 	%f102, %f101, %f169, %p22;
	mul.wide.s32 	%rd40, %r23, 4;
	add.s64 	%rd41, %rd38, %rd40;
	ld.f32 	%f103, [%rd41];
	add.s64 	%rd42, %rd39, %rd40;
	ld.f32 	%f104, [%rd42];
	sub.f32 	%f105, %f104, %f103;
	abs.f32 	%f106, %f105;
	setp.lt.f32 	%p23, %f102, %f106;
	selp.f32 	%f107, %f106, %f102, %p23;
	add.s64 	%rd43, %rd41, %rd40;
	ld.f32 	%f108, [%rd43];
	add.s64 	%rd44, %rd42, %rd40;
	ld.f32 	%f109, [%rd44];
	sub.f32 	%f110, %f109, %f108;
	abs.f32 	%f111, %f110;
	setp.lt.f32 	%p24, %f107, %f111;
	selp.f32 	%f112, %f111, %f107, %p24;
	add.s64 	%rd45, %rd43, %rd40;
	ld.f32 	%f113, [%rd45];
	add.s64 	%rd46, %rd44, %rd40;
	ld.f32 	%f114, [%rd46];
	sub.f32 	%f115, %f114, %f113;
	abs.f32 	%f116, %f115;
	setp.lt.f32 	%p25, %f112, %f116;
	selp.f32 	%f117, %f116, %f112, %p25;
	add.s64 	%rd47, %rd45, %rd40;
	ld.f32 	%f118, [%rd47];
	add.s64 	%rd48, %rd46, %rd40;
	ld.f32 	%f119, [%rd48];
	sub.f32 	%f120, %f119, %f118;
	abs.f32 	%f121, %f120;
	setp.lt.f32 	%p26, %f117, %f121;
	selp.f32 	%f122, %f121, %f117, %p26;
	add.s64 	%rd49, %rd47, %rd40;
	ld.f32 	%f123, [%rd49];
	add.s64 	%rd50, %rd48, %rd40;
	ld.f32 	%f124, [%rd50];
	sub.f32 	%f125, %f124, %f123;
	abs.f32 	%f126, %f125;
	setp.lt.f32 	%p27, %f122, %f126;
	selp.f32 	%f127, %f126, %f122, %p27;
	add.s64 	%rd51, %rd49, %rd40;
	ld.f32 	%f128, [%rd51];
	add.s64 	%rd52, %rd50, %rd40;
	ld.f32 	%f129, [%rd52];
	sub.f32 	%f130, %f129, %f128;
	abs.f32 	%f131, %f130;
	setp.lt.f32 	%p28, %f127, %f131;
	selp.f32 	%f132, %f131, %f127, %p28;
	add.s64 	%rd53, %rd51, %rd40;
	ld.f32 	%f133, [%rd53];
	add.s64 	%rd54, %rd52, %rd40;
	ld.f32 	%f134, [%rd54];
	sub.f32 	%f135, %f134, %f133;
	abs.f32 	%f136, %f135;
	setp.lt.f32 	%p29, %f132, %f136;
	selp.f32 	%f169, %f136, %f132, %p29;
	add.s32 	%r31, %r31, 8;
$L__BB0_7:
	setp.eq.s32 	%p30, %r10, 0;
	@%p30 bra 	$L__BB0_13;
	and.b32  	%r13, %r22, 3;
	setp.lt.u32 	%p31, %r10, 4;
	@%p31 bra 	$L__BB0_10;
	mul.lo.s32 	%r27, %r31, %r23;
	mul.wide.s32 	%rd55, %r27, 4;
	add.s64 	%rd56, %rd1, %rd55;
	ld.f32 	%f138, [%rd56];
	add.s64 	%rd57, %rd2, %rd55;
	ld.f32 	%f139, [%rd57];
	sub.f32 	%f140, %f139, %f138;
	abs.f32 	%f141, %f140;
	setp.lt.f32 	%p32, %f169, %f141;
	selp.f32 	%f142, %f141, %f169, %p32;
	mul.wide.s32 	%rd58, %r23, 4;
	add.s64 	%rd59, %rd56, %rd58;
	ld.f32 	%f143, [%rd59];
	add.s64 	%rd60, %rd57, %rd58;
	ld.f32 	%f144, [%rd60];
	sub.f32 	%f145, %f144, %f143;
	abs.f32 	%f146, %f145;
	setp.lt.f32 	%p33, %f142, %f146;
	selp.f32 	%f147, %f146, %f142, %p33;
	add.s64 	%rd61, %rd59, %rd58;
	ld.f32 	%f148, [%rd61];
	add.s64 	%rd62, %rd60, %rd58;
	ld.f32 	%f149, [%rd62];
	sub.f32 	%f150, %f149, %f148;
	abs.f32 	%f151, %f150;
	setp.lt.f32 	%p34, %f147, %f151;
	selp.f32 	%f152, %f151, %f147, %p34;
	add.s64 	%rd63, %rd61, %rd58;
	ld.f32 	%f153, [%rd63];
	add.s64 	%rd64, %rd62, %rd58;
	ld.f32 	%f154, [%rd64];
	sub.f32 	%f155, %f154, %f153;
	abs.f32 	%f156, %f155;
	setp.lt.f32 	%p35, %f152, %f156;
	selp.f32 	%f169, %f156, %f152, %p35;
	add.s32 	%r31, %r31, 4;
$L__BB0_10:
	setp.eq.s32 	%p36, %r13, 0;
	@%p36 bra 	$L__BB0_13;
	mul.lo.s32 	%r34, %r31, %r23;
	neg.s32 	%r33, %r13;
$L__BB0_12:
	.pragma "nounroll";
	mul.wide.s32 	%rd65, %r34, 4;
	add.s64 	%rd66, %rd1, %rd65;
	ld.f32 	%f157, [%rd66];
	add.s64 	%rd67, %rd2, %rd65;
	ld.f32 	%f158, [%rd67];
	sub.f32 	%f159, %f158, %f157;
	abs.f32 	%f160, %f159;
	setp.lt.f32 	%p37, %f169, %f160;
	selp.f32 	%f169, %f160, %f169, %p37;
	add.s32 	%r34, %r34, %r23;
	add.s32 	%r33, %r33, 1;
	setp.ne.s32 	%p38, %r33, 0;
	@%p38 bra 	$L__BB0_12;
$L__BB0_13:
	st.param.f32 	[func_retval0], %f169;
	ret;

}
.func  (.param .b32 func_retval0) _Z18squareMetricPointsPKfS0_ii(
	.param .b64 _Z18squareMetricPointsPKfS0_ii_param_0,
	.param .b64 _Z18squareMetricPointsPKfS0_ii_param_1,
	.param .b32 _Z18squareMetricPointsPKfS0_ii_param_2,
	.param .b32 _Z18squareMetricPointsPKfS0_ii_param_3
)
{
	.reg .pred 	%p<10>;
	.reg .b32 	%r<35>;
	.reg .b32 	%f<141>;
	.reg .b64 	%rd<68>;

	ld.param.u64 	%rd1, [_Z18squareMetricPointsPKfS0_ii_param_0];
	ld.param.u64 	%rd2, [_Z18squareMetricPointsPKfS0_ii_param_1];
	ld.param.u32 	%r22, [_Z18squareMetricPointsPKfS0_ii_param_2];
	ld.param.u32 	%r23, [_Z18squareMetricPointsPKfS0_ii_param_3];
	setp.lt.s32 	%p1, %r22, 1;
	mov.f32 	%f140, 0f00000000;
	@%p1 bra 	$L__BB1_13;
	and.b32  	%r1, %r22, 15;
	setp.lt.u32 	%p2, %r22, 16;
	mov.f32 	%f140, 0f00000000;
	mov.b32 	%r31, 0;
	@%p2 bra 	$L__BB1_4;
	and.b32  	%r31, %r22, 2147483632;
	neg.s32 	%r29, %r31;
	shl.b32 	%r4, %r23, 4;
	mov.f32 	%f140, 0f00000000;
	mov.b32 	%r28, 0;
	mul.wide.s32 	%rd6, %r23, 4;
$L__BB1_3:
	.pragma "nounroll";
	mul.wide.s32 	%rd3, %r28, 4;
	add.s64 	%rd4, %rd1, %rd3;
	ld.f32 	%f18, [%rd4];
	add.s64 	%rd5, %rd2, %rd3;
	ld.f32 	%f19, [%rd5];
	sub.f32 	%f20, %f19, %f18;
	fma.rn.f32 	%f21, %f20, %f20, %f140;
	add.s64 	%rd7, %rd4, %rd6;
	ld.f32 	%f22, [%rd7];
	add.s64 	%rd8, %rd5, %rd6;
	ld.f32 	%f23, [%rd8];
	sub.f32 	%f24, %f23, %f22;
	fma.rn.f32 	%f25, %f24, %f24, %f21;
	add.s64 	%rd9, %rd7, %rd6;
	ld.f32 	%f26, [%rd9];
	add.s64 	%rd10, %rd8, %rd6;
	ld.f32 	%f27, [%rd10];
	sub.f32 	%f28, %f27, %f26;
	fma.rn.f32 	%f29, %f28, %f28, %f25;
	add.s64 	%rd11, %rd9, %rd6;
	ld.f32 	%f30, [%rd11];
	add.s64 	%rd12, %rd10, %rd6;
	ld.f32 	%f31, [%rd12];
	sub.f32 	%f32, %f31, %f30;
	fma.rn.f32 	%f33, %f32, %f32, %f29;
	add.s64 	%rd13, %rd11, %rd6;
	ld.f32 	%f34, [%rd13];
	add.s64 	%rd14, %rd12, %rd6;
	ld.f32 	%f35, [%rd14];
	sub.f32 	%f36, %f35, %f34;
	fma.rn.f32 	%f37, %f36, %f36, %f33;
	add.s64 	%rd15, %rd13, %rd6;
	ld.f32 	%f38, [%rd15];
	add.s64 	%rd16, %rd14, %rd6;
	ld.f32 	%f39, [%rd16];
	sub.f32 	%f40, %f39, %f38;
	fma.rn.f32 	%f41, %f40, %f40, %f37;
	add.s64 	%rd17, %rd15, %rd6;
	ld.f32 	%f42, [%rd17];
	add.s64 	%rd18, %rd16, %rd6;
	ld.f32 	%f43, [%rd18];
	sub.f32 	%f44, %f43, %f42;
	fma.rn.f32 	%f45, %f44, %f44, %f41;
	add.s64 	%rd19, %rd17, %rd6;
	ld.f32 	%f46, [%rd19];
	add.s64 	%rd20, %rd18, %rd6;
	ld.f32 	%f47, [%rd20];
	sub.f32 	%f48, %f47, %f46;
	fma.rn.f32 	%f49, %f48, %f48, %f45;
	add.s64 	%rd21, %rd19, %rd6;
	ld.f32 	%f50, [%rd21];
	add.s64 	%rd22, %rd20, %rd6;
	ld.f32 	%f51, [%rd22];
	sub.f32 	%f52, %f51, %f50;
	fma.rn.f32 	%f53, %f52, %f52, %f49;
	add.s64 	%rd23, %rd21, %rd6;
	ld.f32 	%f54, [%rd23];
	add.s64 	%rd24, %rd22, %rd6;
	ld.f32 	%f55, [%rd24];
	sub.f32 	%f56, %f55, %f54;
	fma.rn.f32 	%f57, %f56, %f56, %f53;
	add.s64 	%rd25, %rd23, %rd6;
	ld.f32 	%f58, [%rd25];
	add.s64 	%rd26, %rd24, %rd6;
	ld.f32 	%f59, [%rd26];
	sub.f32 	%f60, %f59, %f58;
	fma.rn.f32 	%f61, %f60, %f60, %f57;
	add.s64 	%rd27, %rd25, %rd6;
	ld.f32 	%f62, [%rd27];
	add.s64 	%rd28, %rd26, %rd6;
	ld.f32 	%f63, [%rd28];
	sub.f32 	%f64, %f63, %f62;
	fma.rn.f32 	%f65, %f64, %f64, %f61;
	add.s64 	%rd29, %rd27, %rd6;
	ld.f32 	%f66, [%rd29];
	add.s64 	%rd30, %rd28, %rd6;
	ld.f32 	%f67, [%rd30];
	sub.f32 	%f68, %f67, %f66;
	fma.rn.f32 	%f69, %f68, %f68, %f65;
	add.s64 	%rd31, %rd29, %rd6;
	ld.f32 	%f70, [%rd31];
	add.s64 	%rd32, %rd30, %rd6;
	ld.f32 	%f71, [%rd32];
	sub.f32 	%f72, %f71, %f70;
	fma.rn.f32 	%f73, %f72, %f72, %f69;
	add.s64 	%rd33, %rd31, %rd6;
	ld.f32 	%f74, [%rd33];
	add.s64 	%rd34, %rd32, %rd6;
	ld.f32 	%f75, [%rd34];
	sub.f32 	%f76, %f75, %f74;
	fma.rn.f32 	%f77, %f76, %f76, %f73;
	add.s64 	%rd35, %rd33, %rd6;
	ld.f32 	%f78, [%rd35];
	add.s64 	%rd36, %rd34, %rd6;
	ld.f32 	%f79, [%rd36];
	sub.f32 	%f80, %f79, %f78;
	fma.rn.f32 	%f140, %f80, %f80, %f77;
	add.s32 	%r29, %r29, 16;
	add.s32 	%r28, %r28, %r4;
	setp.ne.s32 	%p3, %r29, 0;
	@%p3 bra 	$L__BB1_3;
$L__BB1_4:
	setp.eq.s32 	%p4, %r1, 0;
	@%p4 bra 	$L__BB1_13;
	and.b32  	%r10, %r22, 7;
	setp.lt.u32 	%p5, %r1, 8;
	@%p5 bra 	$L__BB1_7;
	mul.lo.s32 	%r26, %r31, %r23;
	mul.wide.s32 	%rd37, %r26, 4;
	add.s64 	%rd38, %rd1, %rd37;
	ld.f32 	%f82, [%rd38];
	add.s64 	%rd39, %rd2, %rd37;
	ld.f32 	%f83, [%rd39];
	sub.f32 	%f84, %f83, %f82;
	fma.rn.f32 	%f85, %f84, %f84, %f140;
	mul.wide.s32 	%rd40, %r23, 4;
	add.s64 	%rd41, %rd38, %rd40;
	ld.f32 	%f86, [%rd41];
	add.s64 	%rd42, %rd39, %rd40;
	ld.f32 	%f87, [%rd42];
	sub.f32 	%f88, %f87, %f86;
	fma.rn.f32 	%f89, %f88, %f88, %f85;
	add.s64 	%rd43, %rd41, %rd40;
	ld.f32 	%f90, [%rd43];
	add.s64 	%rd44, %rd42, %rd40;
	ld.f32 	%f91, [%rd44];
	sub.f32 	%f92, %f91, %f90;
	fma.rn.f32 	%f93, %f92, %f92, %f89;
	add.s64 	%rd45, %rd43, %rd40;
	ld.f32 	%f94, [%rd45];
	add.s64 	%rd46, %rd44, %rd40;
	ld.f32 	%f95, [%rd46];
	sub.f32 	%f96, %f95, %f94;
	fma.rn.f32 	%f97, %f96, %f96, %f93;
	add.s64 	%rd47, %rd45, %rd40;
	ld.f32 	%f98, [%rd47];
	add.s64 	%rd48, %rd46, %rd40;
	ld.f32 	%f99, [%rd48];
	sub.f32 	%f100, %f99, %f98;
	fma.rn.f32 	%f101, %f100, %f100, %f97;
	add.s64 	%rd49, %rd47, %rd40;
	ld.f32 	%f102, [%rd49];
	add.s64 	%rd50, %rd48, %rd40;
	ld.f32 	%f103, [%rd50];
	sub.f32 	%f104, %f103, %f102;
	fma.rn.f32 	%f105, %f104, %f104, %f101;
	add.s64 	%rd51, %rd49, %rd40;
	ld.f32 	%f106, [%rd51];
	add.s64 	%rd52, %rd50, %rd40;
	ld.f32 	%f107, [%rd52];
	sub.f32 	%f108, %f107, %f106;
	fma.rn.f32 	%f109, %f108, %f108, %f105;
	add.s64 	%rd53, %rd51, %rd40;
	ld.f32 	%f110, [%rd53];
	add.s64 	%rd54, %rd52, %rd40;
	ld.f32 	%f111, [%rd54];
	sub.f32 	%f112, %f111, %f110;
	fma.rn.f32 	%f140, %f112, %f112, %f109;
	add.s32 	%r31, %r31, 8;
$L__BB1_7:
	setp.eq.s32 	%p6, %r10, 0;
	@%p6 bra 	$L__BB1_13;
	and.b32  	%r13, %r22, 3;
	setp.lt.u32 	%p7, %r10, 4;
	@%p7 bra 	$L__BB1_10;
	mul.lo.s32 	%r27, %r31, %r23;
	mul.wide.s32 	%rd55, %r27, 4;
	add.s64 	%rd56, %rd1, %rd55;
	ld.f32 	%f114, [%rd56];
	add.s64 	%rd57, %rd2, %rd55;
	ld.f32 	%f115, [%rd57];
	sub.f32 	%f116, %f115, %f114;
	fma.rn.f32 	%f117, %f116, %f116, %f140;
	mul.wide.s32 	%rd58, %r23, 4;
	add.s64 	%rd59, %rd56, %rd58;
	ld.f32 	%f118, [%rd59];
	add.s64 	%rd60, %rd57, %rd58;
	ld.f32 	%f119, [%rd60];
	sub.f32 	%f120, %f119, %f118;
	fma.rn.f32 	%f121, %f120, %f120, %f117;
	add.s64 	%rd61, %rd59, %rd58;
	ld.f32 	%f122, [%rd61];
	add.s64 	%rd62, %rd60, %rd58;
	ld.f32 	%f123, [%rd62];
	sub.f32 	%f124, %f123, %f122;
	fma.rn.f32 	%f125, %f124, %f124, %f121;
	add.s64 	%rd63, %rd61, %rd58;
	ld.f32 	%f126, [%rd63];
	add.s64 	%rd64, %rd62, %rd58;
	ld.f32 	%f127, [%rd64];
	sub.f32 	%f128, %f127, %f126;
	fma.rn.f32 	%f140, %f128, %f128, %f125;
	add.s32 	%r31, %r31, 4;
$L__BB1_10:
	setp.eq.s32 	%p8, %r13, 0;
	@%p8 bra 	$L__BB1_13;
	mul.lo.s32 	%r34, %r31, %r23;
	neg.s32 	%r33, %r13;
$L__BB1_12:
	.pragma "nounroll";
	mul.wide.s32 	%rd65, %r34, 4;
	add.s64 	%rd66, %rd1, %rd65;
	ld.f32 	%f129, [%rd66];
	add.s64 	%rd67, %rd2, %rd65;
	ld.f32 	%f130, [%rd67];
	sub.f32 	%f131, %f130, %f129;
	fma.rn.f32 	%f140, %f131, %f131, %f140;
	add.s32 	%r34, %r34, %r23;
	add.s32 	%r33, %r33, 1;
	setp.ne.s32 	%p9, %r33, 0;
	@%p9 bra 	$L__BB1_12;
$L__BB1_13:
	st.param.f32 	[func_retval0], %f140;
	ret;

}
	// .globl	_Z15kernelKNNsharedPKfS0_PiPfiiiiiPPFfS0_S0_iiE
.visible .entry _Z15kernelKNNsharedPKfS0_PiPfiiiiiPPFfS0_S0_iiE(
	.param .u64 .ptr .align 1 _Z15kernelKNNsharedPKfS0_PiPfiiiiiPPFfS0_S0_iiE_param_0,
	.param .u64 .ptr .align 1 _Z15kernelKNNsharedPKfS0_PiPfiiiiiPPFfS0_S0_iiE_param_1,
	.param .u64 .ptr .align 1 _Z15kernelKNNsharedPKfS0_PiPfiiiiiPPFfS0_S0_iiE_param_2,
	.param .u64 .ptr .align 1 _Z15kernelKNNsharedPKfS0_PiPfiiiiiPPFfS0_S0_iiE_param_3,
	.param .u32 _Z15kernelKNNsharedPKfS0_PiPfiiiiiPPFfS0_S0_iiE_param_4,
	.param .u32 _Z15kernelKNNsharedPKfS0_PiPfiiiiiPPFfS0_S0_iiE_param_5,
	.param .u32 _Z15kernelKNNsharedPKfS0_PiPfiiiiiPPFfS0_S0_iiE_param_6,
	.param .u32 _Z15kernelKNNsharedPKfS0_PiPfiiiiiPPFfS0_S0_iiE_param_7,
	.param .u32 _Z15kernelKNNsharedPKfS0_PiPfiiiiiPPFfS0_S0_iiE_param_8,
	.param .u64 .ptr .align 1 _Z15kernelKNNsharedPKfS0_PiPfiiiiiPPFfS0_S0_iiE_param_9
)
{
	.reg .pred 	%p<35>;
	.reg .b32 	%r<225>;
	.reg .b32 	%f<32>;
	.reg .b64 	%rd<60>;

	ld.param.u64 	%rd5, [_Z15kernelKNNsharedPKfS0_PiPfiiiiiPPFfS0_S0_iiE_param_0];
	ld.param.u64 	%rd8, [_Z15kernelKNNsharedPKfS0_PiPfiiiiiPPFfS0_S0_iiE_param_2];
	ld.param.u64 	%rd9, [_Z15kernelKNNsharedPKfS0_PiPfiiiiiPPFfS0_S0_iiE_param_3];
	ld.param.u32 	%r93, [_Z15kernelKNNsharedPKfS0_PiPfiiiiiPPFfS0_S0_iiE_param_5];
	ld.param.u32 	%r94, [_Z15kernelKNNsharedPKfS0_PiPfiiiiiPPFfS0_S0_iiE_param_6];
	ld.param.u32 	%r95, [_Z15kernelKNNsharedPKfS0_PiPfiiiiiPPFfS0_S0_iiE_param_7];
	ld.param.u32 	%r96, [_Z15kernelKNNsharedPKfS0_PiPfiiiiiPPFfS0_S0_iiE_param_8];
	ld.param.u64 	%rd7, [_Z15kernelKNNsharedPKfS0_PiPfiiiiiPPFfS0_S0_iiE_param_9];
	cvta.to.global.u64 	%rd1, %rd9;
	cvta.to.global.u64 	%rd2, %rd8;
	mov.u32 	%r1, %ntid.x;
	mov.u32 	%r2, %tid.x;
	mov.u32 	%r97, %ctaid.x;
	mul.lo.s32 	%r3, %r1, %r97;
	add.s32 	%r4, %r3, %r2;
	setp.ge.u32 	%p1, %r4, %r94;
	@%p1 bra 	$L__BB2_42;
	setp.lt.s32 	%p2, %r95, 1;
	@%p2 bra 	$L__BB2_14;
	mul.lo.s32 	%r5, %r95, %r2;
	and.b32  	%r6, %r95, 15;
	setp.lt.u32 	%p3, %r95, 16;
	mov.b32 	%r201, 0;
	@%p3 bra 	$L__BB2_5;
	and.b32  	%r201, %r95, 2147483632;
	mov.b32 	%r199, 0;
$L__BB2_4:
	.pragma "nounroll";
	add.s32 	%r100, %r199, %r5;
	shl.b32 	%r101, %r100, 2;
	mov.u32 	%r102, array;
	add.s32 	%r103, %r102, %r101;
	mov.b32 	%r104, 2139095040;
	st.shared.u32 	[%r103], %r104;
	st.shared.u32 	[%r103+4], %r104;
	st.shared.u32 	[%r103+8], %r104;
	st.shared.u32 	[%r103+12], %r104;
	st.shared.u32 	[%r103+16], %r104;
	st.shared.u32 	[%r103+20], %r104;
	st.shared.u32 	[%r103+24], %r104;
	st.shared.u32 	[%r103+28], %r104;
	st.shared.u32 	[%r103+32], %r104;
	st.shared.u32 	[%r103+36], %r104;
	st.shared.u32 	[%r103+40], %r104;
	st.shared.u32 	[%r103+44], %r104;
	st.shared.u32 	[%r103+48], %r104;
	st.shared.u32 	[%r103+52], %r104;
	st.shared.u32 	[%r103+56], %r104;
	st.shared.u32 	[%r103+60], %r104;
	add.s32 	%r199, %r199, 16;
	setp.ne.s32 	%p4, %r199, %r201;
	@%p4 bra 	$L__BB2_4;
$L__BB2_5:
	setp.eq.s32 	%p5, %r6, 0;
	@%p5 bra 	$L__BB2_14;
	and.b32  	%r11, %r95, 7;
	setp.lt.u32 	%p6, %r6, 8;
	@%p6 bra 	$L__BB2_8;
	add.s32 	%r105, %r201, %r5;
	shl.b32 	%r106, %r105, 2;
	mov.u32 	%r107, array;
	add.s32 	%r108, %r107, %r106;
	mov.b32 	%r109, 2139095040;
	st.shared.u32 	[%r108], %r109;
	st.shared.u32 	[%r108+4], %r109;
	st.shared.u32 	[%r108+8], %r109;
	st.shared.u32 	[%r108+12], %r109;
	st.shared.u32 	[%r108+16], %r109;
	st.shared.u32 	[%r108+20], %r109;
	st.shared.u32 	[%r108+24], %r109;
	st.shared.u32 	[%r108+28], %r109;
	add.s32 	%r201, %r201, 8;
$L__BB2_8:
	setp.eq.s32 	%p7, %r11, 0;
	@%p7 bra 	$L__BB2_14;
	and.b32  	%r14, %r95, 3;
	setp.lt.u32 	%p8, %r11, 4;
	@%p8 bra 	$L__BB2_11;
	add.s32 	%r110, %r201, %r5;
	shl.b32 	%r111, %r110, 2;
	mov.u32 	%r112, array;
	add.s32 	%r113, %r112, %r111;
	mov.b32 	%r114, 2139095040;
	st.shared.u32 	[%r113], %r114;
	st.shared.u32 	[%r113+4], %r114;
	st.shared.u32 	[%r113+8], %r114;
	st.shared.u32 	[%r113+12], %r114;
	add.s32 	%r201, %r201, 4;
$L__BB2_11:
	setp.eq.s32 	%p9, %r14, 0;
	@%p9 bra 	$L__BB2_14;
	mov.b32 	%r204, 0;
	mov.u32 	%r118, array;
$L__BB2_13:
	.pragma "nounroll";
	add.s32 	%r116, %r201, %r5;
	shl.b32 	%r117, %r116, 2;
	add.s32 	%r119, %r118, %r117;
	mov.b32 	%r120, 2139095040;
	st.shared.u32 	[%r119], %r120;
	add.s32 	%r201, %r201, 1;
	add.s32 	%r204, %r204, 1;
	setp.ne.s32 	%p10, %r204, %r14;
	@%p10 bra 	$L__BB2_13;
$L__BB2_14:
	mul.lo.s32 	%r121, %r95, %r1;
	shl.b32 	%r122, %r121, 2;
	mov.u32 	%r123, array;
	add.s32 	%r21, %r123, %r122;
	bar.sync 	0;
	setp.lt.s32 	%p11, %r93, 1;
	@%p11 bra 	$L__BB2_30;
	rem.u32 	%r125, %r4, %r93;
	sub.s32 	%r22, %r125, %r96;
	add.s32 	%r23, %r125, %r96;
	mul.wide.s32 	%rd10, %r4, 4;
	add.s64 	%rd3, %rd5, %rd10;
	mul.lo.s32 	%r126, %r95, %r2;
	shl.b32 	%r127, %r126, 2;
	mov.u32 	%r128, array;
	add.s32 	%r24, %r128, %r127;
	add.s32 	%r25, %r21, %r127;
	add.s32 	%r26, %r95, -1;
	shl.b32 	%r129, %r95, 2;
	add.s32 	%r27, %r24, %r129;
	add.s32 	%r28, %r95, -2;
	add.s32 	%r29, %r25, %r129;
	add.s32 	%r30, %r95, -3;
	add.s32 	%r31, %r95, -4;
	add.s32 	%r32, %r24, -8;
	shl.b32 	%r130, %r2, 2;
	shl.b32 	%r131, %r1, 2;
	add.s32 	%r132, %r130, %r131;
	mad.lo.s32 	%r133, %r95, %r132, %r128;
	add.s32 	%r33, %r133, -8;
	cvta.to.global.u64 	%rd4, %rd7;
	sub.s32 	%r34, %r4, %r125;
	mov.f32 	%f30, 0f7F800000;
	mov.b32 	%r205, 0;
$L__BB2_16:
	setp.ge.s32 	%p12, %r205, %r22;
	setp.le.s32 	%p13, %r205, %r23;
	and.pred  	%p14, %p12, %p13;
	@%p14 bra 	$L__BB2_29;
	ld.param.u32 	%r198, [_Z15kernelKNNsharedPKfS0_PiPfiiiiiPPFfS0_S0_iiE_param_4];
	ld.param.u64 	%rd59, [_Z15kernelKNNsharedPKfS0_PiPfiiiiiPPFfS0_S0_iiE_param_1];
	add.s32 	%r134, %r34, %r205;
	mul.wide.s32 	%rd11, %r134, 4;
	add.s64 	%rd12, %rd59, %rd11;
	ld.global.u64 	%rd13, [%rd4];
	{ // callseq 0, 0
	.param .b64 param0;
	st.param.b64 	[param0], %rd3;
	.param .b64 param1;
	st.param.b64 	[param1], %rd12;
	.param .b32 param2;
	st.param.b32 	[param2], %r198;
	.param .b32 param3;
	st.param.b32 	[param3], %r94;
	.param .b32 retval0;
	prototype_0 : .callprototype (.param .b32 _) _ (.param .b64 _, .param .b64 _, .param .b32 _, .param .b32 _);
	call (retval0), 
	%rd13, 
	(
	param0, 
	param1, 
	param2, 
	param3
	)
	, prototype_0;
	ld.param.f32 	%f6, [retval0];
	} // callseq 0
	setp.gtu.f32 	%p15, %f6, %f30;
	@%p15 bra 	$L__BB2_29;
	mov.b32 	%r206, 0;
$L__BB2_19:
	mov.u32 	%r36, %r206;
	shl.b32 	%r136, %r36, 2;
	add.s32 	%r37, %r24, %r136;
	ld.shared.f32 	%f7, [%r37];
	setp.gt.f32 	%p16, %f6, %f7;
	setp.gt.s32 	%p17, %r26, %r36;
	and.pred  	%p18, %p16, %p17;
	add.s32 	%r206, %r36, 1;
	@%p18 bra 	$L__BB2_19;
	setp.le.s32 	%p19, %r26, %r36;
	@%p19 bra 	$L__BB2_28;
	sub.s32 	%r137, %r26, %r36;
	and.b32  	%r39, %r137, 3;
	setp.eq.s32 	%p20, %r39, 0;
	mov.u32 	%r207, %r26;
	@%p20 bra 	$L__BB2_25;
	ld.shared.f32 	%f8, [%r27+-8];
	st.shared.f32 	[%r27+-4], %f8;
	ld.shared.u32 	%r138, [%r29+-8];
	st.shared.u32 	[%r29+-4], %r138;
	setp.eq.s32 	%p21, %r39, 1;
	mov.u32 	%r207, %r28;
	@%p21 bra 	$L__BB2_25;
	ld.shared.f32 	%f9, [%r27+-12];
	st.shared.f32 	[%r27+-8], %f9;
	ld.shared.u32 	%r139, [%r29+-12];
	st.shared.u32 	[%r29+-8], %r139;
	setp.eq.s32 	%p22, %r39, 2;
	mov.u32 	%r207, %r30;
	@%p22 bra 	$L__BB2_25;
	ld.shared.f32 	%f10, [%r27+-16];
	st.shared.f32 	[%r27+-12], %f10;
	ld.shared.u32 	%r140, [%r29+-16];
	st.shared.u32 	[%r29+-12], %r140;
	mov.u32 	%r207, %r31;
$L__BB2_25:
	sub.s32 	%r141, %r28, %r36;
	setp.lt.u32 	%p23, %r141, 3;
	@%p23 bra 	$L__BB2_28;
	shl.b32 	%r142, %r207, 2;
	add.s32 	%r209, %r32, %r142;
	add.s32 	%r208, %r33, %r142;
$L__BB2_27:
	ld.shared.f32 	%f11, [%r209+4];
	st.shared.f32 	[%r209+8], %f11;
	ld.shared.u32 	%r143, [%r208+4];
	st.shared.u32 	[%r208+8], %r143;
	ld.shared.f32 	%f12, [%r209];
	st.shared.f32 	[%r209+4], %f12;
	ld.shared.u32 	%r144, [%r208];
	st.shared.u32 	[%r208+4], %r144;
	ld.shared.f32 	%f13, [%r209+-4];
	st.shared.f32 	[%r209], %f13;
	ld.shared.u32 	%r145, [%r208+-4];
	st.shared.u32 	[%r208], %r145;
	ld.shared.f32 	%f14, [%r209+-8];
	st.shared.f32 	[%r209+-4], %f14;
	ld.shared.u32 	%r146, [%r208+-8];
	st.shared.u32 	[%r208+-4], %r146;
	add.s32 	%r207, %r207, -4;
	add.s32 	%r209, %r209, -16;
	add.s32 	%r208, %r208, -16;
	setp.gt.s32 	%p24, %r207, %r36;
	@%p24 bra 	$L__BB2_27;
$L__BB2_28:
	st.shared.f32 	[%r37], %f6;
	shl.b32 	%r147, %r36, 2;
	add.s32 	%r148, %r25, %r147;
	st.shared.u32 	[%r148], %r205;
	ld.shared.f32 	%f30, [%r27+-4];
$L__BB2_29:
	add.s32 	%r205, %r205, 1;
	setp.ne.s32 	%p25, %r205, %r93;
	@%p25 bra 	$L__BB2_16;
$L__BB2_30:
	setp.lt.s32 	%p26, %r95, 1;
	bar.sync 	0;
	@%p26 bra 	$L__BB2_42;
	mul.lo.s32 	%r50, %r95, %r2;
	and.b32  	%r51, %r95, 7;
	setp.lt.u32 	%p27, %r95, 8;
	mov.b32 	%r223, 0;
	@%p27 bra 	$L__BB2_34;
	and.b32  	%r223, %r95, 2147483640;
	neg.s32 	%r221, %r223;
	add.s32 	%r150, %r2, %r94;
	add.s32 	%r220, %r150, %r3;
	shl.b32 	%r55, %r94, 3;
	shl.b32 	%r151, %r94, 1;
	add.s32 	%r219, %r4, %r151;
	mad.lo.s32 	%r218, %r94, 3, %r4;
	shl.b32 	%r152, %r94, 2;
	add.s32 	%r217, %r4, %r152;
	mad.lo.s32 	%r216, %r94, 5, %r4;
	mad.lo.s32 	%r215, %r94, 6, %r4;
	mad.lo.s32 	%r214, %r94, 7, %r4;
	shl.b32 	%r153, %r1, 2;
	shl.b32 	%r154, %r2, 2;
	add.s32 	%r155, %r153, %r154;
	mov.u32 	%r156, array;
	mad.lo.s32 	%r157, %r95, %r155, %r156;
	add.s32 	%r212, %r157, 16;
	shl.b32 	%r158, %r50, 2;
	add.s32 	%r159, %r158, %r156;
	add.s32 	%r211, %r159, 16;
	mov.u32 	%r213, %r4;
$L__BB2_33:
	.pragma "nounroll";
	ld.shared.u32 	%r160, [%r212+-16];
	mul.wide.u32 	%rd14, %r213, 4;
	add.s64 	%rd15, %rd2, %rd14;
	st.global.u32 	[%rd15], %r160;
	ld.shared.f32 	%f15, [%r211+-16];
	add.s64 	%rd16, %rd1, %rd14;
	st.global.f32 	[%rd16], %f15;
	ld.shared.u32 	%r161, [%r212+-12];
	mul.wide.u32 	%rd17, %r220, 4;
	add.s64 	%rd18, %rd2, %rd17;
	st.global.u32 	[%rd18], %r161;
	ld.shared.f32 	%f16, [%r211+-12];
	add.s64 	%rd19, %rd1, %rd17;
	st.global.f32 	[%rd19], %f16;
	ld.shared.u32 	%r162, [%r212+-8];
	mul.wide.u32 	%rd20, %r219, 4;
	add.s64 	%rd21, %rd2, %rd20;
	st.global.u32 	[%rd21], %r162;
	ld.shared.f32 	%f17, [%r211+-8];
	add.s64 	%rd22, %rd1, %rd20;
	st.global.f32 	[%rd22], %f17;
	ld.shared.u32 	%r163, [%r212+-4];
	mul.wide.u32 	%rd23, %r218, 4;
	add.s64 	%rd24, %rd2, %rd23;
	st.global.u32 	[%rd24], %r163;
	ld.shared.f32 	%f18, [%r211+-4];
	add.s64 	%rd25, %rd1, %rd23;
	st.global.f32 	[%rd25], %f18;
	ld.shared.u32 	%r164, [%r212];
	mul.wide.u32 	%rd26, %r217, 4;
	add.s64 	%rd27, %rd2, %rd26;
	st.global.u32 	[%rd27], %r164;
	ld.shared.f32 	%f19, [%r211];
	add.s64 	%rd28, %rd1, %rd26;
	st.global.f32 	[%rd28], %f19;
	ld.shared.u32 	%r165, [%r212+4];
	mul.wide.u32 	%rd29, %r216, 4;
	add.s64 	%rd30, %rd2, %rd29;
	st.global.u32 	[%rd30], %r165;
	ld.shared.f32 	%f20, [%r211+4];
	add.s64 	%rd31, %rd1, %rd29;
	st.global.f32 	[%rd31], %f20;
	ld.shared.u32 	%r166, [%r212+8];
	mul.wide.u32 	%rd32, %r215, 4;
	add.s64 	%rd33, %rd2, %rd32;
	st.global.u32 	[%rd33], %r166;
	ld.shared.f32 	%f21, [%r211+8];
	add.s64 	%rd34, %rd1, %rd32;
	st.global.f32 	[%rd34], %f21;
	ld.shared.u32 	%r167, [%r212+12];
	mul.wide.u32 	%rd35, %r214, 4;
	add.s64 	%rd36, %rd2, %rd35;
	st.global.u32 	[%rd36], %r167;
	ld.shared.f32 	%f22, [%r211+12];
	add.s64 	%rd37, %rd1, %rd35;
	st.global.f32 	[%rd37], %f22;
	add.s32 	%r221, %r221, 8;
	add.s32 	%r220, %r220, %r55;
	add.s32 	%r219, %r219, %r55;
	add.s32 	%r218, %r218, %r55;
	add.s32 	%r217, %r217, %r55;
	add.s32 	%r216, %r216, %r55;
	add.s32 	%r215, %r215, %r55;
	add.s32 	%r214, %r214, %r55;
	add.s32 	%r213, %r213, %r55;
	add.s32 	%r212, %r212, 32;
	add.s32 	%r211, %r211, 32;
	setp.ne.s32 	%p28, %r221, 0;
	@%p28 bra 	$L__BB2_33;
$L__BB2_34:
	setp.eq.s32 	%p29, %r51, 0;
	@%p29 bra 	$L__BB2_42;
	and.b32  	%r87, %r95, 3;
	setp.lt.u32 	%p30, %r51, 4;
	@%p30 bra 	$L__BB2_37;
	add.s32 	%r168, %r223, %r50;
	shl.b32 	%r169, %r168, 2;
	add.s32 	%r170, %r21, %r169;
	ld.shared.u32 	%r171, [%r170];
	mad.lo.s32 	%r172, %r223, %r94, %r4;
	mul.wide.u32 	%rd38, %r172, 4;
	add.s64 	%rd39, %rd2, %rd38;
	st.global.u32 	[%rd39], %r171;
	mov.u32 	%r173, array;
	add.s32 	%r174, %r173, %r169;
	ld.shared.f32 	%f23, [%r174];
	add.s64 	%rd40, %rd1, %rd38;
	st.global.f32 	[%rd40], %f23;
	ld.shared.u32 	%r175, [%r170+4];
	add.s32 	%r176, %r172, %r94;
	mul.wide.u32 	%rd41, %r176, 4;
	add.s64 	%rd42, %rd2, %rd41;
	st.global.u32 	[%rd42], %r175;
	ld.shared.f32 	%f24, [%r174+4];
	add.s64 	%rd43, %rd1, %rd41;
	st.global.f32 	[%rd43], %f24;
	ld.shared.u32 	%r177, [%r170+8];
	add.s32 	%r178, %r176, %r94;
	mul.wide.u32 	%rd44, %r178, 4;
	add.s64 	%rd45, %rd2, %rd44;
	st.global.u32 	[%rd45], %r177;
	ld.shared.f32 	%f25, [%r174+8];
	add.s64 	%rd46, %rd1, %rd44;
	st.global.f32 	[%rd46], %f25;
	ld.shared.u32 	%r179, [%r170+12];
	add.s32 	%r180, %r178, %r94;
	mul.wide.u32 	%rd47, %r180, 4;
	add.s64 	%rd48, %rd2, %rd47;
	st.global.u32 	[%rd48], %r179;
	ld.shared.f32 	%f26, [%r174+12];
	add.s64 	%rd49, %rd1, %rd47;
	st.global.f32 	[%rd49], %f26;
	add.s32 	%r223, %r223, 4;
$L__BB2_37:
	setp.eq.s32 	%p31, %r87, 0;
	@%p31 bra 	$L__BB2_42;
	setp.eq.s32 	%p32, %r87, 1;
	@%p32 bra 	$L__BB2_40;
	add.s32 	%r181, %r223, %r50;
	shl.b32 	%r182, %r181, 2;
	add.s32 	%r183, %r21, %r182;
	ld.shared.u32 	%r184, [%r183];
	mad.lo.s32 	%r185, %r223, %r94, %r4;
	mul.wide.u32 	%rd50, %r185, 4;
	add.s64 	%rd51, %rd2, %rd50;
	st.global.u32 	[%rd51], %r184;
	mov.u32 	%r186, array;
	add.s32 	%r187, %r186, %r182;
	ld.shared.f32 	%f27, [%r187];
	add.s64 	%rd52, %rd1, %rd50;
	st.global.f32 	[%rd52], %f27;
	ld.shared.u32 	%r188, [%r183+4];
	add.s32 	%r189, %r185, %r94;
	mul.wide.u32 	%rd53, %r189, 4;
	add.s64 	%rd54, %rd2, %rd53;
	st.global.u32 	[%rd54], %r188;
	ld.shared.f32 	%f28, [%r187+4];
	add.s64 	%rd55, %rd1, %rd53;
	st.global.f32 	[%rd55], %f28;
	add.s32 	%r223, %r223, 2;
$L__BB2_40:
	and.b32  	%r190, %r95, 1;
	setp.eq.b32 	%p33, %r190, 1;
	not.pred 	%p34, %p33;
	@%p34 bra 	$L__BB2_42;
	add.s32 	%r191, %r223, %r50;
	shl.b32 	%r192, %r191, 2;
	add.s32 	%r193, %r21, %r192;
	ld.shared.u32 	%r194, [%r193];
	mad.lo.s32 	%r195, %r223, %r94, %r4;
	mul.wide.u32 	%rd56, %r195, 4;
	add.s64 	%rd57, %rd2, %rd56;
	st.global.u32 	[%rd57], %r194;
	mov.u32 	%r196, array;
	add.s32 	%r197, %r196, %r192;
	ld.shared.f32 	%f29, [%r197];
	add.s64 	%rd58, %rd1, %rd56;
	st.global.f32 	[%rd58], %f29;
$L__BB2_42:
	ret;

}
	// .globl	_Z16kernelBFRSsharedPKfS0_Piiiiif
.visible .entry _Z16kernelBFRSsharedPKfS0_Piiiiif(
	.param .u64 .ptr .align 1 _Z16kernelBFRSsharedPKfS0_Piiiiif_param_0,
	.param .u64 .ptr .align 1 _Z16kernelBFRSsharedPKfS0_Piiiiif_param_1,
	.param .u64 .ptr .align 1 _Z16kernelBFRSsharedPKfS0_Piiiiif_param_2,
	.param .u32 _Z16kernelBFRSsharedPKfS0_Piiiiif_param_3,
	.param .u32 _Z16kernelBFRSsharedPKfS0_Piiiiif_param_4,
	.param .u32 _Z16kernelBFRSsharedPKfS0_Piiiiif_param_5,
	.param .u32 _Z16kernelBFRSsharedPKfS0_Piiiiif_param_6,
	.param .f32 _Z16kernelBFRSsharedPKfS0_Piiiiif_param_7
)
{
	.reg .pred 	%p<61>;
	.reg .b32 	%r<111>;
	.reg .b32 	%f<98>;
	.reg .b64 	%rd<117>;

	ld.param.u64 	%rd6, [_Z16kernelBFRSsharedPKfS0_Piiiiif_param_0];
	ld.param.u64 	%rd7, [_Z16kernelBFRSsharedPKfS0_Piiiiif_param_1];
	ld.param.u32 	%r52, [_Z16kernelBFRSsharedPKfS0_Piiiiif_param_3];
	ld.param.u32 	%r53, [_Z16kernelBFRSsharedPKfS0_Piiiiif_param_4];
	ld.param.u32 	%r54, [_Z16kernelBFRSsharedPKfS0_Piiiiif_param_5];
	ld.param.u32 	%r55, [_Z16kernelBFRSsharedPKfS0_Piiiiif_param_6];
	ld.param.f32 	%f13, [_Z16kernelBFRSsharedPKfS0_Piiiiif_param_7];
	cvta.to.global.u64 	%rd1, %rd7;
	cvta.to.global.u64 	%rd2, %rd6;
	mov.u32 	%r1, %tid.x;
	mov.u32 	%r56, %ntid.x;
	mov.u32 	%r57, %ctaid.x;
	mad.lo.s32 	%r2, %r56, %r57, %r1;
	setp.ge.u32 	%p1, %r2, %r54;
	@%p1 bra 	$L__BB3_36;
	shl.b32 	%r58, %r1, 2;
	mov.u32 	%r59, array;
	add.s32 	%r3, %r59, %r58;
	mov.b32 	%r60, 0;
	st.shared.u32 	[%r3], %r60;
	bar.sync 	0;
	rem.u32 	%r4, %r2, %r53;
	setp.lt.s32 	%p2, %r53, 1;
	@%p2 bra 	$L__BB3_35;
	sub.s32 	%r5, %r4, %r55;
	add.s32 	%r6, %r4, %r55;
	cvt.s64.s32 	%rd3, %r2;
	setp.lt.s32 	%p3, %r52, 1;
	@%p3 bra 	$L__BB3_19;
	and.b32  	%r7, %r52, 7;
	and.b32  	%r8, %r52, 2147483640;
	neg.s32 	%r9, %r8;
	shl.b32 	%r10, %r54, 3;
	mul.lo.s32 	%r11, %r54, 6;
	mul.lo.s32 	%r12, %r54, 7;
	sub.s32 	%r13, %r2, %r4;
	mov.b32 	%r94, 0;
$L__BB3_4:
	setp.ge.s32 	%p33, %r94, %r5;
	setp.le.s32 	%p34, %r94, %r6;
	and.pred  	%p35, %p33, %p34;
	@%p35 bra 	$L__BB3_18;
	setp.lt.u32 	%p36, %r52, 8;
	add.s32 	%r79, %r13, %r94;
	cvt.s64.s32 	%rd4, %r79;
	mov.f32 	%f97, 0f00000000;
	mov.b32 	%r105, 0;
	@%p36 bra 	$L__BB3_8;
	shl.b32 	%r99, %r54, 2;
	mul.lo.s32 	%r98, %r54, 5;
	shl.b32 	%r101, %r54, 1;
	mul.lo.s32 	%r100, %r54, 3;
	mov.f32 	%f97, 0f00000000;
	mov.b32 	%r95, 0;
	mov.u32 	%r96, %r12;
	mov.u32 	%r97, %r11;
	mov.u32 	%r102, %r54;
	mov.u32 	%r103, %r9;
$L__BB3_7:
	.pragma "nounroll";
	cvt.s64.s32 	%rd8, %r95;
	add.s64 	%rd9, %rd8, %rd3;
	shl.b64 	%rd10, %rd9, 2;
	add.s64 	%rd11, %rd2, %rd10;
	ld.global.f32 	%f17, [%rd11];
	add.s64 	%rd12, %rd8, %rd4;
	shl.b64 	%rd13, %rd12, 2;
	add.s64 	%rd14, %rd1, %rd13;
	ld.global.f32 	%f18, [%rd14];
	sub.f32 	%f19, %f18, %f17;
	abs.f32 	%f20, %f19;
	setp.lt.f32 	%p37, %f97, %f20;
	selp.f32 	%f21, %f20, %f97, %p37;
	cvt.s64.s32 	%rd15, %r102;
	add.s64 	%rd16, %rd15, %rd3;
	shl.b64 	%rd17, %rd16, 2;
	add.s64 	%rd18, %rd2, %rd17;
	ld.global.f32 	%f22, [%rd18];
	add.s64 	%rd19, %rd15, %rd4;
	shl.b64 	%rd20, %rd19, 2;
	add.s64 	%rd21, %rd1, %rd20;
	ld.global.f32 	%f23, [%rd21];
	sub.f32 	%f24, %f23, %f22;
	abs.f32 	%f25, %f24;
	setp.lt.f32 	%p38, %f21, %f25;
	selp.f32 	%f26, %f25, %f21, %p38;
	cvt.s64.s32 	%rd22, %r101;
	add.s64 	%rd23, %rd22, %rd3;
	shl.b64 	%rd24, %rd23, 2;
	add.s64 	%rd25, %rd2, %rd24;
	ld.global.f32 	%f27, [%rd25];
	add.s64 	%rd26, %rd22, %rd4;
	shl.b64 	%rd27, %rd26, 2;
	add.s64 	%rd28, %rd1, %rd27;
	ld.global.f32 	%f28, [%rd28];
	sub.f32 	%f29, %f28, %f27;
	abs.f32 	%f30, %f29;
	setp.lt.f32 	%p39, %f26, %f30;
	selp.f32 	%f31, %f30, %f26, %p39;
	cvt.s64.s32 	%rd29, %r100;
	add.s64 	%rd30, %rd29, %rd3;
	shl.b64 	%rd31, %rd30, 2;
	add.s64 	%rd32, %rd2, %rd31;
	ld.global.f32 	%f32, [%rd32];
	add.s64 	%rd33, %rd29, %rd4;
	shl.b64 	%rd34, %rd33, 2;
	add.s64 	%rd35, %rd1, %rd34;
	ld.global.f32 	%f33, [%rd35];
	sub.f32 	%f34, %f33, %f32;
	abs.f32 	%f35, %f34;
	setp.lt.f32 	%p40, %f31, %f35;
	selp.f32 	%f36, %f35, %f31, %p40;
	cvt.s64.s32 	%rd36, %r99;
	add.s64 	%rd37, %rd36, %rd3;
	shl.b64 	%rd38, %rd37, 2;
	add.s64 	%rd39, %rd2, %rd38;
	ld.global.f32 	%f37, [%rd39];
	add.s64 	%rd40, %rd36, %rd4;
	shl.b64 	%rd41, %rd40, 2;
	add.s64 	%rd42, %rd1, %rd41;
	ld.global.f32 	%f38, [%rd42];
	sub.f32 	%f39, %f38, %f37;
	abs.f32 	%f40, %f39;
	setp.lt.f32 	%p41, %f36, %f40;
	selp.f32 	%f41, %f40, %f36, %p41;
	cvt.s64.s32 	%rd43, %r98;
	add.s64 	%rd44, %rd43, %rd3;
	shl.b64 	%rd45, %rd44, 2;
	add.s64 	%rd46, %rd2, %rd45;
	ld.global.f32 	%f42, [%rd46];
	add.s64 	%rd47, %rd43, %rd4;
	shl.b64 	%rd48, %rd47, 2;
	add.s64 	%rd49, %rd1, %rd48;
	ld.global.f32 	%f43, [%rd49];
	sub.f32 	%f44, %f43, %f42;
	abs.f32 	%f45, %f44;
	setp.lt.f32 	%p42, %f41, %f45;
	selp.f32 	%f46, %f45, %f41, %p42;
	cvt.s64.s32 	%rd50, %r97;
	add.s64 	%rd51, %rd50, %rd3;
	shl.b64 	%rd52, %rd51, 2;
	add.s64 	%rd53, %rd2, %rd52;
	ld.global.f32 	%f47, [%rd53];
	add.s64 	%rd54, %rd50, %rd4;
	shl.b64 	%rd55, %rd54, 2;
	add.s64 	%rd56, %rd1, %rd55;
	ld.global.f32 	%f48, [%rd56];
	sub.f32 	%f49, %f48, %f47;
	abs.f32 	%f50, %f49;
	setp.lt.f32 	%p43, %f46, %f50;
	selp.f32 	%f51, %f50, %f46, %p43;
	cvt.s64.s32 	%rd57, %r96;
	add.s64 	%rd58, %rd57, %rd3;
	shl.b64 	%rd59, %rd58, 2;
	add.s64 	%rd60, %rd2, %rd59;
	ld.global.f32 	%f52, [%rd60];
	add.s64 	%rd61, %rd57, %rd4;
	shl.b64 	%rd62, %rd61, 2;
	add.s64 	%rd63, %rd1, %rd62;
	ld.global.f32 	%f53, [%rd63];
	sub.f32 	%f54, %f53, %f52;
	abs.f32 	%f55, %f54;
	setp.lt.f32 	%p44, %f51, %f55;
	selp.f32 	%f97, %f55, %f51, %p44;
	add.s32 	%r103, %r103, 8;
	add.s32 	%r102, %r102, %r10;
	add.s32 	%r101, %r101, %r10;
	add.s32 	%r100, %r100, %r10;
	add.s32 	%r99, %r99, %r10;
	add.s32 	%r98, %r98, %r10;
	add.s32 	%r97, %r97, %r10;
	add.s32 	%r96, %r96, %r10;
	add.s32 	%r95, %r95, %r10;
	setp.eq.s32 	%p45, %r103, 0;
	mov.u32 	%r105, %r8;
	@%p45 bra 	$L__BB3_8;
	bra.uni 	$L__BB3_7;
$L__BB3_8:
	setp.eq.s32 	%p46, %r7, 0;
	@%p46 bra 	$L__BB3_16;
	add.s32 	%r81, %r7, -1;
	setp.lt.u32 	%p47, %r81, 3;
	@%p47 bra 	$L__BB3_11;
	mul.lo.s32 	%r82, %r105, %r54;
	cvt.s64.s32 	%rd64, %r82;
	add.s64 	%rd65, %rd64, %rd3;
	shl.b64 	%rd66, %rd65, 2;
	add.s64 	%rd67, %rd2, %rd66;
	ld.global.f32 	%f57, [%rd67];
	add.s64 	%rd68, %rd64, %rd4;
	shl.b64 	%rd69, %rd68, 2;
	add.s64 	%rd70, %rd1, %rd69;
	ld.global.f32 	%f58, [%rd70];
	sub.f32 	%f59, %f58, %f57;
	abs.f32 	%f60, %f59;
	setp.lt.f32 	%p48, %f97, %f60;
	selp.f32 	%f61, %f60, %f97, %p48;
	add.s32 	%r83, %r82, %r54;
	cvt.s64.s32 	%rd71, %r83;
	add.s64 	%rd72, %rd71, %rd3;
	shl.b64 	%rd73, %rd72, 2;
	add.s64 	%rd74, %rd2, %rd73;
	ld.global.f32 	%f62, [%rd74];
	add.s64 	%rd75, %rd71, %rd4;
	shl.b64 	%rd76, %rd75, 2;
	add.s64 	%rd77, %rd1, %rd76;
	ld.global.f32 	%f63, [%rd77];
	sub.f32 	%f64, %f63, %f62;
	abs.f32 	%f65, %f64;
	setp.lt.f32 	%p49, %f61, %f65;
	selp.f32 	%f66, %f65, %f61, %p49;
	add.s32 	%r84, %r83, %r54;
	cvt.s64.s32 	%rd78, %r84;
	add.s64 	%rd79, %rd78, %rd3;
	shl.b64 	%rd80, %rd79, 2;
	add.s64 	%rd81, %rd2, %rd80;
	ld.global.f32 	%f67, [%rd81];
	add.s64 	%rd82, %rd78, %rd4;
	shl.b64 	%rd83, %rd82, 2;
	add.s64 	%rd84, %rd1, %rd83;
	ld.global.f32 	%f68, [%rd84];
	sub.f32 	%f69, %f68, %f67;
	abs.f32 	%f70, %f69;
	setp.lt.f32 	%p50, %f66, %f70;
	selp.f32 	%f71, %f70, %f66, %p50;
	add.s32 	%r85, %r84, %r54;
	cvt.s64.s32 	%rd85, %r85;
	add.s64 	%rd86, %rd85, %rd3;
	shl.b64 	%rd87, %rd86, 2;
	add.s64 	%rd88, %rd2, %rd87;
	ld.global.f32 	%f72, [%rd88];
	add.s64 	%rd89, %rd85, %rd4;
	shl.b64 	%rd90, %rd89, 2;
	add.s64 	%rd91, %rd1, %rd90;
	ld.global.f32 	%f73, [%rd91];
	sub.f32 	%f74, %f73, %f72;
	abs.f32 	%f75, %f74;
	setp.lt.f32 	%p51, %f71, %f75;
	selp.f32 	%f97, %f75, %f71, %p51;
	add.s32 	%r105, %r105, 4;
$L__BB3_11:
	and.b32  	%r86, %r52, 3;
	setp.eq.s32 	%p52, %r86, 0;
	@%p52 bra 	$L__BB3_16;
	setp.eq.s32 	%p53, %r86, 1;
	@%p53 bra 	$L__BB3_14;
	mul.lo.s32 	%r87, %r105, %r54;
	cvt.s64.s32 	%rd92, %r87;
	add.s64 	%rd93, %rd92, %rd3;
	shl.b64 	%rd94, %rd93, 2;
	add.s64 	%rd95, %rd2, %rd94;
	ld.global.f32 	%f77, [%rd95];
	add.s64 	%rd96, %rd92, %rd4;
	shl.b64 	%rd97, %rd96, 2;
	add.s64 	%rd98, %rd1, %rd97;
	ld.global.f32 	%f78, [%rd98];
	sub.f32 	%f79, %f78, %f77;
	abs.f32 	%f80, %f79;
	setp.lt.f32 	%p54, %f97, %f80;
	selp.f32 	%f81, %f80, %f97, %p54;
	add.s32 	%r88, %r87, %r54;
	cvt.s64.s32 	%rd99, %r88;
	add.s64 	%rd100, %rd99, %rd3;
	shl.b64 	%rd101, %rd100, 2;
	add.s64 	%rd102, %rd2, %rd101;
	ld.global.f32 	%f82, [%rd102];
	add.s64 	%rd103, %rd99, %rd4;
	shl.b64 	%rd104, %rd103, 2;
	add.s64 	%rd105, %rd1, %rd104;
	ld.global.f32 	%f83, [%rd105];
	sub.f32 	%f84, %f83, %f82;
	abs.f32 	%f85, %f84;
	setp.lt.f32 	%p55, %f81, %f85;
	selp.f32 	%f97, %f85, %f81, %p55;
	add.s32 	%r105, %r105, 2;
$L__BB3_14:
	and.b32  	%r89, %r52, 1;
	setp.eq.b32 	%p56, %r89, 1;
	not.pred 	%p57, %p56;
	@%p57 bra 	$L__BB3_16;
	mul.lo.s32 	%r90, %r105, %r54;
	cvt.s64.s32 	%rd106, %r90;
	add.s64 	%rd107, %rd106, %rd3;
	shl.b64 	%rd108, %rd107, 2;
	add.s64 	%rd109, %rd2, %rd108;
	ld.global.f32 	%f86, [%rd109];
	add.s64 	%rd110, %rd106, %rd4;
	shl.b64 	%rd111, %rd110, 2;
	add.s64 	%rd112, %rd1, %rd111;
	ld.global.f32 	%f87, [%rd112];
	sub.f32 	%f88, %f87, %f86;
	abs.f32 	%f89, %f88;
	setp.lt.f32 	%p58, %f97, %f89;
	selp.f32 	%f97, %f89, %f97, %p58;
$L__BB3_16:
	setp.gtu.f32 	%p59, %f97, %f13;
	@%p59 bra 	$L__BB3_18;
	ld.shared.u32 	%r91, [%r3];
	add.s32 	%r92, %r91, 1;
	st.shared.u32 	[%r3], %r92;
$L__BB3_18:
	add.s32 	%r94, %r94, 1;
	setp.eq.s32 	%p60, %r94, %r53;
	@%p60 bra 	$L__BB3_35;
	bra.uni 	$L__BB3_4;
$L__BB3_19:
	and.b32  	%r43, %r53, 3;
	setp.lt.u32 	%p4, %r53, 4;
	mov.b32 	%r109, 0;
	@%p4 bra 	$L__BB3_30;
	and.b32  	%r109, %r53, 2147483644;
	mov.b32 	%r107, 0;
$L__BB3_21:
	setp.ltu.f32 	%p5, %f13, 0f00000000;
	setp.ge.s32 	%p6, %r107, %r5;
	setp.le.s32 	%p7, %r107, %r6;
	and.pred  	%p8, %p6, %p7;
	or.pred  	%p9, %p8, %p5;
	@%p9 bra 	$L__BB3_23;
	ld.shared.u32 	%r63, [%r3];
	add.s32 	%r64, %r63, 1;
	st.shared.u32 	[%r3], %r64;
$L__BB3_23:
	setp.ltu.f32 	%p10, %f13, 0f00000000;
	add.s32 	%r65, %r107, 1;
	setp.ge.s32 	%p11, %r65, %r5;
	setp.lt.s32 	%p12, %r107, %r6;
	and.pred  	%p13, %p11, %p12;
	or.pred  	%p14, %p13, %p10;
	@%p14 bra 	$L__BB3_25;
	ld.shared.u32 	%r66, [%r3];
	add.s32 	%r67, %r66, 1;
	st.shared.u32 	[%r3], %r67;
$L__BB3_25:
	setp.ltu.f32 	%p15, %f13, 0f00000000;
	add.s32 	%r68, %r107, 2;
	setp.ge.s32 	%p16, %r68, %r5;
	setp.le.s32 	%p17, %r68, %r6;
	and.pred  	%p18, %p16, %p17;
	or.pred  	%p19, %p18, %p15;
	@%p19 bra 	$L__BB3_27;
	ld.shared.u32 	%r69, [%r3];
	add.s32 	%r70, %r69, 1;
	st.shared.u32 	[%r3], %r70;
$L__BB3_27:
	setp.ltu.f32 	%p20, %f13, 0f00000000;
	add.s32 	%r71, %r107, 3;
	setp.ge.s32 	%p21, %r71, %r5;
	setp.le.s32 	%p22, %r71, %r6;
	and.pred  	%p23, %p21, %p22;
	or.pred  	%p24, %p23, %p20;
	@%p24 bra 	$L__BB3_29;
	ld.shared.u32 	%r72, [%r3];
	add.s32 	%r73, %r72, 1;
	st.shared.u32 	[%r3], %r73;
$L__BB3_29:
	add.s32 	%r107, %r107, 4;
	setp.ne.s32 	%p25, %r107, %r109;
	@%p25 bra 	$L__BB3_21;
$L__BB3_30:
	setp.eq.s32 	%p26, %r43, 0;
	@%p26 bra 	$L__BB3_35;
	mov.b32 	%r110, 0;
$L__BB3_32:
	.pragma "nounroll";
	setp.ltu.f32 	%p27, %f13, 0f00000000;
	setp.ge.s32 	%p28, %r109, %r5;
	setp.le.s32 	%p29, %r109, %r6;
	and.pred  	%p30, %p28, %p29;
	or.pred  	%p31, %p30, %p27;
	@%p31 bra 	$L__BB3_34;
	ld.shared.u32 	%r75, [%r3];
	add.s32 	%r76, %r75, 1;
	st.shared.u32 	[%r3], %r76;
$L__BB3_34:
	add.s32 	%r109, %r109, 1;
	add.s32 	%r110, %r110, 1;
	setp.ne.s32 	%p32, %r110, %r43;
	@%p32 bra 	$L__BB3_32;
$L__BB3_35:
	ld.param.u64 	%rd116, [_Z16kernelBFRSsharedPKfS0_Piiiiif_param_2];
	bar.sync 	0;
	ld.shared.u32 	%r93, [%r3];
	cvta.to.global.u64 	%rd113, %rd116;
	mul.wide.u32 	%rd114, %r2, 4;
	add.s64 	%rd115, %rd113, %rd114;
	st.global.u32 	[%rd115], %r93;
$L__BB3_36:
	ret;

}
	// .globl	_Z21kernelBFRSMultisharedPKfS0_PiiiiiS0_
.visible .entry _Z21kernelBFRSMultisharedPKfS0_PiiiiiS0_(
	.param .u64 .ptr .align 1 _Z21kernelBFRSMultisharedPKfS0_PiiiiiS0__param_0,
	.param .u64 .ptr .align 1 _Z21kernelBFRSMultisharedPKfS0_PiiiiiS0__param_1,
	.param .u64 .ptr .align 1 _Z21kernelBFRSMultisharedPKfS0_PiiiiiS0__param_2,
	.param .u32 _Z21kernelBFRSMultisharedPKfS0_PiiiiiS0__param_3,
	.param .u32 _Z21kernelBFRSMultisharedPKfS0_PiiiiiS0__param_4,
	.param .u32 _Z21kernelBFRSMultisharedPKfS0_PiiiiiS0__param_5,
	.param .u32 _Z21kernelBFRSMultisharedPKfS0_PiiiiiS0__param_6,
	.param .u64 .ptr .align 1 _Z21kernelBFRSMultisharedPKfS0_PiiiiiS0__param_7
)
{
	.reg .pred 	%p<61>;
	.reg .b32 	%r<112>;
	.reg .b32 	%f<98>;
	.reg .b64 	%rd<121>;

	ld.param.u64 	%rd7, [_Z21kernelBFRSMultisharedPKfS0_PiiiiiS0__param_0];
	ld.param.u64 	%rd8, [_Z21kernelBFRSMultisharedPKfS0_PiiiiiS0__param_1];
	ld.param.u32 	%r51, [_Z21kernelBFRSMultisharedPKfS0_PiiiiiS0__param_3];
	ld.param.u32 	%r52, [_Z21kernelBFRSMultisharedPKfS0_PiiiiiS0__param_4];
	ld.param.u32 	%r53, [_Z21kernelBFRSMultisharedPKfS0_PiiiiiS0__param_5];
	ld.param.u32 	%r54, [_Z21kernelBFRSMultisharedPKfS0_PiiiiiS0__param_6];
	ld.param.u64 	%rd6, [_Z21kernelBFRSMultisharedPKfS0_PiiiiiS0__param_7];
	cvta.to.global.u64 	%rd1, %rd8;
	cvta.to.global.u64 	%rd2, %rd7;
	mov.u32 	%r1, %tid.x;
	mov.u32 	%r55, %ntid.x;
	mov.u32 	%r56, %ctaid.x;
	mad.lo.s32 	%r2, %r55, %r56, %r1;
	setp.ge.u32 	%p1, %r2, %r53;
	@%p1 bra 	$L__BB4_36;
	div.u32 	%r57, %r2, %r52;
	cvta.to.global.u64 	%rd9, %rd6;
	shl.b32 	%r58, %r1, 2;
	mov.u32 	%r59, array;
	add.s32 	%r3, %r59, %r58;
	mov.b32 	%r60, 0;
	st.shared.u32 	[%r3], %r60;
	bar.sync 	0;
	mul.wide.u32 	%rd10, %r57, 4;
	add.s64 	%rd11, %rd9, %rd10;
	ld.global.f32 	%f1, [%rd11];
	mul.lo.s32 	%r4, %r57, %r52;
	setp.lt.s32 	%p2, %r52, 1;
	@%p2 bra 	$L__BB4_35;
	sub.s32 	%r61, %r2, %r4;
	sub.s32 	%r5, %r61, %r54;
	add.s32 	%r6, %r61, %r54;
	cvt.s64.s32 	%rd3, %r2;
	setp.lt.s32 	%p3, %r51, 1;
	@%p3 bra 	$L__BB4_19;
	and.b32  	%r7, %r51, 7;
	and.b32  	%r8, %r51, 2147483640;
	neg.s32 	%r9, %r8;
	shl.b32 	%r10, %r53, 3;
	mul.lo.s32 	%r11, %r53, 5;
	mul.lo.s32 	%r12, %r53, 6;
	mov.b32 	%r95, 0;
$L__BB4_4:
	setp.ge.s32 	%p33, %r95, %r5;
	setp.le.s32 	%p34, %r95, %r6;
	and.pred  	%p35, %p33, %p34;
	@%p35 bra 	$L__BB4_18;
	setp.lt.u32 	%p36, %r51, 8;
	add.s32 	%r80, %r95, %r4;
	cvt.s64.s32 	%rd4, %r80;
	mov.f32 	%f97, 0f00000000;
	mov.b32 	%r106, 0;
	@%p36 bra 	$L__BB4_8;
	mul.lo.s32 	%r97, %r53, 7;
	mul.lo.s32 	%r101, %r53, 3;
	shl.b32 	%r100, %r53, 2;
	shl.b32 	%r102, %r53, 1;
	mov.f32 	%f97, 0f00000000;
	mov.b32 	%r96, 0;
	mov.u32 	%r98, %r12;
	mov.u32 	%r99, %r11;
	mov.u32 	%r103, %r53;
	mov.u32 	%r104, %r9;
$L__BB4_7:
	.pragma "nounroll";
	cvt.s64.s32 	%rd12, %r96;
	add.s64 	%rd13, %rd12, %rd3;
	shl.b64 	%rd14, %rd13, 2;
	add.s64 	%rd15, %rd2, %rd14;
	ld.global.f32 	%f17, [%rd15];
	add.s64 	%rd16, %rd12, %rd4;
	shl.b64 	%rd17, %rd16, 2;
	add.s64 	%rd18, %rd1, %rd17;
	ld.global.f32 	%f18, [%rd18];
	sub.f32 	%f19, %f18, %f17;
	abs.f32 	%f20, %f19;
	setp.lt.f32 	%p37, %f97, %f20;
	selp.f32 	%f21, %f20, %f97, %p37;
	cvt.s64.s32 	%rd19, %r103;
	add.s64 	%rd20, %rd19, %rd3;
	shl.b64 	%rd21, %rd20, 2;
	add.s64 	%rd22, %rd2, %rd21;
	ld.global.f32 	%f22, [%rd22];
	add.s64 	%rd23, %rd19, %rd4;
	shl.b64 	%rd24, %rd23, 2;
	add.s64 	%rd25, %rd1, %rd24;
	ld.global.f32 	%f23, [%rd25];
	sub.f32 	%f24, %f23, %f22;
	abs.f32 	%f25, %f24;
	setp.lt.f32 	%p38, %f21, %f25;
	selp.f32 	%f26, %f25, %f21, %p38;
	cvt.s64.s32 	%rd26, %r102;
	add.s64 	%rd27, %rd26, %rd3;
	shl.b64 	%rd28, %rd27, 2;
	add.s64 	%rd29, %rd2, %rd28;
	ld.global.f32 	%f27, [%rd29];
	add.s64 	%rd30, %rd26, %rd4;
	shl.b64 	%rd31, %rd30, 2;
	add.s64 	%rd32, %rd1, %rd31;
	ld.global.f32 	%f28, [%rd32];
	sub.f32 	%f29, %f28, %f27;
	abs.f32 	%f30, %f29;
	setp.lt.f32 	%p39, %f26, %f30;
	selp.f32 	%f31, %f30, %f26, %p39;
	cvt.s64.s32 	%rd33, %r101;
	add.s64 	%rd34, %rd33, %rd3;
	shl.b64 	%rd35, %rd34, 2;
	add.s64 	%rd36, %rd2, %rd35;
	ld.global.f32 	%f32, [%rd36];
	add.s64 	%rd37, %rd33, %rd4;
	shl.b64 	%rd38, %rd37, 2;
	add.s64 	%rd39, %rd1, %rd38;
	ld.global.f32 	%f33, [%rd39];
	sub.f32 	%f34, %f33, %f32;
	abs.f32 	%f35, %f34;
	setp.lt.f32 	%p40, %f31, %f35;
	selp.f32 	%f36, %f35, %f31, %p40;
	cvt.s64.s32 	%rd40, %r100;
	add.s64 	%rd41, %rd40, %rd3;
	shl.b64 	%rd42, %rd41, 2;
	add.s64 	%rd43, %rd2, %rd42;
	ld.global.f32 	%f37, [%rd43];
	add.s64 	%rd44, %rd40, %rd4;
	shl.b64 	%rd45, %rd44, 2;
	add.s64 	%rd46, %rd1, %rd45;
	ld.global.f32 	%f38, [%rd46];
	sub.f32 	%f39, %f38, %f37;
	abs.f32 	%f40, %f39;
	setp.lt.f32 	%p41, %f36, %f40;
	selp.f32 	%f41, %f40, %f36, %p41;
	cvt.s64.s32 	%rd47, %r99;
	add.s64 	%rd48, %rd47, %rd3;
	shl.b64 	%rd49, %rd48, 2;
	add.s64 	%rd50, %rd2, %rd49;
	ld.global.f32 	%f42, [%rd50];
	add.s64 	%rd51, %rd47, %rd4;
	shl.b64 	%rd52, %rd51, 2;
	add.s64 	%rd53, %rd1, %rd52;
	ld.global.f32 	%f43, [%rd53];
	sub.f32 	%f44, %f43, %f42;
	abs.f32 	%f45, %f44;
	setp.lt.f32 	%p42, %f41, %f45;
	selp.f32 	%f46, %f45, %f41, %p42;
	cvt.s64.s32 	%rd54, %r98;
	add.s64 	%rd55, %rd54, %rd3;
	shl.b64 	%rd56, %rd55, 2;
	add.s64 	%rd57, %rd2, %rd56;
	ld.global.f32 	%f47, [%rd57];
	add.s64 	%rd58, %rd54, %rd4;
	shl.b64 	%rd59, %rd58, 2;
	add.s64 	%rd60, %rd1, %rd59;
	ld.global.f32 	%f48, [%rd60];
	sub.f32 	%f49, %f48, %f47;
	abs.f32 	%f50, %f49;
	setp.lt.f32 	%p43, %f46, %f50;
	selp.f32 	%f51, %f50, %f46, %p43;
	cvt.s64.s32 	%rd61, %r97;
	add.s64 	%rd62, %rd61, %rd3;
	shl.b64 	%rd63, %rd62, 2;
	add.s64 	%rd64, %rd2, %rd63;
	ld.global.f32 	%f52, [%rd64];
	add.s64 	%rd65, %rd61, %rd4;
	shl.b64 	%rd66, %rd65, 2;
	add.s64 	%rd67, %rd1, %rd66;
	ld.global.f32 	%f53, [%rd67];
	sub.f32 	%f54, %f53, %f52;
	abs.f32 	%f55, %f54;
	setp.lt.f32 	%p44, %f51, %f55;
	selp.f32 	%f97, %f55, %f51, %p44;
	add.s32 	%r104, %r104, 8;
	add.s32 	%r103, %r103, %r10;
	add.s32 	%r102, %r102, %r10;
	add.s32 	%r101, %r101, %r10;
	add.s32 	%r100, %r100, %r10;
	add.s32 	%r99, %r99, %r10;
	add.s32 	%r98, %r98, %r10;
	add.s32 	%r97, %r97, %r10;
	add.s32 	%r96, %r96, %r10;
	setp.eq.s32 	%p45, %r104, 0;
	mov.u32 	%r106, %r8;
	@%p45 bra 	$L__BB4_8;
	bra.uni 	$L__BB4_7;
$L__BB4_8:
	setp.eq.s32 	%p46, %r7, 0;
	@%p46 bra 	$L__BB4_16;
	add.s32 	%r82, %r7, -1;
	setp.lt.u32 	%p47, %r82, 3;
	@%p47 bra 	$L__BB4_11;
	mul.lo.s32 	%r83, %r106, %r53;
	cvt.s64.s32 	%rd68, %r83;
	add.s64 	%rd69, %rd68, %rd3;
	shl.b64 	%rd70, %rd69, 2;
	add.s64 	%rd71, %rd2, %rd70;
	ld.global.f32 	%f57, [%rd71];
	add.s64 	%rd72, %rd68, %rd4;
	shl.b64 	%rd73, %rd72, 2;
	add.s64 	%rd74, %rd1, %rd73;
	ld.global.f32 	%f58, [%rd74];
	sub.f32 	%f59, %f58, %f57;
	abs.f32 	%f60, %f59;
	setp.lt.f32 	%p48, %f97, %f60;
	selp.f32 	%f61, %f60, %f97, %p48;
	add.s32 	%r84, %r83, %r53;
	cvt.s64.s32 	%rd75, %r84;
	add.s64 	%rd76, %rd75, %rd3;
	shl.b64 	%rd77, %rd76, 2;
	add.s64 	%rd78, %rd2, %rd77;
	ld.global.f32 	%f62, [%rd78];
	add.s64 	%rd79, %rd75, %rd4;
	shl.b64 	%rd80, %rd79, 2;
	add.s64 	%rd81, %rd1, %rd80;
	ld.global.f32 	%f63, [%rd81];
	sub.f32 	%f64, %f63, %f62;
	abs.f32 	%f65, %f64;
	setp.lt.f32 	%p49, %f61, %f65;
	selp.f32 	%f66, %f65, %f61, %p49;
	add.s32 	%r85, %r84, %r53;
	cvt.s64.s32 	%rd82, %r85;
	add.s64 	%rd83, %rd82, %rd3;
	shl.b64 	%rd84, %rd83, 2;
	add.s64 	%rd85, %rd2, %rd84;
	ld.global.f32 	%f67, [%rd85];
	add.s64 	%rd86, %rd82, %rd4;
	shl.b64 	%rd87, %rd86, 2;
	add.s64 	%rd88, %rd1, %rd87;
	ld.global.f32 	%f68, [%rd88];
	sub.f32 	%f69, %f68, %f67;
	abs.f32 	%f70, %f69;
	setp.lt.f32 	%p50, %f66, %f70;
	selp.f32 	%f71, %f70, %f66, %p50;
	add.s32 	%r86, %r85, %r53;
	cvt.s64.s32 	%rd89, %r86;
	add.s64 	%rd90, %rd89, %rd3;
	shl.b64 	%rd91, %rd90, 2;
	add.s64 	%rd92, %rd2, %rd91;
	ld.global.f32 	%f72, [%rd92];
	add.s64 	%rd93, %rd89, %rd4;
	shl.b64 	%rd94, %rd93, 2;
	add.s64 	%rd95, %rd1, %rd94;
	ld.global.f32 	%f73, [%rd95];
	sub.f32 	%f74, %f73, %f72;
	abs.f32 	%f75, %f74;
	setp.lt.f32 	%p51, %f71, %f75;
	selp.f32 	%f97, %f75, %f71, %p51;
	add.s32 	%r106, %r106, 4;
$L__BB4_11:
	and.b32  	%r87, %r51, 3;
	setp.eq.s32 	%p52, %r87, 0;
	@%p52 bra 	$L__BB4_16;
	setp.eq.s32 	%p53, %r87, 1;
	@%p53 bra 	$L__BB4_14;
	mul.lo.s32 	%r88, %r106, %r53;
	cvt.s64.s32 	%rd96, %r88;
	add.s64 	%rd97, %rd96, %rd3;
	shl.b64 	%rd98, %rd97, 2;
	add.s64 	%rd99, %rd2, %rd98;
	ld.global.f32 	%f77, [%rd99];
	add.s64 	%rd100, %rd96, %rd4;
	shl.b64 	%rd101, %rd100, 2;
	add.s64 	%rd102, %rd1, %rd101;
	ld.global.f32 	%f78, [%rd102];
	sub.f32 	%f79, %f78, %f77;
	abs.f32 	%f80, %f79;
	setp.lt.f32 	%p54, %f97, %f80;
	selp.f32 	%f81, %f80, %f97, %p54;
	add.s32 	%r89, %r88, %r53;
	cvt.s64.s32 	%rd103, %r89;
	add.s64 	%rd104, %rd103, %rd3;
	shl.b64 	%rd105, %rd104, 2;
	add.s64 	%rd106, %rd2, %rd105;
	ld.global.f32 	%f82, [%rd106];
	add.s64 	%rd107, %rd103, %rd4;
	shl.b64 	%rd108, %rd107, 2;
	add.s64 	%rd109, %rd1, %rd108;
	ld.global.f32 	%f83, [%rd109];
	sub.f32 	%f84, %f83, %f82;
	abs.f32 	%f85, %f84;
	setp.lt.f32 	%p55, %f81, %f85;
	selp.f32 	%f97, %f85, %f81, %p55;
	add.s32 	%r106, %r106, 2;
$L__BB4_14:
	and.b32  	%r90, %r51, 1;
	setp.eq.b32 	%p56, %r90, 1;
	not.pred 	%p57, %p56;
	@%p57 bra 	$L__BB4_16;
	mul.lo.s32 	%r91, %r106, %r53;
	cvt.s64.s32 	%rd110, %r91;
	add.s64 	%rd111, %rd110, %rd3;
	shl.b64 	%rd112, %rd111, 2;
	add.s64 	%rd113, %rd2, %rd112;
	ld.global.f32 	%f86, [%rd113];
	add.s64 	%rd114, %rd110, %rd4;
	shl.b64 	%rd115, %rd114, 2;
	add.s64 	%rd116, %rd1, %rd115;
	ld.global.f32 	%f87, [%rd116];
	sub.f32 	%f88, %f87, %f86;
	abs.f32 	%f89, %f88;
	setp.lt.f32 	%p58, %f97, %f89;
	selp.f32 	%f97, %f89, %f97, %p58;
$L__BB4_16:
	setp.gtu.f32 	%p59, %f97, %f1;
	@%p59 bra 	$L__BB4_18;
	ld.shared.u32 	%r92, [%r3];
	add.s32 	%r93, %r92, 1;
	st.shared.u32 	[%r3], %r93;
$L__BB4_18:
	add.s32 	%r95, %r95, 1;
	setp.eq.s32 	%p60, %r95, %r52;
	@%p60 bra 	$L__BB4_35;
	bra.uni 	$L__BB4_4;
$L__BB4_19:
	and.b32  	%r42, %r52, 3;
	setp.lt.u32 	%p4, %r52, 4;
	mov.b32 	%r110, 0;
	@%p4 bra 	$L__BB4_30;
	and.b32  	%r110, %r52, 2147483644;
	mov.b32 	%r108, 0;
$L__BB4_21:
	setp.ltu.f32 	%p5, %f1, 0f00000000;
	setp.ge.s32 	%p6, %r108, %r5;
	setp.le.s32 	%p7, %r108, %r6;
	and.pred  	%p8, %p6, %p7;
	or.pred  	%p9, %p8, %p5;
	@%p9 bra 	$L__BB4_23;
	ld.shared.u32 	%r64, [%r3];
	add.s32 	%r65, %r64, 1;
	st.shared.u32 	[%r3], %r65;
$L__BB4_23:
	setp.ltu.f32 	%p10, %f1, 0f00000000;
	add.s32 	%r66, %r108, 1;
	setp.ge.s32 	%p11, %r66, %r5;
	setp.lt.s32 	%p12, %r108, %r6;
	and.pred  	%p13, %p11, %p12;
	or.pred  	%p14, %p13, %p10;
	@%p14 bra 	$L__BB4_25;
	ld.shared.u32 	%r67, [%r3];
	add.s32 	%r68, %r67, 1;
	st.shared.u32 	[%r3], %r68;
$L__BB4_25:
	setp.ltu.f32 	%p15, %f1, 0f00000000;
	add.s32 	%r69, %r108, 2;
	setp.ge.s32 	%p16, %r69, %r5;
	setp.le.s32 	%p17, %r69, %r6;
	and.pred  	%p18, %p16, %p17;
	or.pred  	%p19, %p18, %p15;
	@%p19 bra 	$L__BB4_27;
	ld.shared.u32 	%r70, [%r3];
	add.s32 	%r71, %r70, 1;
	st.shared.u32 	[%r3], %r71;
$L__BB4_27:
	setp.ltu.f32 	%p20, %f1, 0f00000000;
	add.s32 	%r72, %r108, 3;
	setp.ge.s32 	%p21, %r72, %r5;
	setp.le.s32 	%p22, %r72, %r6;
	and.pred  	%p23, %p21, %p22;
	or.pred  	%p24, %p23, %p20;
	@%p24 bra 	$L__BB4_29;
	ld.shared.u32 	%r73, [%r3];
	add.s32 	%r74, %r73, 1;
	st.shared.u32 	[%r3], %r74;
$L__BB4_29:
	add.s32 	%r108, %r108, 4;
	setp.ne.s32 	%p25, %r108, %r110;
	@%p25 bra 	$L__BB4_21;
$L__BB4_30:
	setp.eq.s32 	%p26, %r42, 0;
	@%p26 bra 	$L__BB4_35;
	mov.b32 	%r111, 0;
$L__BB4_32:
	.pragma "nounroll";
	setp.ltu.f32 	%p27, %f1, 0f00000000;
	setp.ge.s32 	%p28, %r110, %r5;
	setp.le.s32 	%p29, %r110, %r6;
	and.pred  	%p30, %p28, %p29;
	or.pred  	%p31, %p30, %p27;
	@%p31 bra 	$L__BB4_34;
	ld.shared.u32 	%r76, [%r3];
	add.s32 	%r77, %r76, 1;
	st.shared.u32 	[%r3], %r77;
$L__BB4_34:
	add.s32 	%r110, %r110, 1;
	add.s32 	%r111, %r111, 1;
	setp.ne.s32 	%p32, %r111, %r42;
	@%p32 bra 	$L__BB4_32;
$L__BB4_35:
	ld.param.u64 	%rd120, [_Z21kernelBFRSMultisharedPKfS0_PiiiiiS0__param_2];
	bar.sync 	0;
	ld.shared.u32 	%r94, [%r3];
	cvta.to.global.u64 	%rd117, %rd120;
	mul.wide.u32 	%rd118, %r2, 4;
	add.s64 	%rd119, %rd117, %rd118;
	st.global.u32 	[%rd119], %r94;
$L__BB4_36:
	ret;

}
	// .globl	_Z19kernelBFRSAllsharedPKfS0_PiiiiiS0_PPFfS0_S0_iiE
.visible .entry _Z19kernelBFRSAllsharedPKfS0_PiiiiiS0_PPFfS0_S0_iiE(
	.param .u64 .ptr .align 1 _Z19kernelBFRSAllsharedPKfS0_PiiiiiS0_PPFfS0_S0_iiE_param_0,
	.param .u64 .ptr .align 1 _Z19kernelBFRSAllsharedPKfS0_PiiiiiS0_PPFfS0_S0_iiE_param_1,
	.param .u64 .ptr .align 1 _Z19kernelBFRSAllsharedPKfS0_PiiiiiS0_PPFfS0_S0_iiE_param_2,
	.param .u32 _Z19kernelBFRSAllsharedPKfS0_PiiiiiS0_PPFfS0_S0_iiE_param_3,
	.param .u32 _Z19kernelBFRSAllsharedPKfS0_PiiiiiS0_PPFfS0_S0_iiE_param_4,
	.param .u32 _Z19kernelBFRSAllsharedPKfS0_PiiiiiS0_PPFfS0_S0_iiE_param_5,
	.param .u32 _Z19kernelBFRSAllsharedPKfS0_PiiiiiS0_PPFfS0_S0_iiE_param_6,
	.param .u64 .ptr .align 1 _Z19kernelBFRSAllsharedPKfS0_PiiiiiS0_PPFfS0_S0_iiE_param_7,
	.param .u64 .ptr .align 1 _Z19kernelBFRSAllsharedPKfS0_PiiiiiS0_PPFfS0_S0_iiE_param_8
)
{
	.reg .pred 	%p<27>;
	.reg .b32 	%r<49>;
	.reg .b32 	%f<12>;
	.reg .b64 	%rd<27>;

	ld.param.u64 	%rd4, [_Z19kernelBFRSAllsharedPKfS0_PiiiiiS0_PPFfS0_S0_iiE_param_0];
	ld.param.u64 	%rd5, [_Z19kernelBFRSAllsharedPKfS0_PiiiiiS0_PPFfS0_S0_iiE_param_1];
	ld.param.u64 	%rd6, [_Z19kernelBFRSAllsharedPKfS0_PiiiiiS0_PPFfS0_S0_iiE_param_2];
	ld.param.u32 	%r20, [_Z19kernelBFRSAllsharedPKfS0_PiiiiiS0_PPFfS0_S0_iiE_param_3];
	ld.param.u32 	%r21, [_Z19kernelBFRSAllsharedPKfS0_PiiiiiS0_PPFfS0_S0_iiE_param_4];
	ld.param.u32 	%r22, [_Z19kernelBFRSAllsharedPKfS0_PiiiiiS0_PPFfS0_S0_iiE_param_5];
	ld.param.u32 	%r23, [_Z19kernelBFRSAllsharedPKfS0_PiiiiiS0_PPFfS0_S0_iiE_param_6];
	ld.param.u64 	%rd7, [_Z19kernelBFRSAllsharedPKfS0_PiiiiiS0_PPFfS0_S0_iiE_param_7];
	ld.param.u64 	%rd8, [_Z19kernelBFRSAllsharedPKfS0_PiiiiiS0_PPFfS0_S0_iiE_param_8];
	cvta.to.global.u64 	%rd1, %rd8;
	mov.u32 	%r1, %tid.x;
	mov.u32 	%r24, %ntid.x;
	mov.u32 	%r25, %ctaid.x;
	mad.lo.s32 	%r2, %r24, %r25, %r1;
	setp.ge.u32 	%p1, %r2, %r22;
	@%p1 bra 	$L__BB5_24;
	cvta.to.global.u64 	%rd9, %rd7;
	shl.b32 	%r26, %r1, 2;
	mov.u32 	%r27, array;
	add.s32 	%r3, %r27, %r26;
	mov.b32 	%r28, 0;
	st.shared.u32 	[%r3], %r28;
	bar.sync 	0;
	mul.wide.u32 	%rd10, %r2, 4;
	add.s64 	%rd11, %rd9, %rd10;
	ld.global.f32 	%f1, [%rd11];
	rem.u32 	%r4, %r2, %r21;
	sub.s32 	%r5, %r2, %r4;
	setp.lt.s32 	%p2, %r21, 1;
	@%p2 bra 	$L__BB5_23;
	sub.s32 	%r6, %r4, %r23;
	add.s32 	%r7, %r4, %r23;
	mul.wide.s32 	%rd12, %r2, 4;
	add.s64 	%rd2, %rd4, %rd12;
	and.b32  	%r8, %r21, 3;
	setp.lt.u32 	%p3, %r21, 4;
	mov.b32 	%r48, 0;
	@%p3 bra 	$L__BB5_17;
	and.b32  	%r48, %r21, 2147483644;
	mov.b32 	%r45, 0;
$L__BB5_4:
	add.s32 	%r31, %r5, %r45;
	setp.ge.s32 	%p4, %r45, %r6;
	setp.le.s32 	%p5, %r45, %r7;
	mul.wide.s32 	%rd13, %r31, 4;
	add.s64 	%rd3, %rd5, %rd13;
	and.pred  	%p6, %p4, %p5;
	@%p6 bra 	$L__BB5_7;
	ld.global.u64 	%rd14, [%rd1];
	{ // callseq 1, 0
	.param .b64 param0;
	st.param.b64 	[param0], %rd2;
	.param .b64 param1;
	st.param.b64 	[param1], %rd3;
	.param .b32 param2;
	st.param.b32 	[param2], %r20;
	.param .b32 param3;
	st.param.b32 	[param3], %r22;
	.param .b32 retval0;
	prototype_1 : .callprototype (.param .b32 _) _ (.param .b64 _, .param .b64 _, .param .b32 _, .param .b32 _);
	call (retval0), 
	%rd14, 
	(
	param0, 
	param1, 
	param2, 
	param3
	)
	, prototype_1;
	ld.param.f32 	%f2, [retval0];
	} // callseq 1
	setp.geu.f32 	%p7, %f2, %f1;
	@%p7 bra 	$L__BB5_7;
	ld.shared.u32 	%r32, [%r3];
	add.s32 	%r33, %r32, 1;
	st.shared.u32 	[%r3], %r33;
$L__BB5_7:
	add.s32 	%r34, %r45, 1;
	setp.ge.s32 	%p8, %r34, %r6;
	setp.lt.s32 	%p9, %r45, %r7;
	and.pred  	%p10, %p8, %p9;
	@%p10 bra 	$L__BB5_10;
	add.s64 	%rd15, %rd3, 4;
	ld.global.u64 	%rd16, [%rd1];
	{ // callseq 2, 0
	.param .b64 param0;
	st.param.b64 	[param0], %rd2;
	.param .b64 param1;
	st.param.b64 	[param1], %rd15;
	.param .b32 param2;
	st.param.b32 	[param2], %r20;
	.param .b32 param3;
	st.param.b32 	[param3], %r22;
	.param .b32 retval0;
	prototype_2 : .callprototype (.param .b32 _) _ (.param .b64 _, .param .b64 _, .param .b32 _, .param .b32 _);
	call (retval0), 
	%rd16, 
	(
	param0, 
	param1, 
	param2, 
	param3
	)
	, prototype_2;
	ld.param.f32 	%f4, [retval0];
	} // callseq 2
	setp.geu.f32 	%p11, %f4, %f1;
	@%p11 bra 	$L__BB5_10;
	ld.shared.u32 	%r35, [%r3];
	add.s32 	%r36, %r35, 1;
	st.shared.u32 	[%r3], %r36;
$L__BB5_10:
	add.s32 	%r11, %r45, 2;
	setp.ge.s32 	%p12, %r11, %r6;
	setp.le.s32 	%p13, %r11, %r7;
	and.pred  	%p14, %p12, %p13;
	@%p14 bra 	$L__BB5_13;
	add.s64 	%rd17, %rd3, 8;
	ld.global.u64 	%rd18, [%rd1];
	{ // callseq 3, 0
	.param .b64 param0;
	st.param.b64 	[param0], %rd2;
	.param .b64 param1;
	st.param.b64 	[param1], %rd17;
	.param .b32 param2;
	st.param.b32 	[param2], %r20;
	.param .b32 param3;
	st.param.b32 	[param3], %r22;
	.param .b32 retval0;
	prototype_3 : .callprototype (.param .b32 _) _ (.param .b64 _, .param .b64 _, .param .b32 _, .param .b32 _);
	call (retval0), 
	%rd18, 
	(
	param0, 
	param1, 
	param2, 
	param3
	)
	, prototype_3;
	ld.param.f32 	%f6, [retval0];
	} // callseq 3
	setp.geu.f32 	%p15, %f6, %f1;
	@%p15 bra 	$L__BB5_13;
	ld.shared.u32 	%r37, [%r3];
	add.s32 	%r38, %r37, 1;
	st.shared.u32 	[%r3], %r38;
$L__BB5_13:
	add.s32 	%r12, %r11, 1;
	setp.ge.s32 	%p16, %r12, %r6;
	setp.le.s32 	%p17, %r12, %r7;
	and.pred  	%p18, %p16, %p17;
	@%p18 bra 	$L__BB5_16;
	add.s64 	%rd19, %rd3, 12;
	ld.global.u64 	%rd20, [%rd1];
	{ // callseq 4, 0
	.param .b64 param0;
	st.param.b64 	[param0], %rd2;
	.param .b64 param1;
	st.param.b64 	[param1], %rd19;
	.param .b32 param2;
	st.param.b32 	[param2], %r20;
	.param .b32 param3;
	st.param.b32 	[param3], %r22;
	.param .b32 retval0;
	prototype_4 : .callprototype (.param .b32 _) _ (.param .b64 _, .param .b64 _, .param .b32 _, .param .b32 _);
	call (retval0), 
	%rd20, 
	(
	param0, 
	param1, 
	param2, 
	param3
	)
	, prototype_4;
	ld.param.f32 	%f8, [retval0];
	} // callseq 4
	setp.geu.f32 	%p19, %f8, %f1;
	@%p19 bra 	$L__BB5_16;
	ld.shared.u32 	%r39, [%r3];
	add.s32 	%r40, %r39, 1;
	st.shared.u32 	[%r3], %r40;
$L__BB5_16:
	add.s32 	%r45, %r12, 1;
	setp.ne.s32 	%p20, %r45, %r48;
	@%p20 bra 	$L__BB5_4;
$L__BB5_17:
	setp.eq.s32 	%p21, %r8, 0;
	@%p21 bra 	$L__BB5_23;
	neg.s32 	%r47, %r8;
$L__BB5_19:
	.pragma "nounroll";
	setp.ge.s32 	%p22, %r48, %r6;
	setp.le.s32 	%p23, %r48, %r7;
	and.pred  	%p24, %p22, %p23;
	@%p24 bra 	$L__BB5_22;
	add.s32 	%r41, %r5, %r48;
	mul.wide.s32 	%rd21, %r41, 4;
	add.s64 	%rd22, %rd5, %rd21;
	ld.global.u64 	%rd23, [%rd1];
	{ // callseq 5, 0
	.param .b64 param0;
	st.param.b64 	[param0], %rd2;
	.param .b64 param1;
	st.param.b64 	[param1], %rd22;
	.param .b32 param2;
	st.param.b32 	[param2], %r20;
	.param .b32 param3;
	st.param.b32 	[param3], %r22;
	.param .b32 retval0;
	prototype_5 : .callprototype (.param .b32 _) _ (.param .b64 _, .param .b64 _, .param .b32 _, .param .b32 _);
	call (retval0), 
	%rd23, 
	(
	param0, 
	param1, 
	param2, 
	param3
	)
	, prototype_5;
	ld.param.f32 	%f10, [retval0];
	} // callseq 5
	setp.geu.f32 	%p25, %f10, %f1;
	@%p25 bra 	$L__BB5_22;
	ld.shared.u32 	%r42, [%r3];
	add.s32 	%r43, %r42, 1;
	st.shared.u32 	[%r3], %r43;
$L__BB5_22:
	add.s32 	%r48, %r48, 1;
	add.s32 	%r47, %r47, 1;
	setp.ne.s32 	%p26, %r47, 0;
	@%p26 bra 	$L__BB5_19;
$L__BB5_23:
	bar.sync 	0;
	ld.shared.u32 	%r44, [%r3];
	cvta.to.global.u64 	%rd24, %rd6;
	add.s64 	%rd26, %rd24, %rd10;
	st.global.u32 	[%rd26], %r44;
$L__BB5_24:
	ret;

}
	// .globl	_Z7reduce6PiS_Pfj
.visible .entry _Z7reduce6PiS_Pfj(
	.param .u64 .ptr .align 1 _Z7reduce6PiS_Pfj_param_0,
	.param .u64 .ptr .align 1 _Z7reduce6PiS_Pfj_param_1,
	.param .u64 .ptr .align 1 _Z7reduce6PiS_Pfj_param_2,
	.param .u32 _Z7reduce6PiS_Pfj_param_3
)
{
	.reg .pred 	%p<56>;
	.reg .b32 	%r<130>;
	.reg .b32 	%f<30>;
	.reg .b64 	%rd<16>;
	.reg .b64 	%fd<337>;

	ld.param.u64 	%rd3, [_Z7reduce6PiS_Pfj_param_0];
	ld.param.u64 	%rd4, [_Z7reduce6PiS_Pfj_param_1];
	ld.param.u32 	%r51, [_Z7reduce6PiS_Pfj_param_3];
	mov.u32 	%r1, %tid.x;
	mov.u32 	%r2, %ctaid.x;
	shl.b32 	%r52, %r2, 10;
	or.b32  	%r113, %r52, %r1;
	shl.b32 	%r53, %r1, 2;
	mov.u32 	%r54, sdata;
	add.s32 	%r4, %r54, %r53;
	mov.b32 	%r55, 0;
	st.shared.u32 	[%r4], %r55;
	setp.ge.u32 	%p1, %r113, %r51;
	@%p1 bra 	$L__BB6_64;
	cvta.to.global.u64 	%rd1, %rd4;
	cvta.to.global.u64 	%rd2, %rd3;
	mov.b32 	%r56, 1127219200;
	mov.b32 	%r57, -2147483648;
	mov.b64 	%fd1, {%r57, %r56};
	mov.u32 	%r58, %nctaid.x;
	shl.b32 	%r5, %r58, 10;
$L__BB6_2:
	mul.wide.u32 	%rd6, %r113, 4;
	add.s64 	%rd7, %rd2, %rd6;
	ld.global.u32 	%r59, [%rd7];
	cvt.rn.f64.s32 	%fd75, %r59;
	add.s64 	%rd8, %rd1, %rd6;
	ld.global.u32 	%r7, [%rd8];
	add.s32 	%r60, %r113, 512;
	mul.wide.u32 	%rd9, %r60, 4;
	add.s64 	%rd10, %rd2, %rd9;
	ld.global.u32 	%r8, [%rd10];
	add.s64 	%rd11, %rd1, %rd9;
	ld.global.u32 	%r9, [%rd11];
	add.f64 	%fd307, %fd75, 0d3FF0000000000000;
	setp.eq.f64 	%p2, %fd307, 0dFFF0000000000000;
	mov.f64 	%fd312, 0d7FF8000000000000;
	@%p2 bra 	$L__BB6_17;
	setp.le.f64 	%p3, %fd307, 0d0000000000000000;
	cvt.rmi.f64.f64 	%fd77, %fd307;
	setp.eq.f64 	%p4, %fd77, %fd307;
	and.pred  	%p5, %p3, %p4;
	mov.f64 	%fd312, 0dFFF0000000000000;
	@%p5 bra 	$L__BB6_17;
	setp.le.f64 	%p6, %fd307, 0d3EB0C6F7A0B5ED8D;
	@%p6 bra 	$L__BB6_74;
	setp.geu.f64 	%p7, %fd307, 0d4028000000000000;
	mov.f64 	%fd312, 0d0000000000000000;
	@%p7 bra 	$L__BB6_8;
	mov.f64 	%fd312, 0d0000000000000000;
$L__BB6_7:
	rcp.rn.f64 	%fd83, %fd307;
	sub.f64 	%fd312, %fd312, %fd83;
	add.f64 	%fd307, %fd307, 0d3FF0000000000000;
	setp.lt.f64 	%p8, %fd307, 0d4028000000000000;
	@%p8 bra 	$L__BB6_7;
$L__BB6_8:
	setp.ltu.f64 	%p9, %fd307, 0d4028000000000000;
	@%p9 bra 	$L__BB6_17;
	{
	.reg .b32 %temp; 
	mov.b64 	{%temp, %r114}, %fd307;
	}
	{
	.reg .b32 %temp; 
	mov.b64 	{%r115, %temp}, %fd307;
	}
	setp.gt.s32 	%p10, %r114, 1048575;
	mov.b32 	%r116, -1023;
	mov.f64 	%fd309, %fd307;
	@%p10 bra 	$L__BB6_11;
	mul.f64 	%fd309, %fd307, 0d4350000000000000;
	{
	.reg .b32 %temp; 
	mov.b64 	{%temp, %r114}, %fd309;
	}
	{
	.reg .b32 %temp; 
	mov.b64 	{%r115, %temp}, %fd309;
	}
	mov.b32 	%r116, -1077;
$L__BB6_11:
	add.s32 	%r63, %r114, -1;
	setp.gt.u32 	%p11, %r63, 2146435070;
	@%p11 bra 	$L__BB6_15;
	shr.u32 	%r66, %r114, 20;
	add.s32 	%r117, %r116, %r66;
	and.b32  	%r67, %r114, 1048575;
	or.b32  	%r68, %r67, 1072693248;
	mov.b64 	%fd310, {%r115, %r68};
	setp.lt.u32 	%p13, %r68, 1073127583;
	@%p13 bra 	$L__BB6_14;
	{
	.reg .b32 %temp; 
	mov.b64 	{%r69, %temp}, %fd310;
	}
	{
	.reg .b32 %temp; 
	mov.b64 	{%temp, %r70}, %fd310;
	}
	add.s32 	%r71, %r70, -1048576;
	mov.b64 	%fd310, {%r69, %r71};
	add.s32 	%r117, %r117, 1;
$L__BB6_14:
	add.f64 	%fd85, %fd310, 0dBFF0000000000000;
	add.f64 	%fd86, %fd310, 0d3FF0000000000000;
	rcp.approx.ftz.f64 	%fd87, %fd86;
	neg.f64 	%fd88, %fd86;
	fma.rn.f64 	%fd89, %fd88, %fd87, 0d3FF0000000000000;
	fma.rn.f64 	%fd90, %fd89, %fd89, %fd89;
	fma.rn.f64 	%fd91, %fd90, %fd87, %fd87;
	mul.f64 	%fd92, %fd85, %fd91;
	fma.rn.f64 	%fd93, %fd85, %fd91, %fd92;
	mul.f64 	%fd94, %fd93, %fd93;
	fma.rn.f64 	%fd95, %fd94, 0d3EB1380B3AE80F1E, 0d3ED0EE258B7A8B04;
	fma.rn.f64 	%fd96, %fd95, %fd94, 0d3EF3B2669F02676F;
	fma.rn.f64 	%fd97, %fd96, %fd94, 0d3F1745CBA9AB0956;
	fma.rn.f64 	%fd98, %fd97, %fd94, 0d3F3C71C72D1B5154;
	fma.rn.f64 	%fd99, %fd98, %fd94, 0d3F624924923BE72D;
	fma.rn.f64 	%fd100, %fd99, %fd94, 0d3F8999999999A3C4;
	fma.rn.f64 	%fd101, %fd100, %fd94, 0d3FB5555555555554;
	sub.f64 	%fd102, %fd85, %fd93;
	add.f64 	%fd103, %fd102, %fd102;
	neg.f64 	%fd104, %fd93;
	fma.rn.f64 	%fd105, %fd104, %fd85, %fd103;
	mul.f64 	%fd106, %fd91, %fd105;
	mul.f64 	%fd107, %fd94, %fd101;
	fma.rn.f64 	%fd108, %fd107, %fd93, %fd106;
	xor.b32  	%r72, %r117, -2147483648;
	mov.b32 	%r73, 1127219200;
	mov.b64 	%fd109, {%r72, %r73};
	sub.f64 	%fd110, %fd109, %fd1;
	fma.rn.f64 	%fd111, %fd110, 0d3FE62E42FEFA39EF, %fd93;
	fma.rn.f64 	%fd112, %fd110, 0dBFE62E42FEFA39EF, %fd111;
	sub.f64 	%fd113, %fd112, %fd93;
	sub.f64 	%fd114, %fd108, %fd113;
	fma.rn.f64 	%fd115, %fd110, 0d3C7ABC9E3B39803F, %fd114;
	add.f64 	%fd311, %fd111, %fd115;
	bra.uni 	$L__BB6_16;
$L__BB6_15:
	fma.rn.f64 	%fd84, %fd309, 0d7FF0000000000000, 0d7FF0000000000000;
	{
	.reg .b32 %temp; 
	mov.b64 	{%temp, %r64}, %fd309;
	}
	and.b32  	%r65, %r64, 2147483647;
	setp.eq.s32 	%p12, %r65, 0;
	selp.f64 	%fd311, 0dFFF0000000000000, %fd84, %p12;
$L__BB6_16:
	rcp.rn.f64 	%fd116, %fd307;
	fma.rn.f64 	%fd117, %fd116, 0dBFE0000000000000, %fd311;
	add.f64 	%fd118, %fd312, %fd117;
	mul.f64 	%fd119, %fd116, %fd116;
	fma.rn.f64 	%fd120, %fd119, 0dBF7F07C1F07C1F08, 0d3F71111111111111;
	mul.f64 	%fd121, %fd119, %fd120;
	mov.f64 	%fd122, 0d3F70410410410410;
	sub.f64 	%fd123, %fd122, %fd121;
	mul.f64 	%fd124, %fd119, %fd123;
	mov.f64 	%fd125, 0d3F81111111111111;
	sub.f64 	%fd126, %fd125, %fd124;
	mul.f64 	%fd127, %fd119, %fd126;
	mov.f64 	%fd128, 0d3FB5555555555555;
	sub.f64 	%fd129, %fd128, %fd127;
	mul.f64 	%fd130, %fd119, %fd129;
	sub.f64 	%fd312, %fd118, %fd130;
$L__BB6_17:
	cvt.rn.f64.s32 	%fd132, %r7;
	add.f64 	%fd315, %fd132, 0d3FF0000000000000;
	setp.eq.f64 	%p14, %fd315, 0dFFF0000000000000;
	mov.f64 	%fd320, 0d7FF8000000000000;
	@%p14 bra 	$L__BB6_32;
	setp.le.f64 	%p15, %fd315, 0d0000000000000000;
	cvt.rmi.f64.f64 	%fd134, %fd315;
	setp.eq.f64 	%p16, %fd134, %fd315;
	and.pred  	%p17, %p15, %p16;
	mov.f64 	%fd320, 0dFFF0000000000000;
	@%p17 bra 	$L__BB6_32;
	setp.le.f64 	%p18, %fd315, 0d3EB0C6F7A0B5ED8D;
	@%p18 bra 	$L__BB6_75;
	setp.geu.f64 	%p19, %fd315, 0d4028000000000000;
	mov.f64 	%fd320, 0d0000000000000000;
	@%p19 bra 	$L__BB6_23;
	mov.f64 	%fd320, 0d0000000000000000;
$L__BB6_22:
	rcp.rn.f64 	%fd140, %fd315;
	sub.f64 	%fd320, %fd320, %fd140;
	add.f64 	%fd315, %fd315, 0d3FF0000000000000;
	setp.lt.f64 	%p20, %fd315, 0d4028000000000000;
	@%p20 bra 	$L__BB6_22;
$L__BB6_23:
	setp.ltu.f64 	%p21, %fd315, 0d4028000000000000;
	@%p21 bra 	$L__BB6_32;
	{
	.reg .b32 %temp; 
	mov.b64 	{%temp, %r118}, %fd315;
	}
	{
	.reg .b32 %temp; 
	mov.b64 	{%r119, %temp}, %fd315;
	}
	setp.gt.s32 	%p22, %r118, 1048575;
	mov.b32 	%r120, -1023;
	mov.f64 	%fd317, %fd315;
	@%p22 bra 	$L__BB6_26;
	mul.f64 	%fd317, %fd315, 0d4350000000000000;
	{
	.reg .b32 %temp; 
	mov.b64 	{%temp, %r118}, %fd317;
	}
	{
	.reg .b32 %temp; 
	mov.b64 	{%r119, %temp}, %fd317;
	}
	mov.b32 	%r120, -1077;
$L__BB6_26:
	add.s32 	%r76, %r118, -1;
	setp.gt.u32 	%p23, %r76, 2146435070;
	@%p23 bra 	$L__BB6_30;
	shr.u32 	%r79, %r118, 20;
	add.s32 	%r121, %r120, %r79;
	and.b32  	%r80, %r118, 1048575;
	or.b32  	%r81, %r80, 1072693248;
	mov.b64 	%fd318, {%r119, %r81};
	setp.lt.u32 	%p25, %r81, 1073127583;
	@%p25 bra 	$L__BB6_29;
	{
	.reg .b32 %temp; 
	mov.b64 	{%r82, %temp}, %fd318;
	}
	{
	.reg .b32 %temp; 
	mov.b64 	{%temp, %r83}, %fd318;
	}
	add.s32 	%r84, %r83, -1048576;
	mov.b64 	%fd318, {%r82, %r84};
	add.s32 	%r121, %r121, 1;
$L__BB6_29:
	add.f64 	%fd142, %fd318, 0dBFF0000000000000;
	add.f64 	%fd143, %fd318, 0d3FF0000000000000;
	rcp.approx.ftz.f64 	%fd144, %fd143;
	neg.f64 	%fd145, %fd143;
	fma.rn.f64 	%fd146, %fd145, %fd144, 0d3FF0000000000000;
	fma.rn.f64 	%fd147, %fd146, %fd146, %fd146;
	fma.rn.f64 	%fd148, %fd147, %fd144, %fd144;
	mul.f64 	%fd149, %fd142, %fd148;
	fma.rn.f64 	%fd150, %fd142, %fd148, %fd149;
	mul.f64 	%fd151, %fd150, %fd150;
	fma.rn.f64 	%fd152, %fd151, 0d3EB1380B3AE80F1E, 0d3ED0EE258B7A8B04;
	fma.rn.f64 	%fd153, %fd152, %fd151, 0d3EF3B2669F02676F;
	fma.rn.f64 	%fd154, %fd153, %fd151, 0d3F1745CBA9AB0956;
	fma.rn.f64 	%fd155, %fd154, %fd151, 0d3F3C71C72D1B5154;
	fma.rn.f64 	%fd156, %fd155, %fd151, 0d3F624924923BE72D;
	fma.rn.f64 	%fd157, %fd156, %fd151, 0d3F8999999999A3C4;
	fma.rn.f64 	%fd158, %fd157, %fd151, 0d3FB5555555555554;
	sub.f64 	%fd159, %fd142, %fd150;
	add.f64 	%fd160, %fd159, %fd159;
	neg.f64 	%fd161, %fd150;
	fma.rn.f64 	%fd162, %fd161, %fd142, %fd160;
	mul.f64 	%fd163, %fd148, %fd162;
	mul.f64 	%fd164, %fd151, %fd158;
	fma.rn.f64 	%fd165, %fd164, %fd150, %fd163;
	xor.b32  	%r85, %r121, -2147483648;
	mov.b32 	%r86, 1127219200;
	mov.b64 	%fd166, {%r85, %r86};
	sub.f64 	%fd167, %fd166, %fd1;
	fma.rn.f64 	%fd168, %fd167, 0d3FE62E42FEFA39EF, %fd150;
	fma.rn.f64 	%fd169, %fd167, 0dBFE62E42FEFA39EF, %fd168;
	sub.f64 	%fd170, %fd169, %fd150;
	sub.f64 	%fd171, %fd165, %fd170;
	fma.rn.f64 	%fd172, %fd167, 0d3C7ABC9E3B39803F, %fd171;
	add.f64 	%fd319, %fd168, %fd172;
	bra.uni 	$L__BB6_31;
$L__BB6_30:
	fma.rn.f64 	%fd141, %fd317, 0d7FF0000000000000, 0d7FF0000000000000;
	{
	.reg .b32 %temp; 
	mov.b64 	{%temp, %r77}, %fd317;
	}
	and.b32  	%r78, %r77, 2147483647;
	setp.eq.s32 	%p24, %r78, 0;
	selp.f64 	%fd319, 0dFFF0000000000000, %fd141, %p24;
$L__BB6_31:
	rcp.rn.f64 	%fd173, %fd315;
	fma.rn.f64 	%fd174, %fd173, 0dBFE0000000000000, %fd319;
	add.f64 	%fd175, %fd320, %fd174;
	mul.f64 	%fd176, %fd173, %fd173;
	fma.rn.f64 	%fd177, %fd176, 0dBF7F07C1F07C1F08, 0d3F71111111111111;
	mul.f64 	%fd178, %fd176, %fd177;
	mov.f64 	%fd179, 0d3F70410410410410;
	sub.f64 	%fd180, %fd179, %fd178;
	mul.f64 	%fd181, %fd176, %fd180;
	mov.f64 	%fd182, 0d3F81111111111111;
	sub.f64 	%fd183, %fd182, %fd181;
	mul.f64 	%fd184, %fd176, %fd183;
	mov.f64 	%fd185, 0d3FB5555555555555;
	sub.f64 	%fd186, %fd185, %fd184;
	mul.f64 	%fd187, %fd176, %fd186;
	sub.f64 	%fd320, %fd175, %fd187;
$L__BB6_32:
	cvt.rn.f64.s32 	%fd189, %r8;
	add.f64 	%fd323, %fd189, 0d3FF0000000000000;
	setp.eq.f64 	%p26, %fd323, 0dFFF0000000000000;
	mov.f64 	%fd328, 0d7FF8000000000000;
	@%p26 bra 	$L__BB6_47;
	setp.le.f64 	%p27, %fd323, 0d0000000000000000;
	cvt.rmi.f64.f64 	%fd191, %fd323;
	setp.eq.f64 	%p28, %fd191, %fd323;
	and.pred  	%p29, %p27, %p28;
	mov.f64 	%fd328, 0dFFF0000000000000;
	@%p29 bra 	$L__BB6_47;
	setp.le.f64 	%p30, %fd323, 0d3EB0C6F7A0B5ED8D;
	@%p30 bra 	$L__BB6_76;
	setp.geu.f64 	%p31, %fd323, 0d4028000000000000;
	mov.f64 	%fd328, 0d0000000000000000;
	@%p31 bra 	$L__BB6_38;
	mov.f64 	%fd328, 0d0000000000000000;
$L__BB6_37:
	rcp.rn.f64 	%fd197, %fd323;
	sub.f64 	%fd328, %fd328, %fd197;
	add.f64 	%fd323, %fd323, 0d3FF0000000000000;
	setp.lt.f64 	%p32, %fd323, 0d4028000000000000;
	@%p32 bra 	$L__BB6_37;
$L__BB6_38:
	setp.ltu.f64 	%p33, %fd323, 0d4028000000000000;
	@%p33 bra 	$L__BB6_47;
	{
	.reg .b32 %temp; 
	mov.b64 	{%temp, %r122}, %fd323;
	}
	{
	.reg .b32 %temp; 
	mov.b64 	{%r123, %temp}, %fd323;
	}
	setp.gt.s32 	%p34, %r122, 1048575;
	mov.b32 	%r124, -1023;
	mov.f64 	%fd325, %fd323;
	@%p34 bra 	$L__BB6_41;
	mul.f64 	%fd325, %fd323, 0d4350000000000000;
	{
	.reg .b32 %temp; 
	mov.b64 	{%temp, %r122}, %fd325;
	}
	{
	.reg .b32 %temp; 
	mov.b64 	{%r123, %temp}, %fd325;
	}
	mov.b32 	%r124, -1077;
$L__BB6_41:
	add.s32 	%r89, %r122, -1;
	setp.gt.u32 	%p35, %r89, 2146435070;
	@%p35 bra 	$L__BB6_45;
	shr.u32 	%r92, %r122, 20;
	add.s32 	%r125, %r124, %r92;
	and.b32  	%r93, %r122, 1048575;
	or.b32  	%r94, %r93, 1072693248;
	mov.b64 	%fd326, {%r123, %r94};
	setp.lt.u32 	%p37, %r94, 1073127583;
	@%p37 bra 	$L__BB6_44;
	{
	.reg .b32 %temp; 
	mov.b64 	{%r95, %temp}, %fd326;
	}
	{
	.reg .b32 %temp; 
	mov.b64 	{%temp, %r96}, %fd326;
	}
	add.s32 	%r97, %r96, -1048576;
	mov.b64 	%fd326, {%r95, %r97};
	add.s32 	%r125, %r125, 1;
$L__BB6_44:
	add.f64 	%fd199, %fd326, 0dBFF0000000000000;
	add.f64 	%fd200, %fd326, 0d3FF0000000000000;
	rcp.approx.ftz.f64 	%fd201, %fd200;
	neg.f64 	%fd202, %fd200;
	fma.rn.f64 	%fd203, %fd202, %fd201, 0d3FF0000000000000;
	fma.rn.f64 	%fd204, %fd203, %fd203, %fd203;
	fma.rn.f64 	%fd205, %fd204, %fd201, %fd201;
	mul.f64 	%fd206, %fd199, %fd205;
	fma.rn.f64 	%fd207, %fd199, %fd205, %fd206;
	mul.f64 	%fd208, %fd207, %fd207;
	fma.rn.f64 	%fd209, %fd208, 0d3EB1380B3AE80F1E, 0d3ED0EE258B7A8B04;
	fma.rn.f64 	%fd210, %fd209, %fd208, 0d3EF3B2669F02676F;
	fma.rn.f64 	%fd211, %fd210, %fd208, 0d3F1745CBA9AB0956;
	fma.rn.f64 	%fd212, %fd211, %fd208, 0d3F3C71C72D1B5154;
	fma.rn.f64 	%fd213, %fd212, %fd208, 0d3F624924923BE72D;
	fma.rn.f64 	%fd214, %fd213, %fd208, 0d3F8999999999A3C4;
	fma.rn.f64 	%fd215, %fd214, %fd208, 0d3FB5555555555554;
	sub.f64 	%fd216, %fd199, %fd207;
	add.f64 	%fd217, %fd216, %fd216;
	neg.f64 	%fd218, %fd207;
	fma.rn.f64 	%fd219, %fd218, %fd199, %fd217;
	mul.f64 	%fd220, %fd205, %fd219;
	mul.f64 	%fd221, %fd208, %fd215;
	fma.rn.f64 	%fd222, %fd221, %fd207, %fd220;
	xor.b32  	%r98, %r125, -2147483648;
	mov.b32 	%r99, 1127219200;
	mov.b64 	%fd223, {%r98, %r99};
	sub.f64 	%fd224, %fd223, %fd1;
	fma.rn.f64 	%fd225, %fd224, 0d3FE62E42FEFA39EF, %fd207;
	fma.rn.f64 	%fd226, %fd224, 0dBFE62E42FEFA39EF, %fd225;
	sub.f64 	%fd227, %fd226, %fd207;
	sub.f64 	%fd228, %fd222, %fd227;
	fma.rn.f64 	%fd229, %fd224, 0d3C7ABC9E3B39803F, %fd228;
	add.f64 	%fd327, %fd225, %fd229;
	bra.uni 	$L__BB6_46;
$L__BB6_45:
	fma.rn.f64 	%fd198, %fd325, 0d7FF0000000000000, 0d7FF0000000000000;
	{
	.reg .b32 %temp; 
	mov.b64 	{%temp, %r90}, %fd325;
	}
	and.b32  	%r91, %r90, 2147483647;
	setp.eq.s32 	%p36, %r91, 0;
	selp.f64 	%fd327, 0dFFF0000000000000, %fd198, %p36;
$L__BB6_46:
	rcp.rn.f64 	%fd230, %fd323;
	fma.rn.f64 	%fd231, %fd230, 0dBFE0000000000000, %fd327;
	add.f64 	%fd232, %fd328, %fd231;
	mul.f64 	%fd233, %fd230, %fd230;
	fma.rn.f64 	%fd234, %fd233, 0dBF7F07C1F07C1F08, 0d3F71111111111111;
	mul.f64 	%fd235, %fd233, %fd234;
	mov.f64 	%fd236, 0d3F70410410410410;
	sub.f64 	%fd237, %fd236, %fd235;
	mul.f64 	%fd238, %fd233, %fd237;
	mov.f64 	%fd239, 0d3F81111111111111;
	sub.f64 	%fd240, %fd239, %fd238;
	mul.f64 	%fd241, %fd233, %fd240;
	mov.f64 	%fd242, 0d3FB5555555555555;
	sub.f64 	%fd243, %fd242, %fd241;
	mul.f64 	%fd244, %fd233, %fd243;
	sub.f64 	%fd328, %fd232, %fd244;
$L__BB6_47:
	cvt.rn.f64.s32 	%fd246, %r9;
	add.f64 	%fd331, %fd246, 0d3FF0000000000000;
	setp.eq.f64 	%p38, %fd331, 0dFFF0000000000000;
	mov.f64 	%fd336, 0d7FF8000000000000;
	@%p38 bra 	$L__BB6_62;
	setp.le.f64 	%p39, %fd331, 0d0000000000000000;
	cvt.rmi.f64.f64 	%fd248, %fd331;
	setp.eq.f64 	%p40, %fd248, %fd331;
	and.pred  	%p41, %p39, %p40;
	mov.f64 	%fd336, 0dFFF0000000000000;
	@%p41 bra 	$L__BB6_62;
	setp.le.f64 	%p42, %fd331, 0d3EB0C6F7A0B5ED8D;
	@%p42 bra 	$L__BB6_77;
	setp.geu.f64 	%p43, %fd331, 0d4028000000000000;
	mov.f64 	%fd336, 0d0000000000000000;
	@%p43 bra 	$L__BB6_53;
	mov.f64 	%fd336, 0d0000000000000000;
$L__BB6_52:
	rcp.rn.f64 	%fd254, %fd331;
	sub.f64 	%fd336, %fd336, %fd254;
	add.f64 	%fd331, %fd331, 0d3FF0000000000000;
	setp.lt.f64 	%p44, %fd331, 0d4028000000000000;
	@%p44 bra 	$L__BB6_52;
$L__BB6_53:
	setp.ltu.f64 	%p45, %fd331, 0d4028000000000000;
	@%p45 bra 	$L__BB6_62;
	{
	.reg .b32 %temp; 
	mov.b64 	{%temp, %r126}, %fd331;
	}
	{
	.reg .b32 %temp; 
	mov.b64 	{%r127, %temp}, %fd331;
	}
	setp.gt.s32 	%p46, %r126, 1048575;
	mov.b32 	%r128, -1023;
	mov.f64 	%fd333, %fd331;
	@%p46 bra 	$L__BB6_56;
	mul.f64 	%fd333, %fd331, 0d4350000000000000;
	{
	.reg .b32 %temp; 
	mov.b64 	{%temp, %r126}, %fd333;
	}
	{
	.reg .b32 %temp; 
	mov.b64 	{%r127, %temp}, %fd333;
	}
	mov.b32 	%r128, -1077;
$L__BB6_56:
	add.s32 	%r102, %r126, -1;
	setp.gt.u32 	%p47, %r102, 2146435070;
	@%p47 bra 	$L__BB6_60;
	shr.u32 	%r105, %r126, 20;
	add.s32 	%r129, %r128, %r105;
	and.b32  	%r106, %r126, 1048575;
	or.b32  	%r107, %r106, 1072693248;
	mov.b64 	%fd334, {%r127, %r107};
	setp.lt.u32 	%p49, %r107, 1073127583;
	@%p49 bra 	$L__BB6_59;
	{
	.reg .b32 %temp; 
	mov.b64 	{%r108, %temp}, %fd334;
	}
	{
	.reg .b32 %temp; 
	mov.b64 	{%temp, %r109}, %fd334;
	}
	add.s32 	%r110, %r109, -1048576;
	mov.b64 	%fd334, {%r108, %r110};
	add.s32 	%r129, %r129, 1;
$L__BB6_59:
	add.f64 	%fd256, %fd334, 0dBFF0000000000000;
	add.f64 	%fd257, %fd334, 0d3FF0000000000000;
	rcp.approx.ftz.f64 	%fd258, %fd257;
	neg.f64 	%fd259, %fd257;
	fma.rn.f64 	%fd260, %fd259, %fd258, 0d3FF0000000000000;
	fma.rn.f64 	%fd261, %fd260, %fd260, %fd260;
	fma.rn.f64 	%fd262, %fd261, %fd258, %fd258;
	mul.f64 	%fd263, %fd256, %fd262;
	fma.rn.f64 	%fd264, %fd256, %fd262, %fd263;
	mul.f64 	%fd265, %fd264, %fd264;
	fma.rn.f64 	%fd266, %fd265, 0d3EB1380B3AE80F1E, 0d3ED0EE258B7A8B04;
	fma.rn.f64 	%fd267, %fd266, %fd265, 0d3EF3B2669F02676F;
	fma.rn.f64 	%fd268, %fd267, %fd265, 0d3F1745CBA9AB0956;
	fma.rn.f64 	%fd269, %fd268, %fd265, 0d3F3C71C72D1B5154;
	fma.rn.f64 	%fd270, %fd269, %fd265, 0d3F624924923BE72D;
	fma.rn.f64 	%fd271, %fd270, %fd265, 0d3F8999999999A3C4;
	fma.rn.f64 	%fd272, %fd271, %fd265, 0d3FB5555555555554;
	sub.f64 	%fd273, %fd256, %fd264;
	add.f64 	%fd274, %fd273, %fd273;
	neg.f64 	%fd275, %fd264;
	fma.rn.f64 	%fd276, %fd275, %fd256, %fd274;
	mul.f64 	%fd277, %fd262, %fd276;
	mul.f64 	%fd278, %fd265, %fd272;
	fma.rn.f64 	%fd279, %fd278, %fd264, %fd277;
	xor.b32  	%r111, %r129, -2147483648;
	mov.b32 	%r112, 1127219200;
	mov.b64 	%fd280, {%r111, %r112};
	sub.f64 	%fd281, %fd280, %fd1;
	fma.rn.f64 	%fd282, %fd281, 0d3FE62E42FEFA39EF, %fd264;
	fma.rn.f64 	%fd283, %fd281, 0dBFE62E42FEFA39EF, %fd282;
	sub.f64 	%fd284, %fd283, %fd264;
	sub.f64 	%fd285, %fd279, %fd284;
	fma.rn.f64 	%fd286, %fd281, 0d3C7ABC9E3B39803F, %fd285;
	add.f64 	%fd335, %fd282, %fd286;
	bra.uni 	$L__BB6_61;
$L__BB6_60:
	fma.rn.f64 	%fd255, %fd333, 0d7FF0000000000000, 0d7FF0000000000000;
	{
	.reg .b32 %temp; 
	mov.b64 	{%temp, %r103}, %fd333;
	}
	and.b32  	%r104, %r103, 2147483647;
	setp.eq.s32 	%p48, %r104, 0;
	selp.f64 	%fd335, 0dFFF0000000000000, %fd255, %p48;
$L__BB6_61:
	rcp.rn.f64 	%fd287, %fd331;
	fma.rn.f64 	%fd288, %fd287, 0dBFE0000000000000, %fd335;
	add.f64 	%fd289, %fd336, %fd288;
	mul.f64 	%fd290, %fd287, %fd287;
	fma.rn.f64 	%fd291, %fd290, 0dBF7F07C1F07C1F08, 0d3F71111111111111;
	mul.f64 	%fd292, %fd290, %fd291;
	mov.f64 	%fd293, 0d3F70410410410410;
	sub.f64 	%fd294, %fd293, %fd292;
	mul.f64 	%fd295, %fd290, %fd294;
	mov.f64 	%fd296, 0d3F81111111111111;
	sub.f64 	%fd297, %fd296, %fd295;
	mul.f64 	%fd298, %fd290, %fd297;
	mov.f64 	%fd299, 0d3FB5555555555555;
	sub.f64 	%fd300, %fd299, %fd298;
	mul.f64 	%fd301, %fd290, %fd300;
	sub.f64 	%fd336, %fd289, %fd301;
$L__BB6_62:
	add.s32 	%r113, %r113, %r5;
	setp.lt.u32 	%p50, %r113, %r51;
	@%p50 bra 	$L__BB6_2;
	add.f64 	%fd302, %fd312, %fd320;
	add.f64 	%fd303, %fd302, %fd328;
	add.f64 	%fd304, %fd303, %fd336;
	cvt.rn.f32.f64 	%f1, %fd304;
	st.shared.f32 	[%r4], %f1;
$L__BB6_64:
	bar.sync 	0;
	setp.gt.u32 	%p51, %r1, 255;
	@%p51 bra 	$L__BB6_66;
	ld.shared.f32 	%f2, [%r4+1024];
	ld.shared.f32 	%f3, [%r4];
	add.f32 	%f4, %f2, %f3;
	st.shared.f32 	[%r4], %f4;
$L__BB6_66:
	bar.sync 	0;
	setp.gt.u32 	%p52, %r1, 127;
	@%p52 bra 	$L__BB6_68;
	ld.shared.f32 	%f5, [%r4+512];
	ld.shared.f32 	%f6, [%r4];
	add.f32 	%f7, %f5, %f6;
	st.shared.f32 	[%r4], %f7;
$L__BB6_68:
	bar.sync 	0;
	setp.gt.u32 	%p53, %r1, 63;
	@%p53 bra 	$L__BB6_70;
	ld.shared.f32 	%f8, [%r4+256];
	ld.shared.f32 	%f9, [%r4];
	add.f32 	%f10, %f8, %f9;
	st.shared.f32 	[%r4], %f10;
$L__BB6_70:
	bar.sync 	0;
	setp.gt.u32 	%p54, %r1, 31;
	@%p54 bra 	$L__BB6_73;
	ld.volatile.shared.f32 	%f11, [%r4+128];
	ld.volatile.shared.f32 	%f12, [%r4];
	add.f32 	%f13, %f11, %f12;
	st.volatile.shared.f32 	[%r4], %f13;
	ld.volatile.shared.f32 	%f14, [%r4+64];
	ld.volatile.shared.f32 	%f15, [%r4];
	add.f32 	%f16, %f14, %f15;
	st.volatile.shared.f32 	[%r4], %f16;
	ld.volatile.shared.f32 	%f17, [%r4+32];
	ld.volatile.shared.f32 	%f18, [%r4];
	add.f32 	%f19, %f17, %f18;
	st.volatile.shared.f32 	[%r4], %f19;
	ld.volatile.shared.f32 	%f20, [%r4+16];
	ld.volatile.shared.f32 	%f21, [%r4];
	add.f32 	%f22, %f20, %f21;
	st.volatile.shared.f32 	[%r4], %f22;
	ld.volatile.shared.f32 	%f23, [%r4+8];
	ld.volatile.shared.f32 	%f24, [%r4];
	add.f32 	%f25, %f23, %f24;
	st.volatile.shared.f32 	[%r4], %f25;
	ld.volatile.shared.f32 	%f26, [%r4+4];
	ld.volatile.shared.f32 	%f27, [%r4];
	add.f32 	%f28, %f26, %f27;
	st.volatile.shared.f32 	[%r4], %f28;
	setp.ne.s32 	%p55, %r1, 0;
	@%p55 bra 	$L__BB6_73;
	ld.param.u64 	%rd15, [_Z7reduce6PiS_Pfj_param_2];
	ld.shared.f32 	%f29, [sdata];
	cvta.to.global.u64 	%rd12, %rd15;
	mul.wide.u32 	%rd13, %r2, 4;
	add.s64 	%rd14, %rd12, %rd13;
	st.global.f32 	[%rd14], %f29;
$L__BB6_73:
	ret;
$L__BB6_74:
	rcp.rn.f64 	%fd78, %fd307;
	neg.f64 	%fd79, %fd78;
	add.f64 	%fd80, %fd79, 0dBFE2788CFC6FB619;
	fma.rn.f64 	%fd312, %fd307, 0d3FFA51A6625307D3, %fd80;
	bra.uni 	$L__BB6_17;
$L__BB6_75:
	rcp.rn.f64 	%fd135, %fd315;
	neg.f64 	%fd136, %fd135;
	add.f64 	%fd137, %fd136, 0dBFE2788CFC6FB619;
	fma.rn.f64 	%fd320, %fd315, 0d3FFA51A6625307D3, %fd137;
	bra.uni 	$L__BB6_32;
$L__BB6_76:
	rcp.rn.f64 	%fd192, %fd323;
	neg.f64 	%fd193, %fd192;
	add.f64 	%fd194, %fd193, 0dBFE2788CFC6FB619;
	fma.rn.f64 	%fd328, %fd323, 0d3FFA51A6625307D3, %fd194;
	bra.uni 	$L__BB6_47;
$L__BB6_77:
	rcp.rn.f64 	%fd249, %fd331;
	neg.f64 	%fd250, %fd249;
	add.f64 	%fd251, %fd250, 0dBFE2788CFC6FB619;
	fma.rn.f64 	%fd336, %fd331, 0d3FFA51A6625307D3, %fd251;
	bra.uni 	$L__BB6_62;

}
	// .globl	_Z7reduce1PiS_Pfj
.visible .entry _Z7reduce1PiS_Pfj(
	.param .u64 .ptr .align 1 _Z7reduce1PiS_Pfj_param_0,
	.param .u64 .ptr .align 1 _Z7reduce1PiS_Pfj_param_1,
	.param .u64 .ptr .align 1 _Z7reduce1PiS_Pfj_param_2,
	.param .u32 _Z7reduce1PiS_Pfj_param_3
)
{
	.reg .pred 	%p<30>;
	.reg .b32 	%r<76>;
	.reg .b32 	%f<6>;
	.reg .b64 	%rd<12>;
	.reg .b64 	%fd<170>;

	ld.param.u64 	%rd1, [_Z7reduce1PiS_Pfj_param_0];
	ld.param.u64 	%rd2, [_Z7reduce1PiS_Pfj_param_1];
	ld.param.u64 	%rd3, [_Z7reduce1PiS_Pfj_param_2];
	ld.param.u32 	%r29, [_Z7reduce1PiS_Pfj_param_3];
	mov.u32 	%r1, %tid.x;
	mov.u32 	%r2, %ctaid.x;
	mov.u32 	%r3, %ntid.x;
	mad.lo.s32 	%r4, %r2, %r3, %r1;
	setp.ge.u32 	%p1, %r4, %r29;
	shl.b32 	%r30, %r1, 2;
	mov.u32 	%r31, sdata2;
	add.s32 	%r5, %r31, %r30;
	@%p1 bra 	$L__BB7_32;
	cvta.to.global.u64 	%rd4, %rd1;
	cvta.to.global.u64 	%rd5, %rd2;
	mul.wide.u32 	%rd6, %r4, 4;
	add.s64 	%rd7, %rd4, %rd6;
	ld.global.u32 	%r33, [%rd7];
	cvt.rn.f64.s32 	%fd38, %r33;
	add.s64 	%rd8, %rd5, %rd6;
	ld.global.u32 	%r6, [%rd8];
	add.f64 	%fd156, %fd38, 0d3FF0000000000000;
	setp.eq.f64 	%p2, %fd156, 0dFFF0000000000000;
	mov.f64 	%fd161, 0d7FF8000000000000;
	@%p2 bra 	$L__BB7_16;
	setp.le.f64 	%p3, %fd156, 0d0000000000000000;
	cvt.rmi.f64.f64 	%fd40, %fd156;
	setp.eq.f64 	%p4, %fd40, %fd156;
	and.pred  	%p5, %p3, %p4;
	mov.f64 	%fd161, 0dFFF0000000000000;
	@%p5 bra 	$L__BB7_16;
	setp.le.f64 	%p6, %fd156, 0d3EB0C6F7A0B5ED8D;
	@%p6 bra 	$L__BB7_41;
	setp.geu.f64 	%p7, %fd156, 0d4028000000000000;
	mov.f64 	%fd161, 0d0000000000000000;
	@%p7 bra 	$L__BB7_7;
	mov.f64 	%fd161, 0d0000000000000000;
$L__BB7_6:
	rcp.rn.f64 	%fd46, %fd156;
	sub.f64 	%fd161, %fd161, %fd46;
	add.f64 	%fd156, %fd156, 0d3FF0000000000000;
	setp.lt.f64 	%p8, %fd156, 0d4028000000000000;
	@%p8 bra 	$L__BB7_6;
$L__BB7_7:
	setp.ltu.f64 	%p9, %fd156, 0d4028000000000000;
	@%p9 bra 	$L__BB7_16;
	{
	.reg .b32 %temp; 
	mov.b64 	{%temp, %r67}, %fd156;
	}
	{
	.reg .b32 %temp; 
	mov.b64 	{%r68, %temp}, %fd156;
	}
	setp.gt.s32 	%p10, %r67, 1048575;
	mov.b32 	%r69, -1023;
	mov.f64 	%fd158, %fd156;
	@%p10 bra 	$L__BB7_10;
	mul.f64 	%fd158, %fd156, 0d4350000000000000;
	{
	.reg .b32 %temp; 
	mov.b64 	{%temp, %r67}, %fd158;
	}
	{
	.reg .b32 %temp; 
	mov.b64 	{%r68, %temp}, %fd158;
	}
	mov.b32 	%r69, -1077;
$L__BB7_10:
	add.s32 	%r36, %r67, -1;
	setp.gt.u32 	%p11, %r36, 2146435070;
	@%p11 bra 	$L__BB7_14;
	shr.u32 	%r39, %r67, 20;
	add.s32 	%r70, %r69, %r39;
	and.b32  	%r40, %r67, 1048575;
	or.b32  	%r41, %r40, 1072693248;
	mov.b64 	%fd159, {%r68, %r41};
	setp.lt.u32 	%p13, %r41, 1073127583;
	@%p13 bra 	$L__BB7_13;
	{
	.reg .b32 %temp; 
	mov.b64 	{%r42, %temp}, %fd159;
	}
	{
	.reg .b32 %temp; 
	mov.b64 	{%temp, %r43}, %fd159;
	}
	add.s32 	%r44, %r43, -1048576;
	mov.b64 	%fd159, {%r42, %r44};
	add.s32 	%r70, %r70, 1;
$L__BB7_13:
	add.f64 	%fd48, %fd159, 0dBFF0000000000000;
	add.f64 	%fd49, %fd159, 0d3FF0000000000000;
	rcp.approx.ftz.f64 	%fd50, %fd49;
	neg.f64 	%fd51, %fd49;
	fma.rn.f64 	%fd52, %fd51, %fd50, 0d3FF0000000000000;
	fma.rn.f64 	%fd53, %fd52, %fd52, %fd52;
	fma.rn.f64 	%fd54, %fd53, %fd50, %fd50;
	mul.f64 	%fd55, %fd48, %fd54;
	fma.rn.f64 	%fd56, %fd48, %fd54, %fd55;
	mul.f64 	%fd57, %fd56, %fd56;
	fma.rn.f64 	%fd58, %fd57, 0d3EB1380B3AE80F1E, 0d3ED0EE258B7A8B04;
	fma.rn.f64 	%fd59, %fd58, %fd57, 0d3EF3B2669F02676F;
	fma.rn.f64 	%fd60, %fd59, %fd57, 0d3F1745CBA9AB0956;
	fma.rn.f64 	%fd61, %fd60, %fd57, 0d3F3C71C72D1B5154;
	fma.rn.f64 	%fd62, %fd61, %fd57, 0d3F624924923BE72D;
	fma.rn.f64 	%fd63, %fd62, %fd57, 0d3F8999999999A3C4;
	fma.rn.f64 	%fd64, %fd63, %fd57, 0d3FB5555555555554;
	sub.f64 	%fd65, %fd48, %fd56;
	add.f64 	%fd66, %fd65, %fd65;
	neg.f64 	%fd67, %fd56;
	fma.rn.f64 	%fd68, %fd67, %fd48, %fd66;
	mul.f64 	%fd69, %fd54, %fd68;
	mul.f64 	%fd70, %fd57, %fd64;
	fma.rn.f64 	%fd71, %fd70, %fd56, %fd69;
	xor.b32  	%r45, %r70, -2147483648;
	mov.b32 	%r46, 1127219200;
	mov.b64 	%fd72, {%r45, %r46};
	mov.b32 	%r47, -2147483648;
	mov.b64 	%fd73, {%r47, %r46};
	sub.f64 	%fd74, %fd72, %fd73;
	fma.rn.f64 	%fd75, %fd74, 0d3FE62E42FEFA39EF, %fd56;
	fma.rn.f64 	%fd76, %fd74, 0dBFE62E42FEFA39EF, %fd75;
	sub.f64 	%fd77, %fd76, %fd56;
	sub.f64 	%fd78, %fd71, %fd77;
	fma.rn.f64 	%fd79, %fd74, 0d3C7ABC9E3B39803F, %fd78;
	add.f64 	%fd160, %fd75, %fd79;
	bra.uni 	$L__BB7_15;
$L__BB7_14:
	fma.rn.f64 	%fd47, %fd158, 0d7FF0000000000000, 0d7FF0000000000000;
	{
	.reg .b32 %temp; 
	mov.b64 	{%temp, %r37}, %fd158;
	}
	and.b32  	%r38, %r37, 2147483647;
	setp.eq.s32 	%p12, %r38, 0;
	selp.f64 	%fd160, 0dFFF0000000000000, %fd47, %p12;
$L__BB7_15:
	rcp.rn.f64 	%fd80, %fd156;
	fma.rn.f64 	%fd81, %fd80, 0dBFE0000000000000, %fd160;
	add.f64 	%fd82, %fd161, %fd81;
	mul.f64 	%fd83, %fd80, %fd80;
	fma.rn.f64 	%fd84, %fd83, 0dBF7F07C1F07C1F08, 0d3F71111111111111;
	mul.f64 	%fd85, %fd83, %fd84;
	mov.f64 	%fd86, 0d3F70410410410410;
	sub.f64 	%fd87, %fd86, %fd85;
	mul.f64 	%fd88, %fd83, %fd87;
	mov.f64 	%fd89, 0d3F81111111111111;
	sub.f64 	%fd90, %fd89, %fd88;
	mul.f64 	%fd91, %fd83, %fd90;
	mov.f64 	%fd92, 0d3FB5555555555555;
	sub.f64 	%fd93, %fd92, %fd91;
	mul.f64 	%fd94, %fd83, %fd93;
	sub.f64 	%fd161, %fd82, %fd94;
$L__BB7_16:
	cvt.rn.f64.s32 	%fd96, %r6;
	add.f64 	%fd164, %fd96, 0d3FF0000000000000;
	setp.eq.f64 	%p14, %fd164, 0dFFF0000000000000;
	mov.f64 	%fd169, 0d7FF8000000000000;
	@%p14 bra 	$L__BB7_31;
	setp.le.f64 	%p15, %fd164, 0d0000000000000000;
	cvt.rmi.f64.f64 	%fd98, %fd164;
	setp.eq.f64 	%p16, %fd98, %fd164;
	and.pred  	%p17, %p15, %p16;
	mov.f64 	%fd169, 0dFFF0000000000000;
	@%p17 bra 	$L__BB7_31;
	setp.le.f64 	%p18, %fd164, 0d3EB0C6F7A0B5ED8D;
	@%p18 bra 	$L__BB7_42;
	setp.geu.f64 	%p19, %fd164, 0d4028000000000000;
	mov.f64 	%fd169, 0d0000000000000000;
	@%p19 bra 	$L__BB7_22;
	mov.f64 	%fd169, 0d0000000000000000;
$L__BB7_21:
	rcp.rn.f64 	%fd104, %fd164;
	sub.f64 	%fd169, %fd169, %fd104;
	add.f64 	%fd164, %fd164, 0d3FF0000000000000;
	setp.lt.f64 	%p20, %fd164, 0d4028000000000000;
	@%p20 bra 	$L__BB7_21;
$L__BB7_22:
	setp.ltu.f64 	%p21, %fd164, 0d4028000000000000;
	@%p21 bra 	$L__BB7_31;
	{
	.reg .b32 %temp; 
	mov.b64 	{%temp, %r71}, %fd164;
	}
	{
	.reg .b32 %temp; 
	mov.b64 	{%r72, %temp}, %fd164;
	}
	setp.gt.s32 	%p22, %r71, 1048575;
	mov.b32 	%r73, -1023;
	mov.f64 	%fd166, %fd164;
	@%p22 bra 	$L__BB7_25;
	mul.f64 	%fd166, %fd164, 0d4350000000000000;
	{
	.reg .b32 %temp; 
	mov.b64 	{%temp, %r71}, %fd166;
	}
	{
	.reg .b32 %temp; 
	mov.b64 	{%r72, %temp}, %fd166;
	}
	mov.b32 	%r73, -1077;
$L__BB7_25:
	add.s32 	%r50, %r71, -1;
	setp.gt.u32 	%p23, %r50, 2146435070;
	@%p23 bra 	$L__BB7_29;
	shr.u32 	%r53, %r71, 20;
	add.s32 	%r74, %r73, %r53;
	and.b32  	%r54, %r71, 1048575;
	or.b32  	%r55, %r54, 1072693248;
	mov.b64 	%fd167, {%r72, %r55};
	setp.lt.u32 	%p25, %r55, 1073127583;
	@%p25 bra 	$L__BB7_28;
	{
	.reg .b32 %temp; 
	mov.b64 	{%r56, %temp}, %fd167;
	}
	{
	.reg .b32 %temp; 
	mov.b64 	{%temp, %r57}, %fd167;
	}
	add.s32 	%r58, %r57, -1048576;
	mov.b64 	%fd167, {%r56, %r58};
	add.s32 	%r74, %r74, 1;
$L__BB7_28:
	add.f64 	%fd106, %fd167, 0dBFF0000000000000;
	add.f64 	%fd107, %fd167, 0d3FF0000000000000;
	rcp.approx.ftz.f64 	%fd108, %fd107;
	neg.f64 	%fd109, %fd107;
	fma.rn.f64 	%fd110, %fd109, %fd108, 0d3FF0000000000000;
	fma.rn.f64 	%fd111, %fd110, %fd110, %fd110;
	fma.rn.f64 	%fd112, %fd111, %fd108, %fd108;
	mul.f64 	%fd113, %fd106, %fd112;
	fma.rn.f64 	%fd114, %fd106, %fd112, %fd113;
	mul.f64 	%fd115, %fd114, %fd114;
	fma.rn.f64 	%fd116, %fd115, 0d3EB1380B3AE80F1E, 0d3ED0EE258B7A8B04;
	fma.rn.f64 	%fd117, %fd116, %fd115, 0d3EF3B2669F02676F;
	fma.rn.f64 	%fd118, %fd117, %fd115, 0d3F1745CBA9AB0956;
	fma.rn.f64 	%fd119, %fd118, %fd115, 0d3F3C71C72D1B5154;
	fma.rn.f64 	%fd120, %fd119, %fd115, 0d3F624924923BE72D;
	fma.rn.f64 	%fd121, %fd120, %fd115, 0d3F8999999999A3C4;
	fma.rn.f64 	%fd122, %fd121, %fd115, 0d3FB5555555555554;
	sub.f64 	%fd123, %fd106, %fd114;
	add.f64 	%fd124, %fd123, %fd123;
	neg.f64 	%fd125, %fd114;
	fma.rn.f64 	%fd126, %fd125, %fd106, %fd124;
	mul.f64 	%fd127, %fd112, %fd126;
	mul.f64 	%fd128, %fd115, %fd122;
	fma.rn.f64 	%fd129, %fd128, %fd114, %fd127;
	xor.b32  	%r59, %r74, -2147483648;
	mov.b32 	%r60, 1127219200;
	mov.b64 	%fd130, {%r59, %r60};
	mov.b32 	%r61, -2147483648;
	mov.b64 	%fd131, {%r61, %r60};
	sub.f64 	%fd132, %fd130, %fd131;
	fma.rn.f64 	%fd133, %fd132, 0d3FE62E42FEFA39EF, %fd114;
	fma.rn.f64 	%fd134, %fd132, 0dBFE62E42FEFA39EF, %fd133;
	sub.f64 	%fd135, %fd134, %fd114;
	sub.f64 	%fd136, %fd129, %fd135;
	fma.rn.f64 	%fd137, %fd132, 0d3C7ABC9E3B39803F, %fd136;
	add.f64 	%fd168, %fd133, %fd137;
	bra.uni 	$L__BB7_30;
$L__BB7_29:
	fma.rn.f64 	%fd105, %fd166, 0d7FF0000000000000, 0d7FF0000000000000;
	{
	.reg .b32 %temp; 
	mov.b64 	{%temp, %r51}, %fd166;
	}
	and.b32  	%r52, %r51, 2147483647;
	setp.eq.s32 	%p24, %r52, 0;
	selp.f64 	%fd168, 0dFFF0000000000000, %fd105, %p24;
$L__BB7_30:
	rcp.rn.f64 	%fd138, %fd164;
	fma.rn.f64 	%fd139, %fd138, 0dBFE0000000000000, %fd168;
	add.f64 	%fd140, %fd169, %fd139;
	mul.f64 	%fd141, %fd138, %fd138;
	fma.rn.f64 	%fd142, %fd141, 0dBF7F07C1F07C1F08, 0d3F71111111111111;
	mul.f64 	%fd143, %fd141, %fd142;
	mov.f64 	%fd144, 0d3F70410410410410;
	sub.f64 	%fd145, %fd144, %fd143;
	mul.f64 	%fd146, %fd141, %fd145;
	mov.f64 	%fd147, 0d3F81111111111111;
	sub.f64 	%fd148, %fd147, %fd146;
	mul.f64 	%fd149, %fd141, %fd148;
	mov.f64 	%fd150, 0d3FB5555555555555;
	sub.f64 	%fd151, %fd150, %fd149;
	mul.f64 	%fd152, %fd141, %fd151;
	sub.f64 	%fd169, %fd140, %fd152;
$L__BB7_31:
	add.f64 	%fd153, %fd161, %fd169;
	cvt.rn.f32.f64 	%f1, %fd153;
	st.shared.f32 	[%r5], %f1;
	bra.uni 	$L__BB7_33;
$L__BB7_32:
	mov.b32 	%r32, 0;
	st.shared.u32 	[%r5], %r32;
$L__BB7_33:
	bar.sync 	0;
	setp.lt.u32 	%p26, %r3, 2;
	@%p26 bra 	$L__BB7_38;
	mov.b32 	%r75, 1;
$L__BB7_35:
	shl.b32 	%r28, %r75, 1;
	add.s32 	%r63, %r28, -1;
	and.b32  	%r64, %r63, %r1;
	setp.ne.s32 	%p27, %r64, 0;
	@%p27 bra 	$L__BB7_37;
	shl.b32 	%r65, %r75, 2;
	add.s32 	%r66, %r5, %r65;
	ld.shared.f32 	%f2, [%r66];
	ld.shared.f32 	%f3, [%r5];
	add.f32 	%f4, %f2, %f3;
	st.shared.f32 	[%r5], %f4;
$L__BB7_37:
	bar.sync 	0;
	setp.lt.u32 	%p28, %r28, %r3;
	mov.u32 	%r75, %r28;
	@%p28 bra 	$L__BB7_35;
$L__BB7_38:
	setp.ne.s32 	%p29, %r1, 0;
	@%p29 bra 	$L__BB7_40;
	ld.shared.f32 	%f5, [sdata2];
	cvta.to.global.u64 	%rd9, %rd3;
	mul.wide.u32 	%rd10, %r2, 4;
	add.s64 	%rd11, %rd9, %rd10;
	st.global.f32 	[%rd11], %f5;
$L__BB7_40:
	ret;
$L__BB7_41:
	rcp.rn.f64 	%fd41, %fd156;
	neg.f64 	%fd42, %fd41;
	add.f64 	%fd43, %fd42, 0dBFE2788CFC6FB619;
	fma.rn.f64 	%fd161, %fd156, 0d3FFA51A6625307D3, %fd43;
	bra.uni 	$L__BB7_16;
$L__BB7_42:
	rcp.rn.f64 	%fd99, %fd164;
	neg.f64 	%fd100, %fd99;
	add.f64 	%fd101, %fd100, 0dBFE2788CFC6FB619;
	fma.rn.f64 	%fd169, %fd164, 0d3FFA51A6625307D3, %fd101;
	bra.uni 	$L__BB7_31;

}
	// .globl	_Z11gpuDigammasPfPiS0_i
.visible .entry _Z11gpuDigammasPfPiS0_i(
	.param .u64 .ptr .align 1 _Z11gpuDigammasPfPiS0_i_param_0,
	.param .u64 .ptr .align 1 _Z11gpuDigammasPfPiS0_i_param_1,
	.param .u64 .ptr .align 1 _Z11gpuDigammasPfPiS0_i_param_2,
	.param .u32 _Z11gpuDigammasPfPiS0_i_param_3
)
{
	.reg .pred 	%p<26>;
	.reg .b32 	%r<64>;
	.reg .b32 	%f<2>;
	.reg .b64 	%rd<12>;
	.reg .b64 	%fd<170>;

	ld.param.u64 	%rd1, [_Z11gpuDigammasPfPiS0_i_param_0];
	ld.param.u64 	%rd2, [_Z11gpuDigammasPfPiS0_i_param_1];
	ld.param.u64 	%rd3, [_Z11gpuDigammasPfPiS0_i_param_2];
	ld.param.u32 	%r23, [_Z11gpuDigammasPfPiS0_i_param_3];
	mov.u32 	%r24, %tid.x;
	mov.u32 	%r25, %ntid.x;
	mov.u32 	%r26, %ctaid.x;
	mad.lo.s32 	%r1, %r25, %r26, %r24;
	setp.ge.u32 	%p1, %r1, %r23;
	@%p1 bra 	$L__BB8_32;
	cvta.to.global.u64 	%rd4, %rd2;
	cvta.to.global.u64 	%rd5, %rd3;
	mul.wide.u32 	%rd6, %r1, 4;
	add.s64 	%rd7, %rd4, %rd6;
	ld.global.u32 	%r27, [%rd7];
	cvt.rn.f64.s32 	%fd38, %r27;
	add.s64 	%rd8, %rd5, %rd6;
	ld.global.u32 	%r2, [%rd8];
	add.f64 	%fd156, %fd38, 0d3FF0000000000000;
	setp.eq.f64 	%p2, %fd156, 0dFFF0000000000000;
	mov.f64 	%fd161, 0d7FF8000000000000;
	@%p2 bra 	$L__BB8_16;
	setp.le.f64 	%p3, %fd156, 0d0000000000000000;
	cvt.rmi.f64.f64 	%fd40, %fd156;
	setp.eq.f64 	%p4, %fd40, %fd156;
	and.pred  	%p5, %p3, %p4;
	mov.f64 	%fd161, 0dFFF0000000000000;
	@%p5 bra 	$L__BB8_16;
	setp.le.f64 	%p6, %fd156, 0d3EB0C6F7A0B5ED8D;
	@%p6 bra 	$L__BB8_33;
	setp.geu.f64 	%p7, %fd156, 0d4028000000000000;
	mov.f64 	%fd161, 0d0000000000000000;
	@%p7 bra 	$L__BB8_7;
	mov.f64 	%fd161, 0d0000000000000000;
$L__BB8_6:
	rcp.rn.f64 	%fd46, %fd156;
	sub.f64 	%fd161, %fd161, %fd46;
	add.f64 	%fd156, %fd156, 0d3FF0000000000000;
	setp.lt.f64 	%p8, %fd156, 0d4028000000000000;
	@%p8 bra 	$L__BB8_6;
$L__BB8_7:
	setp.ltu.f64 	%p9, %fd156, 0d4028000000000000;
	@%p9 bra 	$L__BB8_16;
	{
	.reg .b32 %temp; 
	mov.b64 	{%temp, %r56}, %fd156;
	}
	{
	.reg .b32 %temp; 
	mov.b64 	{%r57, %temp}, %fd156;
	}
	setp.gt.s32 	%p10, %r56, 1048575;
	mov.b32 	%r58, -1023;
	mov.f64 	%fd158, %fd156;
	@%p10 bra 	$L__BB8_10;
	mul.f64 	%fd158, %fd156, 0d4350000000000000;
	{
	.reg .b32 %temp; 
	mov.b64 	{%temp, %r56}, %fd158;
	}
	{
	.reg .b32 %temp; 
	mov.b64 	{%r57, %temp}, %fd158;
	}
	mov.b32 	%r58, -1077;
$L__BB8_10:
	add.s32 	%r30, %r56, -1;
	setp.gt.u32 	%p11, %r30, 2146435070;
	@%p11 bra 	$L__BB8_14;
	shr.u32 	%r33, %r56, 20;
	add.s32 	%r59, %r58, %r33;
	and.b32  	%r34, %r56, 1048575;
	or.b32  	%r35, %r34, 1072693248;
	mov.b64 	%fd159, {%r57, %r35};
	setp.lt.u32 	%p13, %r35, 1073127583;
	@%p13 bra 	$L__BB8_13;
	{
	.reg .b32 %temp; 
	mov.b64 	{%r36, %temp}, %fd159;
	}
	{
	.reg .b32 %temp; 
	mov.b64 	{%temp, %r37}, %fd159;
	}
	add.s32 	%r38, %r37, -1048576;
	mov.b64 	%fd159, {%r36, %r38};
	add.s32 	%r59, %r59, 1;
$L__BB8_13:
	add.f64 	%fd48, %fd159, 0dBFF0000000000000;
	add.f64 	%fd49, %fd159, 0d3FF0000000000000;
	rcp.approx.ftz.f64 	%fd50, %fd49;
	neg.f64 	%fd51, %fd49;
	fma.rn.f64 	%fd52, %fd51, %fd50, 0d3FF0000000000000;
	fma.rn.f64 	%fd53, %fd52, %fd52, %fd52;
	fma.rn.f64 	%fd54, %fd53, %fd50, %fd50;
	mul.f64 	%fd55, %fd48, %fd54;
	fma.rn.f64 	%fd56, %fd48, %fd54, %fd55;
	mul.f64 	%fd57, %fd56, %fd56;
	fma.rn.f64 	%fd58, %fd57, 0d3EB1380B3AE80F1E, 0d3ED0EE258B7A8B04;
	fma.rn.f64 	%fd59, %fd58, %fd57, 0d3EF3B2669F02676F;
	fma.rn.f64 	%fd60, %fd59, %fd57, 0d3F1745CBA9AB0956;
	fma.rn.f64 	%fd61, %fd60, %fd57, 0d3F3C71C72D1B5154;
	fma.rn.f64 	%fd62, %fd61, %fd57, 0d3F624924923BE72D;
	fma.rn.f64 	%fd63, %fd62, %fd57, 0d3F8999999999A3C4;
	fma.rn.f64 	%fd64, %fd63, %fd57, 0d3FB5555555555554;
	sub.f64 	%fd65, %fd48, %fd56;
	add.f64 	%fd66, %fd65, %fd65;
	neg.f64 	%fd67, %fd56;
	fma.rn.f64 	%fd68, %fd67, %fd48, %fd66;
	mul.f64 	%fd69, %fd54, %fd68;
	mul.f64 	%fd70, %fd57, %fd64;
	fma.rn.f64 	%fd71, %fd70, %fd56, %fd69;
	xor.b32  	%r39, %r59, -2147483648;
	mov.b32 	%r40, 1127219200;
	mov.b64 	%fd72, {%r39, %r40};
	mov.b32 	%r41, -2147483648;
	mov.b64 	%fd73, {%r41, %r40};
	sub.f64 	%fd74, %fd72, %fd73;
	fma.rn.f64 	%fd75, %fd74, 0d3FE62E42FEFA39EF, %fd56;
	fma.rn.f64 	%fd76, %fd74, 0dBFE62E42FEFA39EF, %fd75;
	sub.f64 	%fd77, %fd76, %fd56;
	sub.f64 	%fd78, %fd71, %fd77;
	fma.rn.f64 	%fd79, %fd74, 0d3C7ABC9E3B39803F, %fd78;
	add.f64 	%fd160, %fd75, %fd79;
	bra.uni 	$L__BB8_15;
$L__BB8_14:
	fma.rn.f64 	%fd47, %fd158, 0d7FF0000000000000, 0d7FF0000000000000;
	{
	.reg .b32 %temp; 
	mov.b64 	{%temp, %r31}, %fd158;
	}
	and.b32  	%r32, %r31, 2147483647;
	setp.eq.s32 	%p12, %r32, 0;
	selp.f64 	%fd160, 0dFFF0000000000000, %fd47, %p12;
$L__BB8_15:
	rcp.rn.f64 	%fd80, %fd156;
	fma.rn.f64 	%fd81, %fd80, 0dBFE0000000000000, %fd160;
	add.f64 	%fd82, %fd161, %fd81;
	mul.f64 	%fd83, %fd80, %fd80;
	fma.rn.f64 	%fd84, %fd83, 0dBF7F07C1F07C1F08, 0d3F71111111111111;
	mul.f64 	%fd85, %fd83, %fd84;
	mov.f64 	%fd86, 0d3F70410410410410;
	sub.f64 	%fd87, %fd86, %fd85;
	mul.f64 	%fd88, %fd83, %fd87;
	mov.f64 	%fd89, 0d3F81111111111111;
	sub.f64 	%fd90, %fd89, %fd88;
	mul.f64 	%fd91, %fd83, %fd90;
	mov.f64 	%fd92, 0d3FB5555555555555;
	sub.f64 	%fd93, %fd92, %fd91;
	mul.f64 	%fd94, %fd83, %fd93;
	sub.f64 	%fd161, %fd82, %fd94;
$L__BB8_16:
	cvt.rn.f64.s32 	%fd96, %r2;
	add.f64 	%fd164, %fd96, 0d3FF0000000000000;
	setp.eq.f64 	%p14, %fd164, 0dFFF0000000000000;
	mov.f64 	%fd169, 0d7FF8000000000000;
	@%p14 bra 	$L__BB8_31;
	setp.le.f64 	%p15, %fd164, 0d0000000000000000;
	cvt.rmi.f64.f64 	%fd98, %fd164;
	setp.eq.f64 	%p16, %fd98, %fd164;
	and.pred  	%p17, %p15, %p16;
	mov.f64 	%fd169, 0dFFF0000000000000;
	@%p17 bra 	$L__BB8_31;
	setp.le.f64 	%p18, %fd164, 0d3EB0C6F7A0B5ED8D;
	@%p18 bra 	$L__BB8_34;
	setp.geu.f64 	%p19, %fd164, 0d4028000000000000;
	mov.f64 	%fd169, 0d0000000000000000;
	@%p19 bra 	$L__BB8_22;
	mov.f64 	%fd169, 0d0000000000000000;
$L__BB8_21:
	rcp.rn.f64 	%fd104, %fd164;
	sub.f64 	%fd169, %fd169, %fd104;
	add.f64 	%fd164, %fd164, 0d3FF0000000000000;
	setp.lt.f64 	%p20, %fd164, 0d4028000000000000;
	@%p20 bra 	$L__BB8_21;
$L__BB8_22:
	setp.ltu.f64 	%p21, %fd164, 0d4028000000000000;
	@%p21 bra 	$L__BB8_31;
	{
	.reg .b32 %temp; 
	mov.b64 	{%temp, %r60}, %fd164;
	}
	{
	.reg .b32 %temp; 
	mov.b64 	{%r61, %temp}, %fd164;
	}
	setp.gt.s32 	%p22, %r60, 1048575;
	mov.b32 	%r62, -1023;
	mov.f64 	%fd166, %fd164;
	@%p22 bra 	$L__BB8_25;
	mul.f64 	%fd166, %fd164, 0d4350000000000000;
	{
	.reg .b32 %temp; 
	mov.b64 	{%temp, %r60}, %fd166;
	}
	{
	.reg .b32 %temp; 
	mov.b64 	{%r61, %temp}, %fd166;
	}
	mov.b32 	%r62, -1077;
$L__BB8_25:
	add.s32 	%r44, %r60, -1;
	setp.gt.u32 	%p23, %r44, 2146435070;
	@%p23 bra 	$L__BB8_29;
	shr.u32 	%r47, %r60, 20;
	add.s32 	%r63, %r62, %r47;
	and.b32  	%r48, %r60, 1048575;
	or.b32  	%r49, %r48, 1072693248;
	mov.b64 	%fd167, {%r61, %r49};
	setp.lt.u32 	%p25, %r49, 1073127583;
	@%p25 bra 	$L__BB8_28;
	{
	.reg .b32 %temp; 
	mov.b64 	{%r50, %temp}, %fd167;
	}
	{
	.reg .b32 %temp; 
	mov.b64 	{%temp, %r51}, %fd167;
	}
	add.s32 	%r52, %r51, -1048576;
	mov.b64 	%fd167, {%r50, %r52};
	add.s32 	%r63, %r63, 1;
$L__BB8_28:
	add.f64 	%fd106, %fd167, 0dBFF0000000000000;
	add.f64 	%fd107, %fd167, 0d3FF0000000000000;
	rcp.approx.ftz.f64 	%fd108, %fd107;
	neg.f64 	%fd109, %fd107;
	fma.rn.f64 	%fd110, %fd109, %fd108, 0d3FF0000000000000;
	fma.rn.f64 	%fd111, %fd110, %fd110, %fd110;
	fma.rn.f64 	%fd112, %fd111, %fd108, %fd108;
	mul.f64 	%fd113, %fd106, %fd112;
	fma.rn.f64 	%fd114, %fd106, %fd112, %fd113;
	mul.f64 	%fd115, %fd114, %fd114;
	fma.rn.f64 	%fd116, %fd115, 0d3EB1380B3AE80F1E, 0d3ED0EE258B7A8B04;
	fma.rn.f64 	%fd117, %fd116, %fd115, 0d3EF3B2669F02676F;
	fma.rn.f64 	%fd118, %fd117, %fd115, 0d3F1745CBA9AB0956;
	fma.rn.f64 	%fd119, %fd118, %fd115, 0d3F3C71C72D1B5154;
	fma.rn.f64 	%fd120, %fd119, %fd115, 0d3F624924923BE72D;
	fma.rn.f64 	%fd121, %fd120, %fd115, 0d3F8999999999A3C4;
	fma.rn.f64 	%fd122, %fd121, %fd115, 0d3FB5555555555554;
	sub.f64 	%fd123, %fd106, %fd114;
	add.f64 	%fd124, %fd123, %fd123;
	neg.f64 	%fd125, %fd114;
	fma.rn.f64 	%fd126, %fd125, %fd106, %fd124;
	mul.f64 	%fd127, %fd112, %fd126;
	mul.f64 	%fd128, %fd115, %fd122;
	fma.rn.f64 	%fd129, %fd128, %fd114, %fd127;
	xor.b32  	%r53, %r63, -2147483648;
	mov.b32 	%r54, 1127219200;
	mov.b64 	%fd130, {%r53, %r54};
	mov.b32 	%r55, -2147483648;
	mov.b64 	%fd131, {%r55, %r54};
	sub.f64 	%fd132, %fd130, %fd131;
	fma.rn.f64 	%fd133, %fd132, 0d3FE62E42FEFA39EF, %fd114;
	fma.rn.f64 	%fd134, %fd132, 0dBFE62E42FEFA39EF, %fd133;
	sub.f64 	%fd135, %fd134, %fd114;
	sub.f64 	%fd136, %fd129, %fd135;
	fma.rn.f64 	%fd137, %fd132, 0d3C7ABC9E3B39803F, %fd136;
	add.f64 	%fd168, %fd133, %fd137;
	bra.uni 	$L__BB8_30;
$L__BB8_29:
	fma.rn.f64 	%fd105, %fd166, 0d7FF0000000000000, 0d7FF0000000000000;
	{
	.reg .b32 %temp; 
	mov.b64 	{%temp, %r45}, %fd166;
	}
	and.b32  	%r46, %r45, 2147483647;
	setp.eq.s32 	%p24, %r46, 0;
	selp.f64 	%fd168, 0dFFF0000000000000, %fd105, %p24;
$L__BB8_30:
	rcp.rn.f64 	%fd138, %fd164;
	fma.rn.f64 	%fd139, %fd138, 0dBFE0000000000000, %fd168;
	add.f64 	%fd140, %fd169, %fd139;
	mul.f64 	%fd141, %fd138, %fd138;
	fma.rn.f64 	%fd142, %fd141, 0dBF7F07C1F07C1F08, 0d3F71111111111111;
	mul.f64 	%fd143, %fd141, %fd142;
	mov.f64 	%fd144, 0d3F70410410410410;
	sub.f64 	%fd145, %fd144, %fd143;
	mul.f64 	%fd146, %fd141, %fd145;
	mov.f64 	%fd147, 0d3F81111111111111;
	sub.f64 	%fd148, %fd147, %fd146;
	mul.f64 	%fd149, %fd141, %fd148;
	mov.f64 	%fd150, 0d3FB5555555555555;
	sub.f64 	%fd151, %fd150, %fd149;
	mul.f64 	%fd152, %fd141, %fd151;
	sub.f64 	%fd169, %fd140, %fd152;
$L__BB8_31:
	add.f64 	%fd153, %fd161, %fd169;
	cvt.rn.f32.f64 	%f1, %fd153;
	cvta.to.global.u64 	%rd9, %rd1;
	add.s64 	%rd11, %rd9, %rd6;
	st.global.f32 	[%rd11], %f1;
$L__BB8_32:
	ret;
$L__BB8_33:
	rcp.rn.f64 	%fd41, %fd156;
	neg.f64 	%fd42, %fd41;
	add.f64 	%fd43, %fd42, 0dBFE2788CFC6FB619;
	fma.rn.f64 	%fd161, %fd156, 0d3FFA51A6625307D3, %fd43;
	bra.uni 	$L__BB8_16;
$L__BB8_34:
	rcp.rn.f64 	%fd99, %fd164;
	neg.f64 	%fd100, %fd99;
	add.f64 	%fd101, %fd100, 0dBFE2788CFC6FB619;
	fma.rn.f64 	%fd169, %fd164, 0d3FFA51A6625307D3, %fd101;
	bra.uni 	$L__BB8_31;

}
	// .globl	_Z14gpuDigammasCMIPfPiS0_S0_i
.visible .entry _Z14gpuDigammasCMIPfPiS0_S0_i(
	.param .u64 .ptr .align 1 _Z14gpuDigammasCMIPfPiS0_S0_i_param_0,
	.param .u64 .ptr .align 1 _Z14gpuDigammasCMIPfPiS0_S0_i_param_1,
	.param .u64 .ptr .align 1 _Z14gpuDigammasCMIPfPiS0_S0_i_param_2,
	.param .u64 .ptr .align 1 _Z14gpuDigammasCMIPfPiS0_S0_i_param_3,
	.param .u32 _Z14gpuDigammasCMIPfPiS0_S0_i_param_4
)
{
	.reg .pred 	%p<38>;
	.reg .b32 	%r<93>;
	.reg .b32 	%f<2>;
	.reg .b64 	%rd<15>;
	.reg .b64 	%fd<255>;

	ld.param.u64 	%rd1, [_Z14gpuDigammasCMIPfPiS0_S0_i_param_0];
	ld.param.u64 	%rd2, [_Z14gpuDigammasCMIPfPiS0_S0_i_param_1];
	ld.param.u64 	%rd3, [_Z14gpuDigammasCMIPfPiS0_S0_i_param_2];
	ld.param.u64 	%rd4, [_Z14gpuDigammasCMIPfPiS0_S0_i_param_3];
	ld.param.u32 	%r34, [_Z14gpuDigammasCMIPfPiS0_S0_i_param_4];
	mov.u32 	%r35, %tid.x;
	mov.u32 	%r36, %ntid.x;
	mov.u32 	%r37, %ctaid.x;
	mad.lo.s32 	%r1, %r36, %r37, %r35;
	setp.ge.u32 	%p1, %r1, %r34;
	@%p1 bra 	$L__BB9_47;
	cvta.to.global.u64 	%rd5, %rd2;
	cvta.to.global.u64 	%rd6, %rd3;
	cvta.to.global.u64 	%rd7, %rd4;
	mul.wide.u32 	%rd8, %r1, 4;
	add.s64 	%rd9, %rd5, %rd8;
	ld.global.u32 	%r38, [%rd9];
	cvt.rn.f64.s32 	%fd56, %r38;
	add.s64 	%rd10, %rd6, %rd8;
	ld.global.u32 	%r2, [%rd10];
	add.s64 	%rd11, %rd7, %rd8;
	ld.global.u32 	%r3, [%rd11];
	add.f64 	%fd233, %fd56, 0d3FF0000000000000;
	setp.eq.f64 	%p2, %fd233, 0dFFF0000000000000;
	mov.f64 	%fd238, 0d7FF8000000000000;
	@%p2 bra 	$L__BB9_16;
	setp.le.f64 	%p3, %fd233, 0d0000000000000000;
	cvt.rmi.f64.f64 	%fd58, %fd233;
	setp.eq.f64 	%p4, %fd58, %fd233;
	and.pred  	%p5, %p3, %p4;
	mov.f64 	%fd238, 0dFFF0000000000000;
	@%p5 bra 	$L__BB9_16;
	setp.le.f64 	%p6, %fd233, 0d3EB0C6F7A0B5ED8D;
	@%p6 bra 	$L__BB9_48;
	setp.geu.f64 	%p7, %fd233, 0d4028000000000000;
	mov.f64 	%fd238, 0d0000000000000000;
	@%p7 bra 	$L__BB9_7;
	mov.f64 	%fd238, 0d0000000000000000;
$L__BB9_6:
	rcp.rn.f64 	%fd64, %fd233;
	sub.f64 	%fd238, %fd238, %fd64;
	add.f64 	%fd233, %fd233, 0d3FF0000000000000;
	setp.lt.f64 	%p8, %fd233, 0d4028000000000000;
	@%p8 bra 	$L__BB9_6;
$L__BB9_7:
	setp.ltu.f64 	%p9, %fd233, 0d4028000000000000;
	@%p9 bra 	$L__BB9_16;
	{
	.reg .b32 %temp; 
	mov.b64 	{%temp, %r81}, %fd233;
	}
	{
	.reg .b32 %temp; 
	mov.b64 	{%r82, %temp}, %fd233;
	}
	setp.gt.s32 	%p10, %r81, 1048575;
	mov.b32 	%r83, -1023;
	mov.f64 	%fd235, %fd233;
	@%p10 bra 	$L__BB9_10;
	mul.f64 	%fd235, %fd233, 0d4350000000000000;
	{
	.reg .b32 %temp; 
	mov.b64 	{%temp, %r81}, %fd235;
	}
	{
	.reg .b32 %temp; 
	mov.b64 	{%r82, %temp}, %fd235;
	}
	mov.b32 	%r83, -1077;
$L__BB9_10:
	add.s32 	%r41, %r81, -1;
	setp.gt.u32 	%p11, %r41, 2146435070;
	@%p11 bra 	$L__BB9_14;
	shr.u32 	%r44, %r81, 20;
	add.s32 	%r84, %r83, %r44;
	and.b32  	%r45, %r81, 1048575;
	or.b32  	%r46, %r45, 1072693248;
	mov.b64 	%fd236, {%r82, %r46};
	setp.lt.u32 	%p13, %r46, 1073127583;
	@%p13 bra 	$L__BB9_13;
	{
	.reg .b32 %temp; 
	mov.b64 	{%r47, %temp}, %fd236;
	}
	{
	.reg .b32 %temp; 
	mov.b64 	{%temp, %r48}, %fd236;
	}
	add.s32 	%r49, %r48, -1048576;
	mov.b64 	%fd236, {%r47, %r49};
	add.s32 	%r84, %r84, 1;
$L__BB9_13:
	add.f64 	%fd66, %fd236, 0dBFF0000000000000;
	add.f64 	%fd67, %fd236, 0d3FF0000000000000;
	rcp.approx.ftz.f64 	%fd68, %fd67;
	neg.f64 	%fd69, %fd67;
	fma.rn.f64 	%fd70, %fd69, %fd68, 0d3FF0000000000000;
	fma.rn.f64 	%fd71, %fd70, %fd70, %fd70;
	fma.rn.f64 	%fd72, %fd71, %fd68, %fd68;
	mul.f64 	%fd73, %fd66, %fd72;
	fma.rn.f64 	%fd74, %fd66, %fd72, %fd73;
	mul.f64 	%fd75, %fd74, %fd74;
	fma.rn.f64 	%fd76, %fd75, 0d3EB1380B3AE80F1E, 0d3ED0EE258B7A8B04;
	fma.rn.f64 	%fd77, %fd76, %fd75, 0d3EF3B2669F02676F;
	fma.rn.f64 	%fd78, %fd77, %fd75, 0d3F1745CBA9AB0956;
	fma.rn.f64 	%fd79, %fd78, %fd75, 0d3F3C71C72D1B5154;
	fma.rn.f64 	%fd80, %fd79, %fd75, 0d3F624924923BE72D;
	fma.rn.f64 	%fd81, %fd80, %fd75, 0d3F8999999999A3C4;
	fma.rn.f64 	%fd82, %fd81, %fd75, 0d3FB5555555555554;
	sub.f64 	%fd83, %fd66, %fd74;
	add.f64 	%fd84, %fd83, %fd83;
	neg.f64 	%fd85, %fd74;
	fma.rn.f64 	%fd86, %fd85, %fd66, %fd84;
	mul.f64 	%fd87, %fd72, %fd86;
	mul.f64 	%fd88, %fd75, %fd82;
	fma.rn.f64 	%fd89, %fd88, %fd74, %fd87;
	xor.b32  	%r50, %r84, -2147483648;
	mov.b32 	%r51, 1127219200;
	mov.b64 	%fd90, {%r50, %r51};
	mov.b32 	%r52, -2147483648;
	mov.b64 	%fd91, {%r52, %r51};
	sub.f64 	%fd92, %fd90, %fd91;
	fma.rn.f64 	%fd93, %fd92, 0d3FE62E42FEFA39EF, %fd74;
	fma.rn.f64 	%fd94, %fd92, 0dBFE62E42FEFA39EF, %fd93;
	sub.f64 	%fd95, %fd94, %fd74;
	sub.f64 	%fd96, %fd89, %fd95;
	fma.rn.f64 	%fd97, %fd92, 0d3C7ABC9E3B39803F, %fd96;
	add.f64 	%fd237, %fd93, %fd97;
	bra.uni 	$L__BB9_15;
$L__BB9_14:
	fma.rn.f64 	%fd65, %fd235, 0d7FF0000000000000, 0d7FF0000000000000;
	{
	.reg .b32 %temp; 
	mov.b64 	{%temp, %r42}, %fd235;
	}
	and.b32  	%r43, %r42, 2147483647;
	setp.eq.s32 	%p12, %r43, 0;
	selp.f64 	%fd237, 0dFFF0000000000000, %fd65, %p12;
$L__BB9_15:
	rcp.rn.f64 	%fd98, %fd233;
	fma.rn.f64 	%fd99, %fd98, 0dBFE0000000000000, %fd237;
	add.f64 	%fd100, %fd238, %fd99;
	mul.f64 	%fd101, %fd98, %fd98;
	fma.rn.f64 	%fd102, %fd101, 0dBF7F07C1F07C1F08, 0d3F71111111111111;
	mul.f64 	%fd103, %fd101, %fd102;
	mov.f64 	%fd104, 0d3F70410410410410;
	sub.f64 	%fd105, %fd104, %fd103;
	mul.f64 	%fd106, %fd101, %fd105;
	mov.f64 	%fd107, 0d3F81111111111111;
	sub.f64 	%fd108, %fd107, %fd106;
	mul.f64 	%fd109, %fd101, %fd108;
	mov.f64 	%fd110, 0d3FB5555555555555;
	sub.f64 	%fd111, %fd110, %fd109;
	mul.f64 	%fd112, %fd101, %fd111;
	sub.f64 	%fd238, %fd100, %fd112;
$L__BB9_16:
	cvt.rn.f64.s32 	%fd114, %r2;
	add.f64 	%fd241, %fd114, 0d3FF0000000000000;
	setp.eq.f64 	%p14, %fd241, 0dFFF0000000000000;
	mov.f64 	%fd246, 0d7FF8000000000000;
	@%p14 bra 	$L__BB9_31;
	setp.le.f64 	%p15, %fd241, 0d0000000000000000;
	cvt.rmi.f64.f64 	%fd116, %fd241;
	setp.eq.f64 	%p16, %fd116, %fd241;
	and.pred  	%p17, %p15, %p16;
	mov.f64 	%fd246, 0dFFF0000000000000;
	@%p17 bra 	$L__BB9_31;
	setp.le.f64 	%p18, %fd241, 0d3EB0C6F7A0B5ED8D;
	@%p18 bra 	$L__BB9_49;
	setp.geu.f64 	%p19, %fd241, 0d4028000000000000;
	mov.f64 	%fd246, 0d0000000000000000;
	@%p19 bra 	$L__BB9_22;
	mov.f64 	%fd246, 0d0000000000000000;
$L__BB9_21:
	rcp.rn.f64 	%fd122, %fd241;
	sub.f64 	%fd246, %fd246, %fd122;
	add.f64 	%fd241, %fd241, 0d3FF0000000000000;
	setp.lt.f64 	%p20, %fd241, 0d4028000000000000;
	@%p20 bra 	$L__BB9_21;
$L__BB9_22:
	setp.ltu.f64 	%p21, %fd241, 0d4028000000000000;
	@%p21 bra 	$L__BB9_31;
	{
	.reg .b32 %temp; 
	mov.b64 	{%temp, %r85}, %fd241;
	}
	{
	.reg .b32 %temp; 
	mov.b64 	{%r86, %temp}, %fd241;
	}
	setp.gt.s32 	%p22, %r85, 1048575;
	mov.b32 	%r87, -1023;
	mov.f64 	%fd243, %fd241;
	@%p22 bra 	$L__BB9_25;
	mul.f64 	%fd243, %fd241, 0d4350000000000000;
	{
	.reg .b32 %temp; 
	mov.b64 	{%temp, %r85}, %fd243;
	}
	{
	.reg .b32 %temp; 
	mov.b64 	{%r86, %temp}, %fd243;
	}
	mov.b32 	%r87, -1077;
$L__BB9_25:
	add.s32 	%r55, %r85, -1;
	setp.gt.u32 	%p23, %r55, 2146435070;
	@%p23 bra 	$L__BB9_29;
	shr.u32 	%r58, %r85, 20;
	add.s32 	%r88, %r87, %r58;
	and.b32  	%r59, %r85, 1048575;
	or.b32  	%r60, %r59, 1072693248;
	mov.b64 	%fd244, {%r86, %r60};
	setp.lt.u32 	%p25, %r60, 1073127583;
	@%p25 bra 	$L__BB9_28;
	{
	.reg .b32 %temp; 
	mov.b64 	{%r61, %temp}, %fd244;
	}
	{
	.reg .b32 %temp; 
	mov.b64 	{%temp, %r62}, %fd244;
	}
	add.s32 	%r63, %r62, -1048576;
	mov.b64 	%fd244, {%r61, %r63};
	add.s32 	%r88, %r88, 1;
$L__BB9_28:
	add.f64 	%fd124, %fd244, 0dBFF0000000000000;
	add.f64 	%fd125, %fd244, 0d3FF0000000000000;
	rcp.approx.ftz.f64 	%fd126, %fd125;
	neg.f64 	%fd127, %fd125;
	fma.rn.f64 	%fd128, %fd127, %fd126, 0d3FF0000000000000;
	fma.rn.f64 	%fd129, %fd128, %fd128, %fd128;
	fma.rn.f64 	%fd130, %fd129, %fd126, %fd126;
	mul.f64 	%fd131, %fd124, %fd130;
	fma.rn.f64 	%fd132, %fd124, %fd130, %fd131;
	mul.f64 	%fd133, %fd132, %fd132;
	fma.rn.f64 	%fd134, %fd133, 0d3EB1380B3AE80F1E, 0d3ED0EE258B7A8B04;
	fma.rn.f64 	%fd135, %fd134, %fd133, 0d3EF3B2669F02676F;
	fma.rn.f64 	%fd136, %fd135, %fd133, 0d3F1745CBA9AB0956;
	fma.rn.f64 	%fd137, %fd136, %fd133, 0d3F3C71C72D1B5154;
	fma.rn.f64 	%fd138, %fd137, %fd133, 0d3F624924923BE72D;
	fma.rn.f64 	%fd139, %fd138, %fd133, 0d3F8999999999A3C4;
	fma.rn.f64 	%fd140, %fd139, %fd133, 0d3FB5555555555554;
	sub.f64 	%fd141, %fd124, %fd132;
	add.f64 	%fd142, %fd141, %fd141;
	neg.f64 	%fd143, %fd132;
	fma.rn.f64 	%fd144, %fd143, %fd124, %fd142;
	mul.f64 	%fd145, %fd130, %fd144;
	mul.f64 	%fd146, %fd133, %fd140;
	fma.rn.f64 	%fd147, %fd146, %fd132, %fd145;
	xor.b32  	%r64, %r88, -2147483648;
	mov.b32 	%r65, 1127219200;
	mov.b64 	%fd148, {%r64, %r65};
	mov.b32 	%r66, -2147483648;
	mov.b64 	%fd149, {%r66, %r65};
	sub.f64 	%fd150, %fd148, %fd149;
	fma.rn.f64 	%fd151, %fd150, 0d3FE62E42FEFA39EF, %fd132;
	fma.rn.f64 	%fd152, %fd150, 0dBFE62E42FEFA39EF, %fd151;
	sub.f64 	%fd153, %fd152, %fd132;
	sub.f64 	%fd154, %fd147, %fd153;
	fma.rn.f64 	%fd155, %fd150, 0d3C7ABC9E3B39803F, %fd154;
	add.f64 	%fd245, %fd151, %fd155;
	bra.uni 	$L__BB9_30;
$L__BB9_29:
	fma.rn.f64 	%fd123, %fd243, 0d7FF0000000000000, 0d7FF0000000000000;
	{
	.reg .b32 %temp; 
	mov.b64 	{%temp, %r56}, %fd243;
	}
	and.b32  	%r57, %r56, 2147483647;
	setp.eq.s32 	%p24, %r57, 0;
	selp.f64 	%fd245, 0dFFF0000000000000, %fd123, %p24;
$L__BB9_30:
	rcp.rn.f64 	%fd156, %fd241;
	fma.rn.f64 	%fd157, %fd156, 0dBFE0000000000000, %fd245;
	add.f64 	%fd158, %fd246, %fd157;
	mul.f64 	%fd159, %fd156, %fd156;
	fma.rn.f64 	%fd160, %fd159, 0dBF7F07C1F07C1F08, 0d3F71111111111111;
	mul.f64 	%fd161, %fd159, %fd160;
	mov.f64 	%fd162, 0d3F70410410410410;
	sub.f64 	%fd163, %fd162, %fd161;
	mul.f64 	%fd164, %fd159, %fd163;
	mov.f64 	%fd165, 0d3F81111111111111;
	sub.f64 	%fd166, %fd165, %fd164;
	mul.f64 	%fd167, %fd159, %fd166;
	mov.f64 	%fd168, 0d3FB5555555555555;
	sub.f64 	%fd169, %fd168, %fd167;
	mul.f64 	%fd170, %fd159, %fd169;
	sub.f64 	%fd246, %fd158, %fd170;
$L__BB9_31:
	cvt.rn.f64.s32 	%fd172, %r3;
	add.f64 	%fd249, %fd172, 0d3FF0000000000000;
	setp.eq.f64 	%p26, %fd249, 0dFFF0000000000000;
	mov.f64 	%fd254, 0d7FF8000000000000;
	@%p26 bra 	$L__BB9_46;
	setp.le.f64 	%p27, %fd249, 0d0000000000000000;
	cvt.rmi.f64.f64 	%fd174, %fd249;
	setp.eq.f64 	%p28, %fd174, %fd249;
	and.pred  	%p29, %p27, %p28;
	mov.f64 	%fd254, 0dFFF0000000000000;
	@%p29 bra 	$L__BB9_46;
	setp.le.f64 	%p30, %fd249, 0d3EB0C6F7A0B5ED8D;
	@%p30 bra 	$L__BB9_50;
	setp.geu.f64 	%p31, %fd249, 0d4028000000000000;
	mov.f64 	%fd254, 0d0000000000000000;
	@%p31 bra 	$L__BB9_37;
	mov.f64 	%fd254, 0d0000000000000000;
$L__BB9_36:
	rcp.rn.f64 	%fd180, %fd249;
	sub.f64 	%fd254, %fd254, %fd180;
	add.f64 	%fd249, %fd249, 0d3FF0000000000000;
	setp.lt.f64 	%p32, %fd249, 0d4028000000000000;
	@%p32 bra 	$L__BB9_36;
$L__BB9_37:
	setp.ltu.f64 	%p33, %fd249, 0d4028000000000000;
	@%p33 bra 	$L__BB9_46;
	{
	.reg .b32 %temp; 
	mov.b64 	{%temp, %r89}, %fd249;
	}
	{
	.reg .b32 %temp; 
	mov.b64 	{%r90, %temp}, %fd249;
	}
	setp.gt.s32 	%p34, %r89, 1048575;
	mov.b32 	%r91, -1023;
	mov.f64 	%fd251, %fd249;
	@%p34 bra 	$L__BB9_40;
	mul.f64 	%fd251, %fd249, 0d4350000000000000;
	{
	.reg .b32 %temp; 
	mov.b64 	{%temp, %r89}, %fd251;
	}
	{
	.reg .b32 %temp; 
	mov.b64 	{%r90, %temp}, %fd251;
	}
	mov.b32 	%r91, -1077;
$L__BB9_40:
	add.s32 	%r69, %r89, -1;
	setp.gt.u32 	%p35, %r69, 2146435070;
	@%p35 bra 	$L__BB9_44;
	shr.u32 	%r72, %r89, 20;
	add.s32 	%r92, %r91, %r72;
	and.b32  	%r73, %r89, 1048575;
	or.b32  	%r74, %r73, 1072693248;
	mov.b64 	%fd252, {%r90, %r74};
	setp.lt.u32 	%p37, %r74, 1073127583;
	@%p37 bra 	$L__BB9_43;
	{
	.reg .b32 %temp; 
	mov.b64 	{%r75, %temp}, %fd252;
	}
	{
	.reg .b32 %temp; 
	mov.b64 	{%temp, %r76}, %fd252;
	}
	add.s32 	%r77, %r76, -1048576;
	mov.b64 	%fd252, {%r75, %r77};
	add.s32 	%r92, %r92, 1;
$L__BB9_43:
	add.f64 	%fd182, %fd252, 0dBFF0000000000000;
	add.f64 	%fd183, %fd252, 0d3FF0000000000000;
	rcp.approx.ftz.f64 	%fd184, %fd183;
	neg.f64 	%fd185, %fd183;
	fma.rn.f64 	%fd186, %fd185, %fd184, 0d3FF0000000000000;
	fma.rn.f64 	%fd187, %fd186, %fd186, %fd186;
	fma.rn.f64 	%fd188, %fd187, %fd184, %fd184;
	mul.f64 	%fd189, %fd182, %fd188;
	fma.rn.f64 	%fd190, %fd182, %fd188, %fd189;
	mul.f64 	%fd191, %fd190, %fd190;
	fma.rn.f64 	%fd192, %fd191, 0d3EB1380B3AE80F1E, 0d3ED0EE258B7A8B04;
	fma.rn.f64 	%fd193, %fd192, %fd191, 0d3EF3B2669F02676F;
	fma.rn.f64 	%fd194, %fd193, %fd191, 0d3F1745CBA9AB0956;
	fma.rn.f64 	%fd195, %fd194, %fd191, 0d3F3C71C72D1B5154;
	fma.rn.f64 	%fd196, %fd195, %fd191, 0d3F624924923BE72D;
	fma.rn.f64 	%fd197, %fd196, %fd191, 0d3F8999999999A3C4;
	fma.rn.f64 	%fd198, %fd197, %fd191, 0d3FB5555555555554;
	sub.f64 	%fd199, %fd182, %fd190;
	add.f64 	%fd200, %fd199, %fd199;
	neg.f64 	%fd201, %fd190;
	fma.rn.f64 	%fd202, %fd201, %fd182, %fd200;
	mul.f64 	%fd203, %fd188, %fd202;
	mul.f64 	%fd204, %fd191, %fd198;
	fma.rn.f64 	%fd205, %fd204, %fd190, %fd203;
	xor.b32  	%r78, %r92, -2147483648;
	mov.b32 	%r79, 1127219200;
	mov.b64 	%fd206, {%r78, %r79};
	mov.b32 	%r80, -2147483648;
	mov.b64 	%fd207, {%r80, %r79};
	sub.f64 	%fd208, %fd206, %fd207;
	fma.rn.f64 	%fd209, %fd208, 0d3FE62E42FEFA39EF, %fd190;
	fma.rn.f64 	%fd210, %fd208, 0dBFE62E42FEFA39EF, %fd209;
	sub.f64 	%fd211, %fd210, %fd190;
	sub.f64 	%fd212, %fd205, %fd211;
	fma.rn.f64 	%fd213, %fd208, 0d3C7ABC9E3B39803F, %fd212;
	add.f64 	%fd253, %fd209, %fd213;
	bra.uni 	$L__BB9_45;
$L__BB9_44:
	fma.rn.f64 	%fd181, %fd251, 0d7FF0000000000000, 0d7FF0000000000000;
	{
	.reg .b32 %temp; 
	mov.b64 	{%temp, %r70}, %fd251;
	}
	and.b32  	%r71, %r70, 2147483647;
	setp.eq.s32 	%p36, %r71, 0;
	selp.f64 	%fd253, 0dFFF0000000000000, %fd181, %p36;
$L__BB9_45:
	rcp.rn.f64 	%fd214, %fd249;
	fma.rn.f64 	%fd215, %fd214, 0dBFE0000000000000, %fd253;
	add.f64 	%fd216, %fd254, %fd215;
	mul.f64 	%fd217, %fd214, %fd214;
	fma.rn.f64 	%fd218, %fd217, 0dBF7F07C1F07C1F08, 0d3F71111111111111;
	mul.f64 	%fd219, %fd217, %fd218;
	mov.f64 	%fd220, 0d3F70410410410410;
	sub.f64 	%fd221, %fd220, %fd219;
	mul.f64 	%fd222, %fd217, %fd221;
	mov.f64 	%fd223, 0d3F81111111111111;
	sub.f64 	%fd224, %fd223, %fd222;
	mul.f64 	%fd225, %fd217, %fd224;
	mov.f64 	%fd226, 0d3FB5555555555555;
	sub.f64 	%fd227, %fd226, %fd225;
	mul.f64 	%fd228, %fd217, %fd227;
	sub.f64 	%fd254, %fd216, %fd228;
$L__BB9_46:
	add.f64 	%fd229, %fd238, %fd246;
	sub.f64 	%fd230, %fd229, %fd254;
	cvt.rn.f32.f64 	%f1, %fd230;
	cvta.to.global.u64 	%rd12, %rd1;
	add.s64 	%rd14, %rd12, %rd8;
	st.global.f32 	[%rd14], %f1;
$L__BB9_47:
	ret;
$L__BB9_48:
	rcp.rn.f64 	%fd59, %fd233;
	neg.f64 	%fd60, %fd59;
	add.f64 	%fd61, %fd60, 0dBFE2788CFC6FB619;
	fma.rn.f64 	%fd238, %fd233, 0d3FFA51A6625307D3, %fd61;
	bra.uni 	$L__BB9_16;
$L__BB9_49:
	rcp.rn.f64 	%fd117, %fd241;
	neg.f64 	%fd118, %fd117;
	add.f64 	%fd119, %fd118, 0dBFE2788CFC6FB619;
	fma.rn.f64 	%fd246, %fd241, 0d3FFA51A6625307D3, %fd119;
	bra.uni 	$L__BB9_31;
$L__BB9_50:
	rcp.rn.f64 	%fd175, %fd249;
	neg.f64 	%fd176, %fd175;
	add.f64 	%fd177, %fd176, 0dBFE2788CFC6FB619;
	fma.rn.f64 	%fd254, %fd249, 0d3FFA51A6625307D3, %fd177;
	bra.uni 	$L__BB9_46;

}


// ===== COMPILED SASS (sm_100) =====

	.target	sm_100

	.elftype	@"ET_EXEC"


//--------------------- .note.nv.tkinfo           --------------------------
	.section	.note.nv.tkinfo,"",@"SHT_NOTE"
	.sectionflags	@"SHF_NOTE_NV_TKINFO"
	.tkinfo
        /*0018*/ 	.word	0x00000002
        /*0030*/ 	.string	""
        /*0030*/ 	.string	"ptxas"
        /*0030*/ 	.string	"Cuda compilation tools, release 13.0, V13.0.88"
        /*0030*/ 	.string	"Build cuda_13.0.r13.0/compiler.36424714_0"
        /*0030*/ 	.string	"-arch sm_100 -m 64 "



//--------------------- .note.nv.cuinfo           --------------------------
	.section	.note.nv.cuinfo,"",@"SHT_NOTE"
	.sectionflags	@"SHF_NOTE_NV_CUINFO"
        /*0018*/ 	.short	0x0002
        /*001a*/ 	.short	0x0064
        /*001c*/ 	.short	0x0082
	.zero		2


//--------------------- .nv.info                  --------------------------
	.section	.nv.info,"",@"SHT_CUDA_INFO"
	.align	4


	//----- nvinfo : EIATTR_REGCOUNT
	.align		4
        /*0000*/ 	.byte	0x04, 0x2f
        /*0002*/ 	.short	(.L_3 - .L_2)
	.align		4
.L_2:
        /*0004*/ 	.word	index@(_Z21kernelBFRSMultisharedPKfS0_PiiiiiS0_)
        /*0008*/ 	.word	0x00000020


	//----- nvinfo : EIATTR_FRAME_SIZE
	.align		4
.L_3:
        /*000c*/ 	.byte	0x04, 0x11
        /*000e*/ 	.short	(.L_5 - .L_4)
	.align		4
.L_4:
        /*0010*/ 	.word	index@(_Z21kernelBFRSMultisharedPKfS0_PiiiiiS0_)
        /*0014*/ 	.word	0x00000000


	//----- nvinfo : EIATTR_REGCOUNT
	.align		4
.L_5:
        /*0018*/ 	.byte	0x04, 0x2f
        /*001a*/ 	.short	(.L_7 - .L_6)
	.align		4
.L_6:
        /*001c*/ 	.word	index@(_Z11gpuDigammasPfPiS0_i)
        /*0020*/ 	.word	0x0000001a


	//----- nvinfo : EIATTR_FRAME_SIZE
	.align		4
.L_7:
        /*0024*/ 	.byte	0x04, 0x11
        /*0026*/ 	.short	(.L_9 - .L_8)
	.align		4
.L_8:
        /*0028*/ 	.word	index@($__internal_3_$__cuda_sm20_dblrcp_rn_slowpath_v3)
        /*002c*/ 	.word	0x00000000


	//----- nvinfo : EIATTR_FRAME_SIZE
	.align		4
.L_9:
        /*0030*/ 	.byte	0x04, 0x11
        /*0032*/ 	.short	(.L_11 - .L_10)
	.align		4
.L_10:
        /*0034*/ 	.word	index@(_Z11gpuDigammasPfPiS0_i)
        /*0038*/ 	.word	0x00000000


	//----- nvinfo : EIATTR_REGCOUNT
	.align		4
.L_11:
        /*003c*/ 	.byte	0x04, 0x2f
        /*003e*/ 	.short	(.L_13 - .L_12)
	.align		4
.L_12:
        /*0040*/ 	.word	index@(_Z7reduce6PiS_Pfj)
        /*0044*/ 	.word	0x00000020


	//----- nvinfo : EIATTR_FRAME_SIZE
	.align		4
.L_13:
        /*0048*/ 	.byte	0x04, 0x11
        /*004a*/ 	.short	(.L_15 - .L_14)
	.align		4
.L_14:
        /*004c*/ 	.word	index@($__internal_2_$__cuda_sm20_dblrcp_rn_slowpath_v3)
        /*0050*/ 	.word	0x00000000


	//----- nvinfo : EIATTR_FRAME_SIZE
	.align		4
.L_15:
        /*0054*/ 	.byte	0x04, 0x11
        /*0056*/ 	.short	(.L_17 - .L_16)
	.align		4
.L_16:
        /*0058*/ 	.word	index@(_Z7reduce6PiS_Pfj)
        /*005c*/ 	.word	0x00000000


	//----- nvinfo : EIATTR_REGCOUNT
	.align		4
.L_17:
        /*0060*/ 	.byte	0x04, 0x2f
        /*0062*/ 	.short	(.L_19 - .L_18)
	.align		4
.L_18:
        /*0064*/ 	.word	index@(_Z14gpuDigammasCMIPfPiS0_S0_i)
        /*0068*/ 	.word	0x0000001c


	//----- nvinfo : EIATTR_FRAME_SIZE
	.align		4
.L_19:
        /*006c*/ 	.byte	0x04, 0x11
        /*006e*/ 	.short	(.L_21 - .L_20)
	.align		4
.L_20:
        /*0070*/ 	.word	index@($__internal_1_$__cuda_sm20_dblrcp_rn_slowpath_v3)
        /*0074*/ 	.word	0x00000000


	//----- nvinfo : EIATTR_FRAME_SIZE
	.align		4
.L_21:
        /*0078*/ 	.byte	0x04, 0x11
        /*007a*/ 	.short	(.L_23 - .L_22)
	.align		4
.L_22:
        /*007c*/ 	.word	index@(_Z14gpuDigammasCMIPfPiS0_S0_i)
        /*0080*/ 	.word	0x00000000


	//----- nvinfo : EIATTR_REGCOUNT
	.align		4
.L_23:
        /*0084*/ 	.byte	0x04, 0x2f
        /*0086*/ 	.short	(.L_25 - .L_24)
	.align		4
.L_24:
        /*0088*/ 	.word	index@(_Z16kernelBFRSsharedPKfS0_Piiiiif)
        /*008c*/ 	.word	0x00000020


	//----- nvinfo : EIATTR_FRAME_SIZE
	.align		4
.L_25:
        /*0090*/ 	.byte	0x04, 0x11
        /*0092*/ 	.short	(.L_27 - .L_26)
	.align		4
.L_26:
        /*0094*/ 	.word	index@(_Z16kernelBFRSsharedPKfS0_Piiiiif)
        /*0098*/ 	.word	0x00000000


	//----- nvinfo : EIATTR_REGCOUNT
	.align		4
.L_27:
        /*009c*/ 	.byte	0x04, 0x2f
        /*009e*/ 	.short	(.L_29 - .L_28)
	.align		4
.L_28:
        /*00a0*/ 	.word	index@(_Z7reduce1PiS_Pfj)
        /*00a4*/ 	.word	0x0000001c


	//----- nvinfo : EIATTR_FRAME_SIZE
	.align		4
.L_29:
        /*00a8*/ 	.byte	0x04, 0x11
        /*00aa*/ 	.short	(.L_31 - .L_30)
	.align		4
.L_30:
        /*00ac*/ 	.word	index@($__internal_0_$__cuda_sm20_dblrcp_rn_slowpath_v3)
        /*00b0*/ 	.word	0x00000000


	//----- nvinfo : EIATTR_FRAME_SIZE
	.align		4
.L_31:
        /*00b4*/ 	.byte	0x04, 0x11
        /*00b6*/ 	.short	(.L_33 - .L_32)
	.align		4
.L_32:
        /*00b8*/ 	.word	index@(_Z7reduce1PiS_Pfj)
        /*00bc*/ 	.word	0x00000000


	//----- nvinfo : EIATTR_REGCOUNT
	.align		4
.L_33:
        /*00c0*/ 	.byte	0x04, 0x2f
        /*00c2*/ 	.short	(.L_35 - .L_34)
	.align		4
.L_34:
        /*00c4*/ 	.word	index@(_Z15kernelKNNsharedPKfS0_PiPfiiiiiPPFfS0_S0_iiE)
        /*00c8*/ 	.word	0x00000020


	//----- nvinfo : EIATTR_FRAME_SIZE
	.align		4
.L_35:
        /*00cc*/ 	.byte	0x04, 0x11
        /*00ce*/ 	.short	(.L_37 - .L_36)
	.align		4
.L_36:
        /*00d0*/ 	.word	index@($_Z15kernelKNNsharedPKfS0_PiPfiiiiiPPFfS0_S0_iiE$_Z18squareMetricPointsPKfS0_ii)
        /*00d4*/ 	.word	0x00000038


	//----- nvinfo : EIATTR_FRAME_SIZE
	.align		4
.L_37:
        /*00d8*/ 	.byte	0x04, 0x11
        /*00da*/ 	.short	(.L_39 - .L_38)
	.align		4
.L_38:
        /*00dc*/ 	.word	index@($_Z15kernelKNNsharedPKfS0_PiPfiiiiiPPFfS0_S0_iiE$_Z15maxMetricPointsPKfS0_ii)
        /*00e0*/ 	.word	0x00000038


	//----- nvinfo : EIATTR_FRAME_SIZE
	.align		4
.L_39:
        /*00e4*/ 	.byte	0x04, 0x11
        /*00e6*/ 	.short	(.L_41 - .L_40)
	.align		4
.L_40:
        /*00e8*/ 	.word	index@(_Z15kernelKNNsharedPKfS0_PiPfiiiiiPPFfS0_S0_iiE)
        /*00ec*/ 	.word	0x00000038


	//----- nvinfo : EIATTR_REGCOUNT
	.align		4
.L_41:
        /*00f0*/ 	.byte	0x04, 0x2f
        /*00f2*/ 	.short	(.L_43 - .L_42)
	.align		4
.L_42:
        /*00f4*/ 	.word	index@(_Z19kernelBFRSAllsharedPKfS0_PiiiiiS0_PPFfS0_S0_iiE)
        /*00f8*/ 	.word	0x00000020


	//----- nvinfo : EIATTR_FRAME_SIZE
	.align		4
.L_43:
        /*00fc*/ 	.byte	0x04, 0x11
        /*00fe*/ 	.short	(.L_45 - .L_44)
	.align		4
.L_44:
        /*0100*/ 	.word	index@($_Z19kernelBFRSAllsharedPKfS0_PiiiiiS0_PPFfS0_S0_iiE$_Z18squareMetricPointsPKfS0_ii)
        /*0104*/ 	.word	0x00000038


	//----- nvinfo : EIATTR_FRAME_SIZE
	.align		4
.L_45:
        /*0108*/ 	.byte	0x04, 0x11
        /*010a*/ 	.short	(.L_47 - .L_46)
	.align		4
.L_46:
        /*010c*/ 	.word	index@($_Z19kernelBFRSAllsharedPKfS0_PiiiiiS0_PPFfS0_S0_iiE$_Z15maxMetricPointsPKfS0_ii)
        /*0110*/ 	.word	0x00000038


	//----- nvinfo : EIATTR_FRAME_SIZE
	.align		4
.L_47:
        /*0114*/ 	.byte	0x04, 0x11
        /*0116*/ 	.short	(.L_49 - .L_48)
	.align		4
.L_48:
        /*0118*/ 	.word	index@(_Z19kernelBFRSAllsharedPKfS0_PiiiiiS0_PPFfS0_S0_iiE)
        /*011c*/ 	.word	0x00000038


	//----- nvinfo : EIATTR_MIN_STACK_SIZE
	.align		4
.L_49:
        /*0120*/ 	.byte	0x04, 0x12
        /*0122*/ 	.short	(.L_51 - .L_50)
	.align		4
.L_50:
        /*0124*/ 	.word	index@(_Z19kernelBFRSAllsharedPKfS0_PiiiiiS0_PPFfS0_S0_iiE)
        /*0128*/ 	.word	0x00000038


	//----- nvinfo : EIATTR_MIN_STACK_SIZE
	.align		4
.L_51:
        /*012c*/ 	.byte	0x04, 0x12
        /*012e*/ 	.short	(.L_53 - .L_52)
	.align		4
.L_52:
        /*0130*/ 	.word	index@(_Z15kernelKNNsharedPKfS0_PiPfiiiiiPPFfS0_S0_iiE)
        /*0134*/ 	.word	0x00000038


	//----- nvinfo : EIATTR_MIN_STACK_SIZE
	.align		4
.L_53:
        /*0138*/ 	.byte	0x04, 0x12
        /*013a*/ 	.short	(.L_55 - .L_54)
	.align		4
.L_54:
        /*013c*/ 	.word	index@(_Z7reduce1PiS_Pfj)
        /*0140*/ 	.word	0x00000000


	//----- nvinfo : EIATTR_MIN_STACK_SIZE
	.align		4
.L_55:
        /*0144*/ 	.byte	0x04, 0x12
        /*0146*/ 	.short	(.L_57 - .L_56)
	.align		4
.L_56:
        /*0148*/ 	.word	index@(_Z16kernelBFRSsharedPKfS0_Piiiiif)
        /*014c*/ 	.word	0x00000000


	//----- nvinfo : EIATTR_MIN_STACK_SIZE
	.align		4
.L_57:
        /*0150*/ 	.byte	0x04, 0x12
        /*0152*/ 	.short	(.L_59 - .L_58)
	.align		4
.L_58:
        /*0154*/ 	.word	index@(_Z14gpuDigammasCMIPfPiS0_S0_i)
        /*0158*/ 	.word	0x00000000


	//----- nvinfo : EIATTR_MIN_STACK_SIZE
	.align		4
.L_59:
        /*015c*/ 	.byte	0x04, 0x12
        /*015e*/ 	.short	(.L_61 - .L_60)
	.align		4
.L_60:
        /*0160*/ 	.word	index@(_Z7reduce6PiS_Pfj)
        /*0164*/ 	.word	0x00000000


	//----- nvinfo : EIATTR_MIN_STACK_SIZE
	.align		4
.L_61:
        /*0168*/ 	.byte	0x04, 0x12
        /*016a*/ 	.short	(.L_63 - .L_62)
	.align		4
.L_62:
        /*016c*/ 	.word	index@(_Z11gpuDigammasPfPiS0_i)
        /*0170*/ 	.word	0x00000000


	//----- nvinfo : EIATTR_MIN_STACK_SIZE
	.align		4
.L_63:
        /*0174*/ 	.byte	0x04, 0x12
        /*0176*/ 	.short	(.L_65 - .L_64)
	.align		4
.L_64:
        /*0178*/ 	.word	index@(_Z21kernelBFRSMultisharedPKfS0_PiiiiiS0_)
        /*017c*/ 	.word	0x00000000
.L_65:


//--------------------- .nv.compat                --------------------------
	.section	.nv.compat,"",@"SHT_CUDA_COMPAT_INFO"
	.align	4
        /*0000*/ 	.byte	0x02, 0x09, 0x00, 0x00, 0x02, 0x02, 0x01, 0x00, 0x02, 0x05, 0x05, 0x00, 0x03, 0x07, 0x01, 0x01
        /*0010*/ 	.byte	0x02, 0x03, 0x00, 0x00, 0x02, 0x06, 0x01, 0x00, 0x04, 0x0b, 0x08, 0x00, 0x01, 0x00, 0x00, 0x00
        /*0020*/ 	.byte	0x00, 0x00, 0x00, 0x00


//--------------------- .nv.info._Z19kernelBFRSAllsharedPKfS0_PiiiiiS0_PPFfS0_S0_iiE --------------------------
	.section	.nv.info._Z19kernelBFRSAllsharedPKfS0_PiiiiiS0_PPFfS0_S0_iiE,"",@"SHT_CUDA_INFO"
	.sectionflags	@""
	.align	4


	//----- nvinfo : EIATTR_CUDA_API_VERSION
	.align		4
        /*0000*/ 	.byte	0x04, 0x37
        /*0002*/ 	.short	(.L_67 - .L_66)
.L_66:
        /*0004*/ 	.word	0x00000082


	//----- nvinfo : EIATTR_KPARAM_INFO
	.align		4
.L_67:
        /*0008*/ 	.byte	0x04, 0x17
        /*000a*/ 	.short	(.L_69 - .L_68)
.L_68:
        /*000c*/ 	.word	0x00000000
        /*0010*/ 	.short	0x0008
        /*0012*/ 	.short	0x0030
        /*0014*/ 	.byte	0x00, 0xf5, 0x21, 0x00


	//----- nvinfo : EIATTR_KPARAM_INFO
	.align		4
.L_69:
        /*0018*/ 	.byte	0x04, 0x17
        /*001a*/ 	.short	(.L_71 - .L_70)
.L_70:
        /*001c*/ 	.word	0x00000000
        /*0020*/ 	.short	0x0007
        /*0022*/ 	.short	0x0028
        /*0024*/ 	.byte	0x00, 0xf5, 0x21, 0x00


	//----- nvinfo : EIATTR_KPARAM_INFO
	.align		4
.L_71:
        /*0028*/ 	.byte	0x04, 0x17
        /*002a*/ 	.short	(.L_73 - .L_72)
.L_72:
        /*002c*/ 	.word	0x00000000
        /*0030*/ 	.short	0x0006
        /*0032*/ 	.short	0x0024
        /*0034*/ 	.byte	0x00, 0xf0, 0x11, 0x00


	//----- nvinfo : EIATTR_KPARAM_INFO
	.align		4
.L_73:
        /*0038*/ 	.byte	0x04, 0x17
        /*003a*/ 	.short	(.L_75 - .L_74)
.L_74:
        /*003c*/ 	.word	0x00000000
        /*0040*/ 	.short	0x0005
        /*0042*/ 	.short	0x0020
        /*0044*/ 	.byte	0x00, 0xf0, 0x11, 0x00


	//----- nvinfo : EIATTR_KPARAM_INFO
	.align		4
.L_75:
        /*0048*/ 	.byte	0x04, 0x17
        /*004a*/ 	.short	(.L_77 - .L_76)
.L_76:
        /*004c*/ 	.word	0x00000000
        /*0050*/ 	.short	0x0004
        /*0052*/ 	.short	0x001c
        /*0054*/ 	.byte	0x00, 0xf0, 0x11, 0x00


	//----- nvinfo : EIATTR_KPARAM_INFO
	.align		4
.L_77:
        /*0058*/ 	.byte	0x04, 0x17
        /*005a*/ 	.short	(.L_79 - .L_78)
.L_78:
        /*005c*/ 	.word	0x00000000
        /*0060*/ 	.short	0x0003
        /*0062*/ 	.short	0x0018
        /*0064*/ 	.byte	0x00, 0xf0, 0x11, 0x00


	//----- nvinfo : EIATTR_KPARAM_INFO
	.align		4
.L_79:
        /*0068*/ 	.byte	0x04, 0x17
        /*006a*/ 	.short	(.L_81 - .L_80)
.L_80:
        /*006c*/ 	.word	0x00000000
        /*0070*/ 	.short	0x0002
        /*0072*/ 	.short	0x0010
        /*0074*/ 	.byte	0x00, 0xf5, 0x21, 0x00


	//----- nvinfo : EIATTR_KPARAM_INFO
	.align		4
.L_81:
        /*0078*/ 	.byte	0x04, 0x17
        /*007a*/ 	.short	(.L_83 - .L_82)
.L_82:
        /*007c*/ 	.word	0x00000000
        /*0080*/ 	.short	0x0001
        /*0082*/ 	.short	0x0008
        /*0084*/ 	.byte	0x00, 0xf5, 0x21, 0x00


	//----- nvinfo : EIATTR_KPARAM_INFO
	.align		4
.L_83:
        /*0088*/ 	.byte	0x04, 0x17
        /*008a*/ 	.short	(.L_85 - .L_84)
.L_84:
        /*008c*/ 	.word	0x00000000
        /*0090*/ 	.short	0x0000
        /*0092*/ 	.short	0x0000
        /*0094*/ 	.byte	0x00, 0xf5, 0x21, 0x00


	//----- nvinfo : EIATTR_SPARSE_MMA_MASK
	.align		4
.L_85:
        /*0098*/ 	.byte	0x03, 0x50
        /*009a*/ 	.short	0x0000


	//----- nvinfo : EIATTR_MAXREG_COUNT
	.align		4
        /*009c*/ 	.byte	0x03, 0x1b
        /*009e*/ 	.short	0x00ff


	//----- nvinfo : EIATTR_NUM_BARRIERS
	.align		4
        /*00a0*/ 	.byte	0x02, 0x4c
        /*00a2*/ 	.byte	0x01
	.zero		1


	//----- nvinfo : EIATTR_MERCURY_ISA_VERSION
	.align		4
        /*00a4*/ 	.byte	0x03, 0x5f
        /*00a6*/ 	.short	0x0101


	//----- nvinfo : EIATTR_VRC_CTA_INIT_COUNT
	.align		4
        /*00a8*/ 	.byte	0x02, 0x4a
	.zero		1
	.zero		1


	//----- nvinfo : EIATTR_EXIT_INSTR_OFFSETS
	.align		4
        /*00ac*/ 	.byte	0x04, 0x1c
        /*00ae*/ 	.short	(.L_87 - .L_86)


	//   ....[0]....
.L_86:
        /*00b0*/ 	.word	0x00000070


	//   ....[1]....
        /*00b4*/ 	.word	0x00000c20


	//----- nvinfo : EIATTR_CRS_STACK_SIZE
	.align		4
.L_87:
        /*00b8*/ 	.byte	0x04, 0x1e
        /*00ba*/ 	.short	(.L_89 - .L_88)
.L_88:
        /*00bc*/ 	.word	0x00000000


	//----- nvinfo : EIATTR_CBANK_PARAM_SIZE
	.align		4
.L_89:
        /*00c0*/ 	.byte	0x03, 0x19
        /*00c2*/ 	.short	0x0038


	//----- nvinfo : EIATTR_PARAM_CBANK
	.align		4
        /*00c4*/ 	.byte	0x04, 0x0a
        /*00c6*/ 	.short	(.L_91 - .L_90)
	.align		4
.L_90:
        /*00c8*/ 	.word	index@(.nv.constant0._Z19kernelBFRSAllsharedPKfS0_PiiiiiS0_PPFfS0_S0_iiE)
        /*00cc*/ 	.short	0x0380
        /*00ce*/ 	.short	0x0038


	//----- nvinfo : EIATTR_SW_WAR
	.align		4
.L_91:
        /*00d0*/ 	.byte	0x04, 0x36
        /*00d2*/ 	.short	(.L_93 - .L_92)
.L_92:
        /*00d4*/ 	.word	0x00000008
.L_93:


//--------------------- .nv.info._Z15kernelKNNsharedPKfS0_PiPfiiiiiPPFfS0_S0_iiE --------------------------
	.section	.nv.info._Z15kernelKNNsharedPKfS0_PiPfiiiiiPPFfS0_S0_iiE,"",@"SHT_CUDA_INFO"
	.sectionflags	@""
	.align	4


	//----- nvinfo : EIATTR_CUDA_API_VERSION
	.align		4
        /*0000*/ 	.byte	0x04, 0x37
        /*0002*/ 	.short	(.L_95 - .L_94)
.L_94:
        /*0004*/ 	.word	0x00000082


	//----- nvinfo : EIATTR_KPARAM_INFO
	.align		4
.L_95:
        /*0008*/ 	.byte	0x04, 0x17
        /*000a*/ 	.short	(.L_97 - .L_96)
.L_96:
        /*000c*/ 	.word	0x00000000
        /*0010*/ 	.short	0x0009
        /*0012*/ 	.short	0x0038
        /*0014*/ 	.byte	0x00, 0xf5, 0x21, 0x00


	//----- nvinfo : EIATTR_KPARAM_INFO
	.align		4
.L_97:
        /*0018*/ 	.byte	0x04, 0x17
        /*001a*/ 	.short	(.L_99 - .L_98)
.L_98:
        /*001c*/ 	.word	0x00000000
        /*0020*/ 	.short	0x0008
        /*0022*/ 	.short	0x0030
        /*0024*/ 	.byte	0x00, 0xf0, 0x11, 0x00


	//----- nvinfo : EIATTR_KPARAM_INFO
	.align		4
.L_99:
        /*0028*/ 	.byte	0x04, 0x17
        /*002a*/ 	.short	(.L_101 - .L_100)
.L_100:
        /*002c*/ 	.word	0x00000000
        /*0030*/ 	.short	0x0007
        /*0032*/ 	.short	0x002c
        /*0034*/ 	.byte	0x00, 0xf0, 0x11, 0x00


	//----- nvinfo : EIATTR_KPARAM_INFO
	.align		4
.L_101:
        /*0038*/ 	.byte	0x04, 0x17
        /*003a*/ 	.short	(.L_103 - .L_102)
.L_102:
        /*003c*/ 	.word	0x00000000
        /*0040*/ 	.short	0x0006
        /*0042*/ 	.short	0x0028
        /*0044*/ 	.byte	0x00, 0xf0, 0x11, 0x00


	//----- nvinfo : EIATTR_KPARAM_INFO
	.align		4
.L_103:
        /*0048*/ 	.byte	0x04, 0x17
        /*004a*/ 	.short	(.L_105 - .L_104)
.L_104:
        /*004c*/ 	.word	0x00000000
        /*0050*/ 	.short	0x0005
        /*0052*/ 	.short	0x0024
        /*0054*/ 	.byte	0x00, 0xf0, 0x11, 0x00


	//----- nvinfo : EIATTR_KPARAM_INFO
	.align		4
.L_105:
        /*0058*/ 	.byte	0x04, 0x17
        /*005a*/ 	.short	(.L_107 - .L_106)
.L_106:
        /*005c*/ 	.word	0x00000000
        /*0060*/ 	.short	0x0004
        /*0062*/ 	.short	0x0020
        /*0064*/ 	.byte	0x00, 0xf0, 0x11, 0x00


	//----- nvinfo : EIATTR_KPARAM_INFO
	.align		4
.L_107:
        /*0068*/ 	.byte	0x04, 0x17
        /*006a*/ 	.short	(.L_109 - .L_108)
.L_108:
        /*006c*/ 	.word	0x00000000
        /*0070*/ 	.short	0x0003
        /*0072*/ 	.short	0x0018
        /*0074*/ 	.byte	0x00, 0xf5, 0x21, 0x00


	//----- nvinfo : EIATTR_KPARAM_INFO
	.align		4
.L_109:
        /*0078*/ 	.byte	0x04, 0x17
        /*007a*/ 	.short	(.L_111 - .L_110)
.L_110:
        /*007c*/ 	.word	0x00000000
        /*0080*/ 	.short	0x0002
        /*0082*/ 	.short	0x0010
        /*0084*/ 	.byte	0x00, 0xf5, 0x21, 0x00


	//----- nvinfo : EIATTR_KPARAM_INFO
	.align		4
.L_111:
        /*0088*/ 	.byte	0x04, 0x17
        /*008a*/ 	.short	(.L_113 - .L_112)
.L_112:
        /*008c*/ 	.word	0x00000000
        /*0090*/ 	.short	0x0001
        /*0092*/ 	.short	0x0008
        /*0094*/ 	.byte	0x00, 0xf5, 0x21, 0x00


	//----- nvinfo : EIATTR_KPARAM_INFO
	.align		4
.L_113:
        /*0098*/ 	.byte	0x04, 0x17
        /*009a*/ 	.short	(.L_115 - .L_114)
.L_114:
        /*009c*/ 	.word	0x00000000
        /*00a0*/ 	.short	0x0000
        /*00a2*/ 	.short	0x0000
        /*00a4*/ 	.byte	0x00, 0xf5, 0x21, 0x00


	//----- nvinfo : EIATTR_SPARSE_MMA_MASK
	.align		4
.L_115:
        /*00a8*/ 	.byte	0x03, 0x50
        /*00aa*/ 	.short	0x0000


	//----- nvinfo : EIATTR_MAXREG_COUNT
	.align		4
        /*00ac*/ 	.byte	0x03, 0x1b
        /*00ae*/ 	.short	0x00ff


	//----- nvinfo : EIATTR_NUM_BARRIERS
	.align		4
        /*00b0*/ 	.byte	0x02, 0x4c
        /*00b2*/ 	.byte	0x01
	.zero		1


	//----- nvinfo : EIATTR_MERCURY_ISA_VERSION
	.align		4
        /*00b4*/ 	.byte	0x03, 0x5f
        /*00b6*/ 	.short	0x0101


	//----- nvinfo : EIATTR_VRC_CTA_INIT_COUNT
	.align		4
        /*00b8*/ 	.byte	0x02, 0x4a
	.zero		1
	.zero		1


	//----- nvinfo : EIATTR_EXIT_INSTR_OFFSETS
	.align		4
        /*00bc*/ 	.byte	0x04, 0x1c
        /*00be*/ 	.short	(.L_117 - .L_116)


	//   ....[0]....
.L_116:
        /*00c0*/ 	.word	0x00000080


	//   ....[1]....
        /*00c4*/ 	.word	0x00001660


	//   ....[2]....
        /*00c8*/ 	.word	0x00001c10


	//   ....[3]....
        /*00cc*/ 	.word	0x00001f20


	//   ....[4]....
        /*00d0*/ 	.word	0x000020f0


	//   ....[5]....
        /*00d4*/ 	.word	0x00002200


	//----- nvinfo : EIATTR_CRS_STACK_SIZE
	.align		4
.L_117:
        /*00d8*/ 	.byte	0x04, 0x1e
        /*00da*/ 	.short	(.L_119 - .L_118)
.L_118:
        /*00dc*/ 	.word	0x00000000


	//----- nvinfo : EIATTR_CBANK_PARAM_SIZE
	.align		4
.L_119:
        /*00e0*/ 	.byte	0x03, 0x19
        /*00e2*/ 	.short	0x0040


	//----- nvinfo : EIATTR_PARAM_CBANK
	.align		4
        /*00e4*/ 	.byte	0x04, 0x0a
        /*00e6*/ 	.short	(.L_121 - .L_120)
	.align		4
.L_120:
        /*00e8*/ 	.word	index@(.nv.constant0._Z15kernelKNNsharedPKfS0_PiPfiiiiiPPFfS0_S0_iiE)
        /*00ec*/ 	.short	0x0380
        /*00ee*/ 	.short	0x0040


	//----- nvinfo : EIATTR_SW_WAR
	.align		4
.L_121:
        /*00f0*/ 	.byte	0x04, 0x36
        /*00f2*/ 	.short	(.L_123 - .L_122)
.L_122:
        /*00f4*/ 	.word	0x00000008
.L_123:


//--------------------- .nv.info._Z7reduce1PiS_Pfj --------------------------
	.section	.nv.info._Z7reduce1PiS_Pfj,"",@"SHT_CUDA_INFO"
	.sectionflags	@""
	.align	4


	//----- nvinfo : EIATTR_CUDA_API_VERSION
	.align		4
        /*0000*/ 	.byte	0x04, 0x37
        /*0002*/ 	.short	(.L_125 - .L_124)
.L_124:
        /*0004*/ 	.word	0x00000082


	//----- nvinfo : EIATTR_KPARAM_INFO
	.align		4
.L_125:
        /*0008*/ 	.byte	0x04, 0x17
        /*000a*/ 	.short	(.L_127 - .L_126)
.L_126:
        /*000c*/ 	.word	0x00000000
        /*0010*/ 	.short	0x0003
        /*0012*/ 	.short	0x0018
        /*0014*/ 	.byte	0x00, 0xf0, 0x11, 0x00


	//----- nvinfo : EIATTR_KPARAM_INFO
	.align		4
.L_127:
        /*0018*/ 	.byte	0x04, 0x17
        /*001a*/ 	.short	(.L_129 - .L_128)
.L_128:
        /*001c*/ 	.word	0x00000000
        /*0020*/ 	.short	0x0002
        /*0022*/ 	.short	0x0010
        /*0024*/ 	.byte	0x00, 0xf5, 0x21, 0x00


	//----- nvinfo : EIATTR_KPARAM_INFO
	.align		4
.L_129:
        /*0028*/ 	.byte	0x04, 0x17
        /*002a*/ 	.short	(.L_131 - .L_130)
.L_130:
        /*002c*/ 	.word	0x00000000
        /*0030*/ 	.short	0x0001
        /*0032*/ 	.short	0x0008
        /*0034*/ 	.byte	0x00, 0xf5, 0x21, 0x00


	//----- nvinfo : EIATTR_KPARAM_INFO
	.align		4
.L_131:
        /*0038*/ 	.byte	0x04, 0x17
        /*003a*/ 	.short	(.L_133 - .L_132)
.L_132:
        /*003c*/ 	.word	0x00000000
        /*0040*/ 	.short	0x0000
        /*0042*/ 	.short	0x0000
        /*0044*/ 	.byte	0x00, 0xf5, 0x21, 0x00


	//----- nvinfo : EIATTR_SPARSE_MMA_MASK
	.align		4
.L_133:
        /*0048*/ 	.byte	0x03, 0x50
        /*004a*/ 	.short	0x0000


	//----- nvinfo : EIATTR_MAXREG_COUNT
	.align		4
        /*004c*/ 	.byte	0x03, 0x1b
        /*004e*/ 	.short	0x00ff


	//----- nvinfo : EIATTR_NUM_BARRIERS
	.align		4
        /*0050*/ 	.byte	0x02, 0x4c
        /*0052*/ 	.byte	0x01
	.zero		1


	//----- nvinfo : EIATTR_MERCURY_ISA_VERSION
	.align		4
        /*0054*/ 	.byte	0x03, 0x5f
        /*0056*/ 	.short	0x0101


	//----- nvinfo : EIATTR_VRC_CTA_INIT_COUNT
	.align		4
        /*0058*/ 	.byte	0x02, 0x4a
	.zero		1
	.zero		1


	//----- nvinfo : EIATTR_EXIT_INSTR_OFFSETS
	.align		4
        /*005c*/ 	.byte	0x04, 0x1c
        /*005e*/ 	.short	(.L_135 - .L_134)


	//   ....[0]....
.L_134:
        /*0060*/ 	.word	0x00001ad0


	//   ....[1]....
        /*0064*/ 	.word	0x00001b50


	//----- nvinfo : EIATTR_CRS_STACK_SIZE
	.align		4
.L_135:
        /*0068*/ 	.byte	0x04, 0x1e
        /*006a*/ 	.short	(.L_137 - .L_136)
.L_136:
        /*006c*/ 	.word	0x00000000


	//----- nvinfo : EIATTR_CBANK_PARAM_SIZE
	.align		4
.L_137:
        /*0070*/ 	.byte	0x03, 0x19
        /*0072*/ 	.short	0x001c


	//----- nvinfo : EIATTR_PARAM_CBANK
	.align		4
        /*0074*/ 	.byte	0x04, 0x0a
        /*0076*/ 	.short	(.L_139 - .L_138)
	.align		4
.L_138:
        /*0078*/ 	.word	index@(.nv.constant0._Z7reduce1PiS_Pfj)
        /*007c*/ 	.short	0x0380
        /*007e*/ 	.short	0x001c


	//----- nvinfo : EIATTR_SW_WAR
	.align		4
.L_139:
        /*0080*/ 	.byte	0x04, 0x36
        /*0082*/ 	.short	(.L_141 - .L_140)
.L_140:
        /*0084*/ 	.word	0x00000008
.L_141:


//--------------------- .nv.info._Z16kernelBFRSsharedPKfS0_Piiiiif --------------------------
	.section	.nv.info._Z16kernelBFRSsharedPKfS0_Piiiiif,"",@"SHT_CUDA_INFO"
	.sectionflags	@""
	.align	4


	//----- nvinfo : EIATTR_CUDA_API_VERSION
	.align		4
        /*0000*/ 	.byte	0x04, 0x37
        /*0002*/ 	.short	(.L_143 - .L_142)
.L_142:
        /*0004*/ 	.word	0x00000082


	//----- nvinfo : EIATTR_KPARAM_INFO
	.align		4
.L_143:
        /*0008*/ 	.byte	0x04, 0x17
        /*000a*/ 	.short	(.L_145 - .L_144)
.L_144:
        /*000c*/ 	.word	0x00000000
        /*0010*/ 	.short	0x0007
        /*0012*/ 	.short	0x0028
        /*0014*/ 	.byte	0x00, 0xf0, 0x11, 0x00


	//----- nvinfo : EIATTR_KPARAM_INFO
	.align		4
.L_145:
        /*0018*/ 	.byte	0x04, 0x17
        /*001a*/ 	.short	(.L_147 - .L_146)
.L_146:
        /*001c*/ 	.word	0x00000000
        /*0020*/ 	.short	0x0006
        /*0022*/ 	.short	0x0024
        /*0024*/ 	.byte	0x00, 0xf0, 0x11, 0x00


	//----- nvinfo : EIATTR_KPARAM_INFO
	.align		4
.L_147:
        /*0028*/ 	.byte	0x04, 0x17
        /*002a*/ 	.short	(.L_149 - .L_148)
.L_148:
        /*002c*/ 	.word	0x00000000
        /*0030*/ 	.short	0x0005
        /*0032*/ 	.short	0x0020
        /*0034*/ 	.byte	0x00, 0xf0, 0x11, 0x00


	//----- nvinfo : EIATTR_KPARAM_INFO
	.align		4
.L_149:
        /*0038*/ 	.byte	0x04, 0x17
        /*003a*/ 	.short	(.L_151 - .L_150)
.L_150:
        /*003c*/ 	.word	0x00000000
        /*0040*/ 	.short	0x0004
        /*0042*/ 	.short	0x001c
        /*0044*/ 	.byte	0x00, 0xf0, 0x11, 0x00


	//----- nvinfo : EIATTR_KPARAM_INFO
	.align		4
.L_151:
        /*0048*/ 	.byte	0x04, 0x17
        /*004a*/ 	.short	(.L_153 - .L_152)
.L_152:
        /*004c*/ 	.word	0x00000000
        /*0050*/ 	.short	0x0003
        /*0052*/ 	.short	0x0018
        /*0054*/ 	.byte	0x00, 0xf0, 0x11, 0x00


	//----- nvinfo : EIATTR_KPARAM_INFO
	.align		4
.L_153:
        /*0058*/ 	.byte	0x04, 0x17
        /*005a*/ 	.short	(.L_155 - .L_154)
.L_154:
        /*005c*/ 	.word	0x00000000
        /*0060*/ 	.short	0x0002
        /*0062*/ 	.short	0x0010
        /*0064*/ 	.byte	0x00, 0xf5, 0x21, 0x00


	//----- nvinfo : EIATTR_KPARAM_INFO
	.align		4
.L_155:
        /*0068*/ 	.byte	0x04, 0x17
        /*006a*/ 	.short	(.L_157 - .L_156)
.L_156:
        /*006c*/ 	.word	0x00000000
        /*0070*/ 	.short	0x0001
        /*0072*/ 	.short	0x0008
        /*0074*/ 	.byte	0x00, 0xf5, 0x21, 0x00


	//----- nvinfo : EIATTR_KPARAM_INFO
	.align		4
.L_157:
        /*0078*/ 	.byte	0x04, 0x17
        /*007a*/ 	.short	(.L_159 - .L_158)
.L_158:
        /*007c*/ 	.word	0x00000000
        /*0080*/ 	.short	0x0000
        /*0082*/ 	.short	0x0000
        /*0084*/ 	.byte	0x00, 0xf5, 0x21, 0x00


	//----- nvinfo : EIATTR_SPARSE_MMA_MASK
	.align		4
.L_159:
        /*0088*/ 	.byte	0x03, 0x50
        /*008a*/ 	.short	0x0000


	//----- nvinfo : EIATTR_MAXREG_COUNT
	.align		4
        /*008c*/ 	.byte	0x03, 0x1b
        /*008e*/ 	.short	0x00ff


	//----- nvinfo : EIATTR_NUM_BARRIERS
	.align		4
        /*0090*/ 	.byte	0x02, 0x4c
        /*0092*/ 	.byte	0x01
	.zero		1


	//----- nvinfo : EIATTR_MERCURY_ISA_VERSION
	.align		4
        /*0094*/ 	.byte	0x03, 0x5f
        /*0096*/ 	.short	0x0101


	//----- nvinfo : EIATTR_VRC_CTA_INIT_COUNT
	.align		4
        /*0098*/ 	.byte	0x02, 0x4a
	.zero		1
	.zero		1


	//----- nvinfo : EIATTR_EXIT_INSTR_OFFSETS
	.align		4
        /*009c*/ 	.byte	0x04, 0x1c
        /*009e*/ 	.short	(.L_161 - .L_160)


	//   ....[0]....
.L_160:
        /*00a0*/ 	.word	0x00000070


	//   ....[1]....
        /*00a4*/ 	.word	0x00001970


	//----- nvinfo : EIATTR_CRS_STACK_SIZE
	.align		4
.L_161:
        /*00a8*/ 	.byte	0x04, 0x1e
        /*00aa*/ 	.short	(.L_163 - .L_162)
.L_162:
        /*00ac*/ 	.word	0x00000000


	//----- nvinfo : EIATTR_CBANK_PARAM_SIZE
	.align		4
.L_163:
        /*00b0*/ 	.byte	0x03, 0x19
        /*00b2*/ 	.short	0x002c


	//----- nvinfo : EIATTR_PARAM_CBANK
	.align		4
        /*00b4*/ 	.byte	0x04, 0x0a
        /*00b6*/ 	.short	(.L_165 - .L_164)
	.align		4
.L_164:
        /*00b8*/ 	.word	index@(.nv.constant0._Z16kernelBFRSsharedPKfS0_Piiiiif)
        /*00bc*/ 	.short	0x0380
        /*00be*/ 	.short	0x002c


	//----- nvinfo : EIATTR_SW_WAR
	.align		4
.L_165:
        /*00c0*/ 	.byte	0x04, 0x36
        /*00c2*/ 	.short	(.L_167 - .L_166)
.L_166:
        /*00c4*/ 	.word	0x00000008
.L_167:


//--------------------- .nv.info._Z14gpuDigammasCMIPfPiS0_S0_i --------------------------
	.section	.nv.info._Z14gpuDigammasCMIPfPiS0_S0_i,"",@"SHT_CUDA_INFO"
	.sectionflags	@""
	.align	4


	//----- nvinfo : EIATTR_CUDA_API_VERSION
	.align		4
        /*0000*/ 	.byte	0x04, 0x37
        /*0002*/ 	.short	(.L_169 - .L_168)
.L_168:
        /*0004*/ 	.word	0x00000082


	//----- nvinfo : EIATTR_KPARAM_INFO
	.align		4
.L_169:
        /*0008*/ 	.byte	0x04, 0x17
        /*000a*/ 	.short	(.L_171 - .L_170)
.L_170:
        /*000c*/ 	.word	0x00000000
        /*0010*/ 	.short	0x0004
        /*0012*/ 	.short	0x0020
        /*0014*/ 	.byte	0x00, 0xf0, 0x11, 0x00


	//----- nvinfo : EIATTR_KPARAM_INFO
	.align		4
.L_171:
        /*0018*/ 	.byte	0x04, 0x17
        /*001a*/ 	.short	(.L_173 - .L_172)
.L_172:
        /*001c*/ 	.word	0x00000000
        /*0020*/ 	.short	0x0003
        /*0022*/ 	.short	0x0018
        /*0024*/ 	.byte	0x00, 0xf5, 0x21, 0x00


	//----- nvinfo : EIATTR_KPARAM_INFO
	.align		4
.L_173:
        /*0028*/ 	.byte	0x04, 0x17
        /*002a*/ 	.short	(.L_175 - .L_174)
.L_174:
        /*002c*/ 	.word	0x00000000
        /*0030*/ 	.short	0x0002
        /*0032*/ 	.short	0x0010
        /*0034*/ 	.byte	0x00, 0xf5, 0x21, 0x00


	//----- nvinfo : EIATTR_KPARAM_INFO
	.align		4
.L_175:
        /*0038*/ 	.byte	0x04, 0x17
        /*003a*/ 	.short	(.L_177 - .L_176)
.L_176:
        /*003c*/ 	.word	0x00000000
        /*0040*/ 	.short	0x0001
        /*0042*/ 	.short	0x0008
        /*0044*/ 	.byte	0x00, 0xf5, 0x21, 0x00


	//----- nvinfo : EIATTR_KPARAM_INFO
	.align		4
.L_177:
        /*0048*/ 	.byte	0x04, 0x17
        /*004a*/ 	.short	(.L_179 - .L_178)
.L_178:
        /*004c*/ 	.word	0x00000000
        /*0050*/ 	.short	0x0000
        /*0052*/ 	.short	0x0000
        /*0054*/ 	.byte	0x00, 0xf5, 0x21, 0x00


	//----- nvinfo : EIATTR_SPARSE_MMA_MASK
	.align		4
.L_179:
        /*0058*/ 	.byte	0x03, 0x50
        /*005a*/ 	.short	0x0000


	//----- nvinfo : EIATTR_MAXREG_COUNT
	.align		4
        /*005c*/ 	.byte	0x03, 0x1b
        /*005e*/ 	.short	0x00ff


	//----- nvinfo : EIATTR_MERCURY_ISA_VERSION
	.align		4
        /*0060*/ 	.byte	0x03, 0x5f
        /*0062*/ 	.short	0x0101


	//----- nvinfo : EIATTR_VRC_CTA_INIT_COUNT
	.align		4
        /*0064*/ 	.byte	0x02, 0x4a
	.zero		1
	.zero		1


	//----- nvinfo : EIATTR_EXIT_INSTR_OFFSETS
	.align		4
        /*0068*/ 	.byte	0x04, 0x1c
        /*006a*/ 	.short	(.L_181 - .L_180)


	//   ....[0]....
.L_180:
        /*006c*/ 	.word	0x00000070


	//   ....[1]....
        /*0070*/ 	.word	0x000025e0


	//----- nvinfo : EIATTR_CRS_STACK_SIZE
	.align		4
.L_181:
        /*0074*/ 	.byte	0x04, 0x1e
        /*0076*/ 	.short	(.L_183 - .L_182)
.L_182:
        /*0078*/ 	.word	0x00000000


	//----- nvinfo : EIATTR_CBANK_PARAM_SIZE
	.align		4
.L_183:
        /*007c*/ 	.byte	0x03, 0x19
        /*007e*/ 	.short	0x0024


	//----- nvinfo : EIATTR_PARAM_CBANK
	.align		4
        /*0080*/ 	.byte	0x04, 0x0a
        /*0082*/ 	.short	(.L_185 - .L_184)
	.align		4
.L_184:
        /*0084*/ 	.word	index@(.nv.constant0._Z14gpuDigammasCMIPfPiS0_S0_i)
        /*0088*/ 	.short	0x0380
        /*008a*/ 	.short	0x0024


	//----- nvinfo : EIATTR_SW_WAR
	.align		4
.L_185:
        /*008c*/ 	.byte	0x04, 0x36
        /*008e*/ 	.short	(.L_187 - .L_186)
.L_186:
        /*0090*/ 	.word	0x00000008
.L_187:


//--------------------- .nv.info._Z7reduce6PiS_Pfj --------------------------
	.section	.nv.info._Z7reduce6PiS_Pfj,"",@"SHT_CUDA_INFO"
	.sectionflags	@""
	.align	4


	//----- nvinfo : EIATTR_CUDA_API_VERSION
	.align		4
        /*0000*/ 	.byte	0x04, 0x37
        /*0002*/ 	.short	(.L_189 - .L_188)
.L_188:
        /*0004*/ 	.word	0x00000082


	//----- nvinfo : EIATTR_KPARAM_INFO
	.align		4
.L_189:
        /*0008*/ 	.byte	0x04, 0x17
        /*000a*/ 	.short	(.L_191 - .L_190)
.L_190:
        /*000c*/ 	.word	0x00000000
        /*0010*/ 	.short	0x0003
        /*0012*/ 	.short	0x0018
        /*0014*/ 	.byte	0x00, 0xf0, 0x11, 0x00


	//----- nvinfo : EIATTR_KPARAM_INFO
	.align		4
.L_191:
        /*0018*/ 	.byte	0x04, 0x17
        /*001a*/ 	.short	(.L_193 - .L_192)
.L_192:
        /*001c*/ 	.word	0x00000000
        /*0020*/ 	.short	0x0002
        /*0022*/ 	.short	0x0010
        /*0024*/ 	.byte	0x00, 0xf5, 0x21, 0x00


	//----- nvinfo : EIATTR_KPARAM_INFO
	.align		4
.L_193:
        /*0028*/ 	.byte	0x04, 0x17
        /*002a*/ 	.short	(.L_195 - .L_194)
.L_194:
        /*002c*/ 	.word	0x00000000
        /*0030*/ 	.short	0x0001
        /*0032*/ 	.short	0x0008
        /*0034*/ 	.byte	0x00, 0xf5, 0x21, 0x00


	//----- nvinfo : EIATTR_KPARAM_INFO
	.align		4
.L_195:
        /*0038*/ 	.byte	0x04, 0x17
        /*003a*/ 	.short	(.L_197 - .L_196)
.L_196:
        /*003c*/ 	.word	0x00000000
        /*0040*/ 	.short	0x0000
        /*0042*/ 	.short	0x0000
        /*0044*/ 	.byte	0x00, 0xf5, 0x21, 0x00


	//----- nvinfo : EIATTR_SPARSE_MMA_MASK
	.align		4
.L_197:
        /*0048*/ 	.byte	0x03, 0x50
        /*004a*/ 	.short	0x0000


	//----- nvinfo : EIATTR_MAXREG_COUNT
	.align		4
        /*004c*/ 	.byte	0x03, 0x1b
        /*004e*/ 	.short	0x00ff


	//----- nvinfo : EIATTR_NUM_BARRIERS
	.align		4
        /*0050*/ 	.byte	0x02, 0x4c
        /*0052*/ 	.byte	0x01
	.zero		1


	//----- nvinfo : EIATTR_MERCURY_ISA_VERSION
	.align		4
        /*0054*/ 	.byte	0x03, 0x5f
        /*0056*/ 	.short	0x0101


	//----- nvinfo : EIATTR_VRC_CTA_INIT_COUNT
	.align		4
        /*0058*/ 	.byte	0x02, 0x4a
	.zero		1
	.zero		1


	//----- nvinfo : EIATTR_EXIT_INSTR_OFFSETS
	.align		4
        /*005c*/ 	.byte	0x04, 0x1c
        /*005e*/ 	.short	(.L_199 - .L_198)


	//   ....[0]....
.L_198:
        /*0060*/ 	.word	0x000032f0


	//   ....[1]....
        /*0064*/ 	.word	0x00003490


	//   ....[2]....
        /*0068*/ 	.word	0x00003510


	//----- nvinfo : EIATTR_CRS_STACK_SIZE
	.align		4
.L_199:
        /*006c*/ 	.byte	0x04, 0x1e
        /*006e*/ 	.short	(.L_201 - .L_200)
.L_200:
        /*0070*/ 	.word	0x00000000


	//----- nvinfo : EIATTR_CBANK_PARAM_SIZE
	.align		4
.L_201:
        /*0074*/ 	.byte	0x03, 0x19
        /*0076*/ 	.short	0x001c


	//----- nvinfo : EIATTR_PARAM_CBANK
	.align		4
        /*0078*/ 	.byte	0x04, 0x0a
        /*007a*/ 	.short	(.L_203 - .L_202)
	.align		4
.L_202:
        /*007c*/ 	.word	index@(.nv.constant0._Z7reduce6PiS_Pfj)
        /*0080*/ 	.short	0x0380
        /*0082*/ 	.short	0x001c


	//----- nvinfo : EIATTR_SW_WAR
	.align		4
.L_203:
        /*0084*/ 	.byte	0x04, 0x36
        /*0086*/ 	.short	(.L_205 - .L_204)
.L_204:
        /*0088*/ 	.word	0x00000008
.L_205:


//--------------------- .nv.info._Z11gpuDigammasPfPiS0_i --------------------------
	.section	.nv.info._Z11gpuDigammasPfPiS0_i,"",@"SHT_CUDA_INFO"
	.sectionflags	@""
	.align	4


	//----- nvinfo : EIATTR_CUDA_API_VERSION
	.align		4
        /*0000*/ 	.byte	0x04, 0x37
        /*0002*/ 	.short	(.L_207 - .L_206)
.L_206:
        /*0004*/ 	.word	0x00000082


	//----- nvinfo : EIATTR_KPARAM_INFO
	.align		4
.L_207:
        /*0008*/ 	.byte	0x04, 0x17
        /*000a*/ 	.short	(.L_209 - .L_208)
.L_208:
        /*000c*/ 	.word	0x00000000
        /*0010*/ 	.short	0x0003
        /*0012*/ 	.short	0x0018
        /*0014*/ 	.byte	0x00, 0xf0, 0x11, 0x00


	//----- nvinfo : EIATTR_KPARAM_INFO
	.align		4
.L_209:
        /*0018*/ 	.byte	0x04, 0x17
        /*001a*/ 	.short	(.L_211 - .L_210)
.L_210:
        /*001c*/ 	.word	0x00000000
        /*0020*/ 	.short	0x0002
        /*0022*/ 	.short	0x0010
        /*0024*/ 	.byte	0x00, 0xf5, 0x21, 0x00


	//----- nvinfo : EIATTR_KPARAM_INFO
	.align		4
.L_211:
        /*0028*/ 	.byte	0x04, 0x17
        /*002a*/ 	.short	(.L_213 - .L_212)
.L_212:
        /*002c*/ 	.word	0x00000000
        /*0030*/ 	.short	0x0001
        /*0032*/ 	.short	0x0008
        /*0034*/ 	.byte	0x00, 0xf5, 0x21, 0x00


	//----- nvinfo : EIATTR_KPARAM_INFO
	.align		4
.L_213:
        /*0038*/ 	.byte	0x04, 0x17
        /*003a*/ 	.short	(.L_215 - .L_214)
.L_214:
        /*003c*/ 	.word	0x00000000
        /*0040*/ 	.short	0x0000
        /*0042*/ 	.short	0x0000
        /*0044*/ 	.byte	0x00, 0xf5, 0x21, 0x00


	//----- nvinfo : EIATTR_SPARSE_MMA_MASK
	.align		4
.L_215:
        /*0048*/ 	.byte	0x03, 0x50
        /*004a*/ 	.short	0x0000


	//----- nvinfo : EIATTR_MAXREG_COUNT
	.align		4
        /*004c*/ 	.byte	0x03, 0x1b
        /*004e*/ 	.short	0x00ff


	//----- nvinfo : EIATTR_MERCURY_ISA_VERSION
	.align		4
        /*0050*/ 	.byte	0x03, 0x5f
        /*0052*/ 	.short	0x0101


	//----- nvinfo : EIATTR_VRC_CTA_INIT_COUNT
	.align		4
        /*0054*/ 	.byte	0x02, 0x4a
	.zero		1
	.zero		1


	//----- nvinfo : EIATTR_EXIT_INSTR_OFFSETS
	.align		4
        /*0058*/ 	.byte	0x04, 0x1c
        /*005a*/ 	.short	(.L_217 - .L_216)


	//   ....[0]....
.L_216:
        /*005c*/ 	.word	0x00000070


	//   ....[1]....
        /*0060*/ 	.word	0x000019c0


	//----- nvinfo : EIATTR_CRS_STACK_SIZE
	.align		4
.L_217:
        /*0064*/ 	.byte	0x04, 0x1e
        /*0066*/ 	.short	(.L_219 - .L_218)
.L_218:
        /*0068*/ 	.word	0x00000000


	//----- nvinfo : EIATTR_CBANK_PARAM_SIZE
	.align		4
.L_219:
        /*006c*/ 	.byte	0x03, 0x19
        /*006e*/ 	.short	0x001c


	//----- nvinfo : EIATTR_PARAM_CBANK
	.align		4
        /*0070*/ 	.byte	0x04, 0x0a
        /*0072*/ 	.short	(.L_221 - .L_220)
	.align		4
.L_220:
        /*0074*/ 	.word	index@(.nv.constant0._Z11gpuDigammasPfPiS0_i)
        /*0078*/ 	.short	0x0380
        /*007a*/ 	.short	0x001c


	//----- nvinfo : EIATTR_SW_WAR
	.align		4
.L_221:
        /*007c*/ 	.byte	0x04, 0x36
        /*007e*/ 	.short	(.L_223 - .L_222)
.L_222:
        /*0080*/ 	.word	0x00000008
.L_223:


//--------------------- .nv.info._Z21kernelBFRSMultisharedPKfS0_PiiiiiS0_ --------------------------
	.section	.nv.info._Z21kernelBFRSMultisharedPKfS0_PiiiiiS0_,"",@"SHT_CUDA_INFO"
	.sectionflags	@""
	.align	4


	//----- nvinfo : EIATTR_CUDA_API_VERSION
	.align		4
        /*0000*/ 	.byte	0x04, 0x37
        /*0002*/ 	.short	(.L_225 - .L_224)
.L_224:
        /*0004*/ 	.word	0x00000082


	//----- nvinfo : EIATTR_KPARAM_INFO
	.align		4
.L_225:
        /*0008*/ 	.byte	0x04, 0x17
        /*000a*/ 	.short	(.L_227 - .L_226)
.L_226:
        /*000c*/ 	.word	0x00000000
        /*0010*/ 	.short	0x0007
        /*0012*/ 	.short	0x0028
        /*0014*/ 	.byte	0x00, 0xf5, 0x21, 0x00


	//----- nvinfo : EIATTR_KPARAM_INFO
	.align		4
.L_227:
        /*0018*/ 	.byte	0x04, 0x17
        /*001a*/ 	.short	(.L_229 - .L_228)
.L_228:
        /*001c*/ 	.word	0x00000000
        /*0020*/ 	.short	0x0006
        /*0022*/ 	.short	0x0024
        /*0024*/ 	.byte	0x00, 0xf0, 0x11, 0x00


	//----- nvinfo : EIATTR_KPARAM_INFO
	.align		4
.L_229:
        /*0028*/ 	.byte	0x04, 0x17
        /*002a*/ 	.short	(.L_231 - .L_230)
.L_230:
        /*002c*/ 	.word	0x00000000
        /*0030*/ 	.short	0x0005
        /*0032*/ 	.short	0x0020
        /*0034*/ 	.byte	0x00, 0xf0, 0x11, 0x00


	//----- nvinfo : EIATTR_KPARAM_INFO
	.align		4
.L_231:
        /*0038*/ 	.byte	0x04, 0x17
        /*003a*/ 	.short	(.L_233 - .L_232)
.L_232:
        /*003c*/ 	.word	0x00000000
        /*0040*/ 	.short	0x0004
        /*0042*/ 	.short	0x001c
        /*0044*/ 	.byte	0x00, 0xf0, 0x11, 0x00


	//----- nvinfo : EIATTR_KPARAM_INFO
	.align		4
.L_233:
        /*0048*/ 	.byte	0x04, 0x17
        /*004a*/ 	.short	(.L_235 - .L_234)
.L_234:
        /*004c*/ 	.word	0x00000000
        /*0050*/ 	.short	0x0003
        /*0052*/ 	.short	0x0018
        /*0054*/ 	.byte	0x00, 0xf0, 0x11, 0x00


	//----- nvinfo : EIATTR_KPARAM_INFO
	.align		4
.L_235:
        /*0058*/ 	.byte	0x04, 0x17
        /*005a*/ 	.short	(.L_237 - .L_236)
.L_236:
        /*005c*/ 	.word	0x00000000
        /*0060*/ 	.short	0x0002
        /*0062*/ 	.short	0x0010
        /*0064*/ 	.byte	0x00, 0xf5, 0x21, 0x00


	//----- nvinfo : EIATTR_KPARAM_INFO
	.align		4
.L_237:
        /*0068*/ 	.byte	0x04, 0x17
        /*006a*/ 	.short	(.L_239 - .L_238)
.L_238:
        /*006c*/ 	.word	0x00000000
        /*0070*/ 	.short	0x0001
        /*0072*/ 	.short	0x0008
        /*0074*/ 	.byte	0x00, 0xf5, 0x21, 0x00


	//----- nvinfo : EIATTR_KPARAM_INFO
	.align		4
.L_239:
        /*0078*/ 	.byte	0x04, 0x17
        /*007a*/ 	.short	(.L_241 - .L_240)
.L_240:
        /*007c*/ 	.word	0x00000000
        /*0080*/ 	.short	0x0000
        /*0082*/ 	.short	0x0000
        /*0084*/ 	.byte	0x00, 0xf5, 0x21, 0x00


	//----- nvinfo : EIATTR_SPARSE_MMA_MASK
	.align		4
.L_241:
        /*0088*/ 	.byte	0x03, 0x50
        /*008a*/ 	.short	0x0000


	//----- nvinfo : EIATTR_MAXREG_COUNT
	.align		4
        /*008c*/ 	.byte	0x03, 0x1b
        /*008e*/ 	.short	0x00ff


	//----- nvinfo : EIATTR_NUM_BARRIERS
	.align		4
        /*0090*/ 	.byte	0x02, 0x4c
        /*0092*/ 	.byte	0x01
	.zero		1


	//----- nvinfo : EIATTR_MERCURY_ISA_VERSION
	.align		4
        /*0094*/ 	.byte	0x03, 0x5f
        /*0096*/ 	.short	0x0101


	//----- nvinfo : EIATTR_VRC_CTA_INIT_COUNT
	.align		4
        /*0098*/ 	.byte	0x02, 0x4a
	.zero		1
	.zero		1


	//----- nvinfo : EIATTR_EXIT_INSTR_OFFSETS
	.align		4
        /*009c*/ 	.byte	0x04, 0x1c
        /*009e*/ 	.short	(.L_243 - .L_242)


	//   ....[0]....
.L_242:
        /*00a0*/ 	.word	0x00000070


	//   ....[1]....
        /*00a4*/ 	.word	0x00001980


	//----- nvinfo : EIATTR_CRS_STACK_SIZE
	.align		4
.L_243:
        /*00a8*/ 	.byte	0x04, 0x1e
        /*00aa*/ 	.short	(.L_245 - .L_244)
.L_244:
        /*00ac*/ 	.word	0x00000000


	//----- nvinfo : EIATTR_CBANK_PARAM_SIZE
	.align		4
.L_245:
        /*00b0*/ 	.byte	0x03, 0x19
        /*00b2*/ 	.short	0x0030


	//----- nvinfo : EIATTR_PARAM_CBANK
	.align		4
        /*00b4*/ 	.byte	0x04, 0x0a
        /*00b6*/ 	.short	(.L_247 - .L_246)
	.align		4
.L_246:
        /*00b8*/ 	.word	index@(.nv.constant0._Z21kernelBFRSMultisharedPKfS0_PiiiiiS0_)
        /*00bc*/ 	.short	0x0380
        /*00be*/ 	.short	0x0030


	//----- nvinfo : EIATTR_SW_WAR
	.align		4
.L_247:
        /*00c0*/ 	.byte	0x04, 0x36
        /*00c2*/ 	.short	(.L_249 - .L_248)
.L_248:
        /*00c4*/ 	.word	0x00000008
.L_249:


//--------------------- .nv.callgraph             --------------------------
	.section	.nv.callgraph,"",@"SHT_CUDA_CALLGRAPH"
	.align	4
	.sectionentsize	8
	.align		4
        /*0000*/ 	.word	0x00000000
	.align		4
        /*0004*/ 	.word	0xffffffff
	.align		4
        /*0008*/ 	.word	0x00000000
	.align		4
        /*000c*/ 	.word	0xfffffffe
	.align		4
        /*0010*/ 	.word	0x00000000
	.align		4
        /*0014*/ 	.word	0xfffffffd
	.align		4
        /*0018*/ 	.word	0x00000000
	.align		4
        /*001c*/ 	.word	0xfffffffc


//--------------------- .nv.constant4             --------------------------
	.section	.nv.constant4,"a",@progbits
	.align	8
	.align		8
.nv.constant4:
        /*0000*/ 	.dword	pMaxNorm
	.align		8
        /*0008*/ 	.dword	pSquareNorm


//--------------------- .nv.constant2._Z19kernelBFRSAllsharedPKfS0_PiiiiiS0_PPFfS0_S0_iiE --------------------------
	.section	.nv.constant2._Z19kernelBFRSAllsharedPKfS0_PiiiiiS0_PPFfS0_S0_iiE,"a",@progbits
	.sectionflags	@""
	.align	4
.nv.constant2._Z19kernelBFRSAllsharedPKfS0_PiiiiiS0_PPFfS0_S0_iiE:
        /*0000*/ 	.byte	0x01, 0x00, 0x00, 0x00, 0x00, 0x00, 0x00, 0x00, 0x30, 0x0c, 0x00, 0x00, 0x00, 0x00, 0x00, 0x00
        /*0010*/ 	.byte	0x40, 0x20, 0x00, 0x00, 0x00, 0x00, 0x00, 0x00


//--------------------- .nv.constant2._Z15kernelKNNsharedPKfS0_PiPfiiiiiPPFfS0_S0_iiE --------------------------
	.section	.nv.constant2._Z15kernelKNNsharedPKfS0_PiPfiiiiiPPFfS0_S0_iiE,"a",@progbits
	.sectionflags	@""
	.align	4
.nv.constant2._Z15kernelKNNsharedPKfS0_PiPfiiiiiPPFfS0_S0_iiE:
        /*0000*/ 	.byte	0x01, 0x00, 0x00, 0x00, 0x00, 0x00, 0x00, 0x00, 0x10, 0x22, 0x00, 0x00, 0x00, 0x00, 0x00, 0x00
        /*0010*/ 	.byte	0x20, 0x36, 0x00, 0x00, 0x00, 0x00, 0x00, 0x00


//--------------------- .text._Z19kernelBFRSAllsharedPKfS0_PiiiiiS0_PPFfS0_S0_iiE --------------------------
	.section	.text._Z19kernelBFRSAllsharedPKfS0_PiiiiiS0_PPFfS0_S0_iiE,"ax",@progbits
	.align	128
        .global         _Z19kernelBFRSAllsharedPKfS0_PiiiiiS0_PPFfS0_S0_iiE
        .type           _Z19kernelBFRSAllsharedPKfS0_PiiiiiS0_PPFfS0_S0_iiE,@function
        .size           _Z19kernelBFRSAllsharedPKfS0_PiiiiiS0_PPFfS0_S0_iiE,(.L_x_304 - _Z19kernelBFRSAllsharedPKfS0_PiiiiiS0_PPFfS0_S0_iiE)
        .other          _Z19kernelBFRSAllsharedPKfS0_PiiiiiS0_PPFfS0_S0_iiE,@"STO_CUDA_ENTRY STV_DEFAULT"
_Z19kernelBFRSAllsharedPKfS0_PiiiiiS0_PPFfS0_S0_iiE:
.text._Z19kernelBFRSAllsharedPKfS0_PiiiiiS0_PPFfS0_S0_iiE:
[----:B------:R-:W0:Y:S01]  /*0000*/  LDC R1, c[0x0][0x37c] ;  /* 0x0000df00ff017b82 */ /* 0x000e220000000800 */
[----:B------:R-:W1:Y:S01]  /*0010*/  S2R R18, SR_TID.X ;  /* 0x0000000000127919 */ /* 0x000e620000002100 */
[----:B------:R-:W1:Y:S01]  /*0020*/  LDCU UR4, c[0x0][0x360] ;  /* 0x00006c00ff0477ac */ /* 0x000e620008000800 */
[----:B------:R-:W1:Y:S01]  /*0030*/  S2R R3, SR_CTAID.X ;  /* 0x0000000000037919 */ /* 0x000e620000002500 */
[----:B------:R-:W2:Y:S01]  /*0040*/  LDCU UR5, c[0x0][0x3a0] ;  /* 0x00007400ff0577ac */ /* 0x000ea20008000800 */
[----:B-1----:R-:W-:-:S05]  /*0050*/  IMAD R22, R3, UR4, R18 ;  /* 0x0000000403167c24 */ /* 0x002fca000f8e0212 */
[----:B--2---:R-:W-:-:S13]  /*0060*/  ISETP.GE.U32.AND P0, PT, R22, UR5, PT ;  /* 0x0000000516007c0c */ /* 0x004fda000bf06070 */
[----:B0-----:R-:W-:Y:S05]  /*0070*/  @P0 EXIT ;  /* 0x000000000000094d */ /* 0x001fea0003800000 */
[----:B------:R-:W0:Y:S01]  /*0080*/  LDCU UR6, c[0x0][0x39c] ;  /* 0x00007380ff0677ac */ /* 0x000e220008000800 */
[----:B------:R-:W1:Y:S01]  /*0090*/  S2UR UR5, SR_CgaCtaId ;  /* 0x00000000000579c3 */ /* 0x000e620000008800 */
[----:B------:R-:W-:Y:S01]  /*00a0*/  UMOV UR4, 0x400 ;  /* 0x0000040000047882 */ /* 0x000fe20000000000 */
[----:B------:R-:W2:Y:S01]  /*00b0*/  LDCU.64 UR36, c[0x0][0x358] ;  /* 0x00006b00ff2477ac */ /* 0x000ea20008000a00 */
[----:B0-----:R-:W0:Y:S01]  /*00c0*/  I2F.U32.RP R0, UR6 ;  /* 0x0000000600007d06 */ /* 0x001e220008209000 */
[----:B------:R-:W-:Y:S01]  /*00d0*/  ISETP.NE.U32.AND P1, PT, RZ, UR6, PT ;  /* 0x00000006ff007c0c */ /* 0x000fe2000bf25070 */
[----:B------:R-:W-:Y:S02]  /*00e0*/  UISETP.GE.AND UP0, UPT, UR6, 0x1, UPT ;  /* 0x000000010600788c */ /* 0x000fe4000bf06270 */
[----:B-1----:R-:W-:-:S06]  /*00f0*/  ULEA UR4, UR5, UR4, 0x18 ;  /* 0x0000000405047291 */ /* 0x002fcc000f8ec0ff */
[----:B------:R-:W-:Y:S01]  /*0100*/  LEA R18, R18, UR4, 0x2 ;  /* 0x0000000412127c11 */ /* 0x000fe2000f8e10ff */
[----:B0-----:R-:W0:Y:S04]  /*0110*/  MUFU.RCP R0, R0 ;  /* 0x0000000000007308 */ /* 0x001e280000001000 */
[----:B------:R1:W-:Y:S01]  /*0120*/  STS [R18], RZ ;  /* 0x000000ff12007388 */ /* 0x0003e20000000800 */
[----:B0-----:R-:W-:-:S04]  /*0130*/  IADD3 R2, PT, PT, R0, 0xffffffe, RZ ;  /* 0x0ffffffe00027810 */ /* 0x001fc80007ffe0ff */
[----:B------:R0:W3:Y:S02]  /*0140*/  F2I.FTZ.U32.TRUNC.NTZ R3, R2 ;  /* 0x0000000200037305 */ /* 0x0000e4000021f000 */
[----:B0-----:R-:W-:Y:S02]  /*0150*/  HFMA2 R2, -RZ, RZ, 0, 0 ;  /* 0x00000000ff027431 */ /* 0x001fe400000001ff */
[----:B---3--:R-:W-:-:S04]  /*0160*/  IMAD.MOV R5, RZ, RZ, -R3 ;  /* 0x000000ffff057224 */ /* 0x008fc800078e0a03 */
[----:B------:R-:W-:-:S04]  /*0170*/  IMAD R5, R5, UR6, RZ ;  /* 0x0000000605057c24 */ /* 0x000fc8000f8e02ff */
[----:B------:R-:W-:-:S06]  /*0180*/  IMAD.HI.U32 R3, R3, R5, R2 ;  /* 0x0000000503037227 */ /* 0x000fcc00078e0002 */
[----:B------:R-:W-:-:S04]  /*0190*/  IMAD.HI.U32 R3, R3, R22, RZ ;  /* 0x0000001603037227 */ /* 0x000fc800078e00ff */
[----:B------:R-:W-:-:S04]  /*01a0*/  IMAD.MOV R3, RZ, RZ, -R3 ;  /* 0x000000ffff037224 */ /* 0x000fc800078e0a03 */
[----:B------:R-:W-:Y:S01]  /*01b0*/  IMAD R17, R3, UR6, R22 ;  /* 0x0000000603117c24 */ /* 0x000fe2000f8e0216 */
[----:B------:R-:W-:Y:S04]  /*01c0*/  BAR.SYNC.DEFER_BLOCKING 0x0 ;  /* 0x0000000000007b1d */ /* 0x000fe80000010000 */
[----:B------:R-:W-:-:S13]  /*01d0*/  ISETP.GE.U32.AND P0, PT, R17, UR6, PT ;  /* 0x0000000611007c0c */ /* 0x000fda000bf06070 */
[----:B------:R-:W-:-:S04]  /*01e0*/  @P0 IADD3 R17, PT, PT, R17, -UR6, RZ ;  /* 0x8000000611110c10 */ /* 0x000fc8000fffe0ff */
[----:B------:R-:W-:-:S13]  /*01f0*/  ISETP.GE.U32.AND P0, PT, R17, UR6, PT ;  /* 0x0000000611007c0c */ /* 0x000fda000bf06070 */
[----:B------:R-:W-:Y:S01]  /*0200*/  @P0 VIADD R17, R17, -UR6 ;  /* 0x8000000611110c36 */ /* 0x000fe20008000000 */
[----:B------:R-:W-:Y:S01]  /*0210*/  @!P1 LOP3.LUT R17, RZ, UR6, RZ, 0x33, !PT ;  /* 0x00000006ff119c12 */ /* 0x000fe2000f8e33ff */
[----:B-12---:R-:W-:Y:S06]  /*0220*/  BRA.U !UP0, `(.L_x_0) ;  /* 0x0000000908647547 */ /* 0x006fec000b800000 */
[----:B------:R-:W0:Y:S01]  /*0230*/  LDC.64 R2, c[0x0][0x3a8] ;  /* 0x0000ea00ff027b82 */ /* 0x000e220000000a00 */
[----:B------:R-:W1:Y:S07]  /*0240*/  LDCU UR4, c[0x0][0x3a4] ;  /* 0x00007480ff0477ac */ /* 0x000e6e0008000800 */
[----:B------:R-:W2:Y:S01]  /*0250*/  LDC.64 R26, c[0x0][0x380] ;  /* 0x0000e000ff1a7b82 */ /* 0x000ea20000000a00 */
[----:B0-----:R-:W-:-:S05]  /*0260*/  IMAD.WIDE.U32 R2, R22, 0x4, R2 ;  /* 0x0000000416027825 */ /* 0x001fca00078e0002 */
[----:B------:R0:W5:Y:S01]  /*0270*/  LDG.E R25, desc[UR36][R2.64] ;  /* 0x0000002402197981 */ /* 0x000162000c1e1900 */
[----:B------:R-:W-:Y:S01]  /*0280*/  UISETP.GE.U32.AND UP0, UPT, UR6, 0x4, UPT ;  /* 0x000000040600788c */ /* 0x000fe2000bf06070 */
[C---:B------:R-:W-:Y:S01]  /*0290*/  IADD3 R23, PT, PT, R22.reuse, -R17, RZ ;  /* 0x8000001116177210 */ /* 0x040fe20007ffe0ff */
[----:B------:R-:W-:Y:S01]  /*02a0*/  IMAD.MOV.U32 R16, RZ, RZ, RZ ;  /* 0x000000ffff107224 */ /* 0x000fe200078e00ff */
[C---:B-1----:R-:W-:Y:S01]  /*02b0*/  IADD3 R19, PT, PT, R17.reuse, -UR4, RZ ;  /* 0x8000000411137c10 */ /* 0x042fe2000fffe0ff */
[----:B------:R-:W-:Y:S01]  /*02c0*/  VIADD R17, R17, UR4 ;  /* 0x0000000411117c36 */ /* 0x000fe20008000000 */
[----:B------:R-:W-:Y:S01]  /*02d0*/  ULOP3.LUT UR38, UR6, 0x3, URZ, 0xc0, !UPT ;  /* 0x0000000306267892 */ /* 0x000fe2000f8ec0ff */
[----:B--2---:R-:W-:-:S03]  /*02e0*/  IMAD.WIDE R26, R22, 0x4, R26 ;  /* 0x00000004161a7825 */ /* 0x004fc600078e021a */
[----:B0-----:R-:W-:Y:S08]  /*02f0*/  BRA.U !UP0, `(.L_x_1) ;  /* 0x0000000508a87547 */ /* 0x001ff0000b800000 */
[----:B------:R-:W-:Y:S01]  /*0300*/  ULOP3.LUT UR4, UR6, 0x7ffffffc, URZ, 0xc0, !UPT ;  /* 0x7ffffffc06047892 */ /* 0x000fe2000f8ec0ff */
[----:B------:R-:W-:Y:S01]  /*0310*/  BSSY.RECONVERGENT B7, `(.L_x_1) ;  /* 0x0000068000077945 */ /* 0x000fe20003800200 */
[----:B------:R-:W-:-:S04]  /*0320*/  MOV R2, RZ ;  /* 0x000000ff00027202 */ /* 0x000fc80000000f00 */
[----:B------:R-:W-:-:S07]  /*0330*/  IMAD.U32 R16, RZ, RZ, UR4 ;  /* 0x00000004ff107e24 */ /* 0x000fce000f8e00ff */
.L_x_10:
[----:B0-----:R-:W0:Y:S01]  /*0340*/  LDC.64 R28, c[0x0][0x388] ;  /* 0x0000e200ff1c7b82 */ /* 0x001e220000000a00 */
[C---:B------:R-:W-:Y:S01]  /*0350*/  ISETP.GT.AND P0, PT, R2.reuse, R17, PT ;  /* 0x000000110200720c */ /* 0x040fe20003f04270 */
[----:B------:R-:W-:Y:S01]  /*0360*/  BSSY.RECONVERGENT B6, `(.L_x_2) ;  /* 0x0000017000067945 */ /* 0x000fe20003800200 */
[----:B------:R-:W-:Y:S02]  /*0370*/  ISETP.GE.AND P1, PT, R2, R19, PT ;  /* 0x000000130200720c */ /* 0x000fe40003f26270 */
[----:B-123--:R-:W-:-:S05]  /*0380*/  IADD3 R3, PT, PT, R23, R2, RZ ;  /* 0x0000000217037210 */ /* 0x00efca0007ffe0ff */
[----:B0-----:R-:W-:-:S06]  /*0390*/  IMAD.WIDE R28, R3, 0x4, R28 ;  /* 0x00000004031c7825 */ /* 0x001fcc00078e021c */
[----:B------:R-:W-:Y:S05]  /*03a0*/  @!P0 BRA P1, `(.L_x_3) ;  /* 0x0000000000488947 */ /* 0x000fea0000800000 */
[----:B------:R-:W0:Y:S02]  /*03b0*/  LDC.64 R12, c[0x0][0x3b0] ;  /* 0x0000ec00ff0c7b82 */ /* 0x000e240000000a00 */
[----:B0-----:R-:W2:Y:S01]  /*03c0*/  LDG.E R10, desc[UR36][R12.64] ;  /* 0x000000240c0a7981 */ /* 0x001ea2000c1e1900 */
[----:B------:R-:W0:Y:S01]  /*03d0*/  LDCU UR4, c[0x0][0x398] ;  /* 0x00007300ff0477ac */ /* 0x000e220008000800 */
[----:B------:R-:W-:Y:S01]  /*03e0*/  IMAD.MOV.U32 R4, RZ, RZ, R26 ;  /* 0x000000ffff047224 */ /* 0x000fe200078e001a */
[----:B------:R-:W-:Y:S01]  /*03f0*/  MOV R5, R27 ;  /* 0x0000001b00057202 */ /* 0x000fe20000000f00 */
[----:B------:R-:W-:Y:S01]  /*0400*/  IMAD.MOV.U32 R6, RZ, RZ, R28 ;  /* 0x000000ffff067224 */ /* 0x000fe200078e001c */
[----:B------:R-:W1:Y:S01]  /*0410*/  LDCU UR5, c[0x0][0x3a0] ;  /* 0x00007400ff0577ac */ /* 0x000e620008000800 */
[----:B------:R-:W-:Y:S01]  /*0420*/  MOV R7, R29 ;  /* 0x0000001d00077202 */ /* 0x000fe20000000f00 */
[----:B------:R-:W-:Y:S01]  /*0430*/  IMAD.MOV.U32 R21, RZ, RZ, 0x0 ;  /* 0x00000000ff157424 */ /* 0x000fe200078e00ff */
[----:B------:R-:W-:Y:S01]  /*0440*/  MOV R20, 0x490 ;  /* 0x0000049000147802 */ /* 0x000fe20000000f00 */
[----:B0-----:R-:W-:Y:S01]  /*0450*/  IMAD.U32 R8, RZ, RZ, UR4 ;  /* 0x00000004ff087e24 */ /* 0x001fe2000f8e00ff */
[----:B-1----:R-:W-:Y:S01]  /*0460*/  MOV R9, UR5 ;  /* 0x0000000500097c02 */ /* 0x002fe20008000f00 */
[----:B--2---:R-:W0:Y:S06]  /*0470*/  LDC.64 R10, c[0x2][R10] ;  /* 0x008000000a0a7b82 */ /* 0x004e2c0000000a00 */
[----:B0----5:R-:W-:Y:S05]  /*0480*/  CALL.REL.NOINC R10 `(_Z19kernelBFRSAllsharedPKfS0_PiiiiiS0_PPFfS0_S0_iiE) ;  /* 0xfffffff80adc7344 */ /* 0x021fea0003c3ffff */
[----:B------:R-:W-:-:S13]  /*0490*/  FSETP.GEU.AND P0, PT, R4, R25, PT ;  /* 0x000000190400720b */ /* 0x000fda0003f0e000 */
[----:B------:R-:W0:Y:S02]  /*04a0*/  @!P0 LDS R0, [R18] ;  /* 0x0000000012008984 */ /* 0x000e240000000800 */
[----:B0-----:R-:W-:-:S05]  /*04b0*/  @!P0 IADD3 R3, PT, PT, R0, 0x1, RZ ;  /* 0x0000000100038810 */ /* 0x001fca0007ffe0ff */
[----:B------:R0:W-:Y:S02]  /*04c0*/  @!P0 STS [R18], R3 ;  /* 0x0000000312008388 */ /* 0x0001e40000000800 */
.L_x_3:
[----:B------:R-:W-:Y:S05]  /*04d0*/  BSYNC.RECONVERGENT B6 ;  /* 0x0000000000067941 */ /* 0x000fea0003800200 */
.L_x_2:
[C---:B------:R-:W-:Y:S01]  /*04e0*/  VIADD R0, R2.reuse, 0x1 ;  /* 0x0000000102007836 */ /* 0x040fe20000000000 */
[----:B------:R-:W-:Y:S01]  /*04f0*/  ISETP.GE.AND P0, PT, R2, R17, PT ;  /* 0x000000110200720c */ /* 0x000fe20003f06270 */
[----:B------:R-:W-:Y:S03]  /*0500*/  BSSY.RECONVERGENT B6, `(.L_x_4) ;  /* 0x0000015000067945 */ /* 0x000fe60003800200 */
[----:B------:R-:W-:-:S13]  /*0510*/  ISETP.GE.AND P1, PT, R0, R19, PT ;  /* 0x000000130000720c */ /* 0x000fda0003f26270 */
[----:B------:R-:W-:Y:S05]  /*0520*/  @!P0 BRA P1, `(.L_x_5) ;  /* 0x0000000000488947 */ /* 0x000fea0000800000 */
[----:B------:R-:W1:Y:S02]  /*0530*/  LDC.64 R12, c[0x0][0x3b0] ;  /* 0x0000ec00ff0c7b82 */ /* 0x000e640000000a00 */
[----:B-1----:R-:W2:Y:S01]  /*0540*/  LDG.E R10, desc[UR36][R12.64] ;  /* 0x000000240c0a7981 */ /* 0x002ea2000c1e1900 */
[----:B------:R-:W1:Y:S01]  /*0550*/  LDCU UR4, c[0x0][0x398] ;  /* 0x00007300ff0477ac */ /* 0x000e620008000800 */
[----:B------:R-:W-:Y:S01]  /*0560*/  IADD3 R6, P0, PT, R28, 0x4, RZ ;  /* 0x000000041c067810 */ /* 0x000fe20007f1e0ff */
[----:B------:R-:W-:Y:S01]  /*0570*/  HFMA2 R21, -RZ, RZ, 0, 0 ;  /* 0x00000000ff157431 */ /* 0x000fe200000001ff */
[----:B------:R-:W-:Y:S01]  /*0580*/  MOV R4, R26 ;  /* 0x0000001a00047202 */ /* 0x000fe20000000f00 */
[----:B------:R-:W3:Y:S01]  /*0590*/  LDCU UR5, c[0x0][0x3a0] ;  /* 0x00007400ff0577ac */ /* 0x000ee20008000800 */
[----:B------:R-:W-:Y:S01]  /*05a0*/  IMAD.MOV.U32 R5, RZ, RZ, R27 ;  /* 0x000000ffff057224 */ /* 0x000fe200078e001b */
[----:B------:R-:W-:Y:S02]  /*05b0*/  IADD3.X R7, PT, PT, RZ, R29, RZ, P0, !PT ;  /* 0x0000001dff077210 */ /* 0x000fe400007fe4ff */
[----:B------:R-:W-:Y:S01]  /*05c0*/  MOV R20, 0x610 ;  /* 0x0000061000147802 */ /* 0x000fe20000000f00 */
[----:B-1----:R-:W-:Y:S01]  /*05d0*/  IMAD.U32 R8, RZ, RZ, UR4 ;  /* 0x00000004ff087e24 */ /* 0x002fe2000f8e00ff */
[----:B---3--:R-:W-:Y:S01]  /*05e0*/  MOV R9, UR5 ;  /* 0x0000000500097c02 */ /* 0x008fe20008000f00 */
[----:B--2---:R-:W1:Y:S06]  /*05f0*/  LDC.64 R10, c[0x2][R10] ;  /* 0x008000000a0a7b82 */ /* 0x004e6c0000000a00 */
[----:B01---5:R-:W-:Y:S05]  /*0600*/  CALL.REL.NOINC R10 `(_Z19kernelBFRSAllsharedPKfS0_PiiiiiS0_PPFfS0_S0_iiE) ;  /* 0xfffffff80a7c7344 */ /* 0x023fea0003c3ffff */
[----:B------:R-:W-:-:S13]  /*0610*/  FSETP.GEU.AND P0, PT, R4, R25, PT ;  /* 0x000000190400720b */ /* 0x000fda0003f0e000 */
[----:B------:R-:W0:Y:S02]  /*0620*/  @!P0 LDS R0, [R18] ;  /* 0x0000000012008984 */ /* 0x000e240000000800 */
[----:B0-----:R-:W-:-:S05]  /*0630*/  @!P0 VIADD R3, R0, 0x1 ;  /* 0x0000000100038836 */ /* 0x001fca0000000000 */
[----:B------:R1:W-:Y:S02]  /*0640*/  @!P0 STS [R18], R3 ;  /* 0x0000000312008388 */ /* 0x0003e40000000800 */
.L_x_5:
[----:B------:R-:W-:Y:S05]  /*0650*/  BSYNC.RECONVERGENT B6 ;  /* 0x0000000000067941 */ /* 0x000fea0003800200 */
.L_x_4:
[----:B------:R-:W-:Y:S01]  /*0660*/  IADD3 R0, PT, PT, R2, 0x2, RZ ;  /* 0x0000000202007810 */ /* 0x000fe20007ffe0ff */
[----:B------:R-:W-:Y:S03]  /*0670*/  BSSY.RECONVERGENT B6, `(.L_x_6) ;  /* 0x0000016000067945 */ /* 0x000fe60003800200 */
[C---:B------:R-:W-:Y:S02]  /*0680*/  ISETP.GT.AND P0, PT, R0.reuse, R17, PT ;  /* 0x000000110000720c */ /* 0x040fe40003f04270 */
[----:B------:R-:W-:-:S13]  /*0690*/  ISETP.GE.AND P1, PT, R0, R19, PT ;  /* 0x000000130000720c */ /* 0x000fda0003f26270 */
[----:B------:R-:W-:Y:S05]  /*06a0*/  @!P0 BRA P1, `(.L_x_7) ;  /* 0x0000000000488947 */ /* 0x000fea0000800000 */
[----:B------:R-:W2:Y:S02]  /*06b0*/  LDC.64 R12, c[0x0][0x3b0] ;  /* 0x0000ec00ff0c7b82 */ /* 0x000ea40000000a00 */
[----:B--2---:R-:W2:Y:S01]  /*06c0*/  LDG.E R10, desc[UR36][R12.64] ;  /* 0x000000240c0a7981 */ /* 0x004ea2000c1e1900 */
[----:B------:R-:W3:Y:S01]  /*06d0*/  LDCU UR4, c[0x0][0x398] ;  /* 0x00007300ff0477ac */ /* 0x000ee20008000800 */
[----:B------:R-:W-:Y:S01]  /*06e0*/  IADD3 R6, P0, PT, R28, 0x8, RZ ;  /* 0x000000081c067810 */ /* 0x000fe20007f1e0ff */
[----:B------:R-:W-:Y:S01]  /*06f0*/  HFMA2 R21, -RZ, RZ, 0, 0 ;  /* 0x00000000ff157431 */ /* 0x000fe200000001ff */
[----:B------:R-:W-:Y:S01]  /*0700*/  MOV R4, R26 ;  /* 0x0000001a00047202 */ /* 0x000fe20000000f00 */
[----:B------:R-:W4:Y:S01]  /*0710*/  LDCU UR5, c[0x0][0x3a0] ;  /* 0x00007400ff0577ac */ /* 0x000f220008000800 */
[----:B------:R-:W-:Y:S01]  /*0720*/  IMAD.MOV.U32 R5, RZ, RZ, R27 ;  /* 0x000000ffff057224 */ /* 0x000fe200078e001b */
[----:B------:R-:W-:Y:S02]  /*0730*/  IADD3.X R7, PT, PT, RZ, R29, RZ, P0, !PT ;  /* 0x0000001dff077210 */ /* 0x000fe400007fe4ff */
[----:B------:R-:W-:-:S02]  /*0740*/  MOV R20, 0x790 ;  /* 0x0000079000147802 */ /* 0x000fc40000000f00 */
[----:B---3--:R-:W-:Y:S01]  /*0750*/  MOV R8, UR4 ;  /* 0x0000000400087c02 */ /* 0x008fe20008000f00 */
[----:B----4-:R-:W-:Y:S01]  /*0760*/  IMAD.U32 R9, RZ, RZ, UR5 ;  /* 0x00000005ff097e24 */ /* 0x010fe2000f8e00ff */
[----:B--2---:R-:W2:Y:S06]  /*0770*/  LDC.64 R10, c[0x2][R10] ;  /* 0x008000000a0a7b82 */ /* 0x004eac0000000a00 */
[----:B012--5:R-:W-:Y:S05]  /*0780*/  CALL.REL.NOINC R10 `(_Z19kernelBFRSAllsharedPKfS0_PiiiiiS0_PPFfS0_S0_iiE) ;  /* 0xfffffff80a1c7344 */ /* 0x027fea0003c3ffff */
[----:B------:R-:W-:-:S13]  /*0790*/  FSETP.GEU.AND P0, PT, R4, R25, PT ;  /* 0x000000190400720b */ /* 0x000fda0003f0e000 */
[----:B------:R-:W0:Y:S02]  /*07a0*/  @!P0 LDS R0, [R18] ;  /* 0x0000000012008984 */ /* 0x000e240000000800 */
[----:B0-----:R-:W-:-:S05]  /*07b0*/  @!P0 IADD3 R3, PT, PT, R0, 0x1, RZ ;  /* 0x0000000100038810 */ /* 0x001fca0007ffe0ff */
[----:B------:R2:W-:Y:S02]  /*07c0*/  @!P0 STS [R18], R3 ;  /* 0x0000000312008388 */ /* 0x0005e40000000800 */
.L_x_7:
[----:B------:R-:W-:Y:S05]  /*07d0*/  BSYNC.RECONVERGENT B6 ;  /* 0x0000000000067941 */ /* 0x000fea0003800200 */
.L_x_6:
[----:B------:R-:W-:Y:S01]  /*07e0*/  VIADD R0, R2, 0x3 ;  /* 0x0000000302007836 */ /* 0x000fe20000000000 */
[----:B------:R-:W-:Y:S04]  /*07f0*/  BSSY.RECONVERGENT B6, `(.L_x_8) ;  /* 0x0000016000067945 */ /* 0x000fe80003800200 */
[C---:B------:R-:W-:Y:S02]  /*0800*/  ISETP.GT.AND P0, PT, R0.reuse, R17, PT ;  /* 0x000000110000720c */ /* 0x040fe40003f04270 */
[----:B------:R-:W-:-:S13]  /*0810*/  ISETP.GE.AND P1, PT, R0, R19, PT ;  /* 0x000000130000720c */ /* 0x000fda0003f26270 */
[----:B------:R-:W-:Y:S05]  /*0820*/  @!P0 BRA P1, `(.L_x_9) ;  /* 0x0000000000488947 */ /* 0x000fea0000800000 */
[----:B------:R-:W3:Y:S02]  /*0830*/  LDC.64 R12, c[0x0][0x3b0] ;  /* 0x0000ec00ff0c7b82 */ /* 0x000ee40000000a00 */
[----:B---3--:R-:W3:Y:S01]  /*0840*/  LDG.E R10, desc[UR36][R12.64] ;  /* 0x000000240c0a7981 */ /* 0x008ee2000c1e1900 */
[----:B------:R-:W4:Y:S01]  /*0850*/  LDCU UR4, c[0x0][0x398] ;  /* 0x00007300ff0477ac */ /* 0x000f220008000800 */
[----:B------:R-:W-:Y:S01]  /*0860*/  IADD3 R6, P0, PT, R28, 0xc, RZ ;  /* 0x0000000c1c067810 */ /* 0x000fe20007f1e0ff */
[----:B------:R-:W-:Y:S01]  /*0870*/  IMAD.MOV.U32 R5, RZ, RZ, R27 ;  /* 0x000000ffff057224 */ /* 0x000fe200078e001b */
[----:B------:R-:W-:Y:S01]  /*0880*/  MOV R4, R26 ;  /* 0x0000001a00047202 */ /* 0x000fe20000000f00 */
[----:B------:R-:W0:Y:S01]  /*0890*/  LDCU UR5, c[0x0][0x3a0] ;  /* 0x00007400ff0577ac */ /* 0x000e220008000800 */
[----:B------:R-:W-:Y:S01]  /*08a0*/  IADD3.X R7, PT, PT, RZ, R29, RZ, P0, !PT ;  /* 0x0000001dff077210 */ /* 0x000fe200007fe4ff */
[----:B------:R-:W-:Y:S01]  /*08b0*/  IMAD.MOV.U32 R21, RZ, RZ, 0x0 ;  /* 0x00000000ff157424 */ /* 0x000fe200078e00ff */
[----:B------:R-:W-:-:S02]  /*08c0*/  MOV R20, 0x910 ;  /* 0x0000091000147802 */ /* 0x000fc40000000f00 */
[----:B----4-:R-:W-:Y:S02]  /*08d0*/  MOV R8, UR4 ;  /* 0x0000000400087c02 */ /* 0x010fe40008000f00 */
[----:B0-----:R-:W-:Y:S01]  /*08e0*/  MOV R9, UR5 ;  /* 0x0000000500097c02 */ /* 0x001fe20008000f00 */
[----:B---3--:R-:W0:Y:S06]  /*08f0*/  LDC.64 R10, c[0x2][R10] ;  /* 0x008000000a0a7b82 */ /* 0x008e2c0000000a00 */
[----:B012--5:R-:W-:Y:S05]  /*0900*/  CALL.REL.NOINC R10 `(_Z19kernelBFRSAllsharedPKfS0_PiiiiiS0_PPFfS0_S0_iiE) ;  /* 0xfffffff40abc7344 */ /* 0x027fea0003c3ffff */
[----:B------:R-:W-:-:S13]  /*0910*/  FSETP.GEU.AND P0, PT, R4, R25, PT ;  /* 0x000000190400720b */ /* 0x000fda0003f0e000 */
[----:B------:R-:W0:Y:S02]  /*0920*/  @!P0 LDS R0, [R18] ;  /* 0x0000000012008984 */ /* 0x000e240000000800 */
[----:B0-----:R-:W-:-:S05]  /*0930*/  @!P0 IADD3 R3, PT, PT, R0, 0x1, RZ ;  /* 0x0000000100038810 */ /* 0x001fca0007ffe0ff */
[----:B------:R3:W-:Y:S02]  /*0940*/  @!P0 STS [R18], R3 ;  /* 0x0000000312008388 */ /* 0x0007e40000000800 */
.L_x_9:
[----:B------:R-:W-:Y:S05]  /*0950*/  BSYNC.RECONVERGENT B6 ;  /* 0x0000000000067941 */ /* 0x000fea0003800200 */
.L_x_8:
[----:B------:R-:W-:-:S04]  /*0960*/  IADD3 R2, PT, PT, R2, 0x4, RZ ;  /* 0x0000000402027810 */ /* 0x000fc80007ffe0ff */
[----:B------:R-:W-:-:S13]  /*0970*/  ISETP.NE.AND P0, PT, R2, R16, PT ;  /* 0x000000100200720c */ /* 0x000fda0003f05270 */
[----:B------:R-:W-:Y:S05]  /*0980*/  @P0 BRA `(.L_x_10) ;  /* 0xfffffff8006c0947 */ /* 0x000fea000383ffff */
[----:B------:R-:W-:Y:S05]  /*0990*/  BSYNC.RECONVERGENT B7 ;  /* 0x0000000000077941 */ /* 0x000fea0003800200 */
.L_x_1:
[----:B------:R-:W-:-:S09]  /*09a0*/  UISETP.NE.AND UP0, UPT, UR38, URZ, UPT ;  /* 0x000000ff2600728c */ /* 0x000fd2000bf05270 */
[----:B------:R-:W-:Y:S05]  /*09b0*/  BRA.U !UP0, `(.L_x_0) ;  /* 0x0000000108807547 */ /* 0x000fea000b800000 */
[----:B------:R-:W-:-:S06]  /*09c0*/  UIADD3 UR4, UPT, UPT, -UR38, URZ, URZ ;  /* 0x000000ff26047290 */ /* 0x000fcc000fffe1ff */
[----:B------:R-:W-:-:S07]  /*09d0*/  IMAD.U32 R2, RZ, RZ, UR4 ;  /* 0x00000004ff027e24 */ /* 0x000fce000f8e00ff */
.L_x_13:
[C---:B------:R-:W-:Y:S01]  /*09e0*/  ISETP.GT.AND P0, PT, R16.reuse, R17, PT ;  /* 0x000000111000720c */ /* 0x040fe20003f04270 */
[----:B------:R-:W-:Y:S01]  /*09f0*/  BSSY.RECONVERGENT B6, `(.L_x_11) ;  /* 0x0000019000067945 */ /* 0x000fe20003800200 */
[----:B------:R-:W-:Y:S02]  /*0a00*/  ISETP.GE.AND P1, PT, R16, R19, PT ;  /* 0x000000131000720c */ /* 0x000fe40003f26270 */
[----:B------:R-:W-:-:S04]  /*0a10*/  IADD3 R2, PT, PT, R2, 0x1, RZ ;  /* 0x0000000102027810 */ /* 0x000fc80007ffe0ff */
[----:B------:R-:W-:-:S04]  /*0a20*/  ISETP.NE.AND P2, PT, R2, RZ, PT ;  /* 0x000000ff0200720c */ /* 0x000fc80003f45270 */
[----:B------:R-:W-:-:S03]  /*0a30*/  P2R R24, PR, RZ, 0x4 ;  /* 0x00000004ff187803 */ /* 0x000fc60000000000 */
[----:B----4-:R-:W-:Y:S06]  /*0a40*/  @!P0 BRA P1, `(.L_x_12) ;  /* 0x00000000004c8947 */ /* 0x010fec0000800000 */
[----:B------:R-:W4:Y:S08]  /*0a50*/  LDC.64 R8, c[0x0][0x3b0] ;  /* 0x0000ec00ff087b82 */ /* 0x000f300000000a00 */
[----:B------:R-:W0:Y:S01]  /*0a60*/  LDC.64 R6, c[0x0][0x388] ;  /* 0x0000e200ff067b82 */ /* 0x000e220000000a00 */
[----:B----4-:R4:W4:Y:S01]  /*0a70*/  LDG.E R10, desc[UR36][R8.64] ;  /* 0x00000024080a7981 */ /* 0x010922000c1e1900 */
[----:B------:R-:W4:Y:S01]  /*0a80*/  LDCU UR4, c[0x0][0x398] ;  /* 0x00007300ff0477ac */ /* 0x000f220008000800 */
[----:B0123--:R-:W-:Y:S01]  /*0a90*/  IADD3 R3, PT, PT, R23, R16, RZ ;  /* 0x0000001017037210 */ /* 0x00ffe20007ffe0ff */
[----:B------:R-:W-:-:S02]  /*0aa0*/  HFMA2 R21, -RZ, RZ, 0, 0 ;  /* 0x00000000ff157431 */ /* 0x000fc400000001ff */
[----:B------:R-:W-:Y:S01]  /*0ab0*/  IMAD.MOV.U32 R4, RZ, RZ, R26 ;  /* 0x000000ffff047224 */ /* 0x000fe200078e001a */
[----:B------:R-:W0:Y:S01]  /*0ac0*/  LDCU UR5, c[0x0][0x3a0] ;  /* 0x00007400ff0577ac */ /* 0x000e220008000800 */
[----:B------:R-:W-:Y:S01]  /*0ad0*/  MOV R5, R27 ;  /* 0x0000001b00057202 */ /* 0x000fe20000000f00 */
[----:B------:R-:W-:Y:S01]  /*0ae0*/  IMAD.WIDE R6, R3, 0x4, R6 ;  /* 0x0000000403067825 */ /* 0x000fe200078e0206 */
[----:B------:R-:W-:Y:S02]  /*0af0*/  MOV R20, 0xb40 ;  /* 0x00000b4000147802 */ /* 0x000fe40000000f00 */
[----:B----4-:R-:W-:Y:S01]  /*0b00*/  MOV R8, UR4 ;  /* 0x0000000400087c02 */ /* 0x010fe20008000f00 */
[----:B0-----:R-:W-:Y:S01]  /*0b10*/  IMAD.U32 R9, RZ, RZ, UR5 ;  /* 0x00000005ff097e24 */ /* 0x001fe2000f8e00ff */
[----:B------:R-:W0:Y:S06]  /*0b20*/  LDC.64 R10, c[0x2][R10] ;  /* 0x008000000a0a7b82 */ /* 0x000e2c0000000a00 */
[----:B0----5:R-:W-:Y:S05]  /*0b30*/  CALL.REL.NOINC R10 `(_Z19kernelBFRSAllsharedPKfS0_PiiiiiS0_PPFfS0_S0_iiE) ;  /* 0xfffffff40a307344 */ /* 0x021fea0003c3ffff */
[----:B------:R-:W-:-:S13]  /*0b40*/  FSETP.GEU.AND P0, PT, R4, R25, PT ;  /* 0x000000190400720b */ /* 0x000fda0003f0e000 */
[----:B------:R-:W0:Y:S02]  /*0b50*/  @!P0 LDS R0, [R18] ;  /* 0x0000000012008984 */ /* 0x000e240000000800 */
[----:B0-----:R-:W-:-:S05]  /*0b60*/  @!P0 IADD3 R3, PT, PT, R0, 0x1, RZ ;  /* 0x0000000100038810 */ /* 0x001fca0007ffe0ff */
[----:B------:R4:W-:Y:S02]  /*0b70*/  @!P0 STS [R18], R3 ;  /* 0x0000000312008388 */ /* 0x0009e40000000800 */
.L_x_12:
[----:B------:R-:W-:Y:S05]  /*0b80*/  BSYNC.RECONVERGENT B6 ;  /* 0x0000000000067941 */ /* 0x000fea0003800200 */
.L_x_11:
[----:B------:R-:W-:Y:S01]  /*0b90*/  ISETP.NE.AND P0, PT, R24, RZ, PT ;  /* 0x000000ff1800720c */ /* 0x000fe20003f05270 */
[----:B------:R-:W-:-:S12]  /*0ba0*/  VIADD R16, R16, 0x1 ;  /* 0x0000000110107836 */ /* 0x000fd80000000000 */
[----:B------:R-:W-:Y:S05]  /*0bb0*/  @P0 BRA `(.L_x_13) ;  /* 0xfffffffc00880947 */ /* 0x000fea000383ffff */
.L_x_0:
[----:B------:R-:W-:Y:S05]  /*0bc0*/  WARPSYNC.ALL ;  /* 0x0000000000007948 */ /* 0x000fea0003800000 */
[----:B------:R-:W-:Y:S08]  /*0bd0*/  BAR.SYNC.DEFER_BLOCKING 0x0 ;  /* 0x0000000000007b1d */ /* 0x000ff00000010000 */
[----:B01234-:R-:W0:Y:S01]  /*0be0*/  LDC.64 R2, c[0x0][0x390] ;  /* 0x0000e400ff027b82 */ /* 0x01fe220000000a00 */
[----:B------:R-:W1:Y:S01]  /*0bf0*/  LDS R5, [R18] ;  /* 0x0000000012057984 */ /* 0x000e620000000800 */
[----:B0-----:R-:W-:-:S05]  /*0c00*/  IMAD.WIDE.U32 R22, R22, 0x4, R2 ;  /* 0x0000000416167825 */ /* 0x001fca00078e0002 */
[----:B-1----:R-:W-:Y:S01]  /*0c10*/  STG.E desc[UR36][R22.64], R5 ;  /* 0x0000000516007986 */ /* 0x002fe2000c101924 */
[----:B------:R-:W-:Y:S05]  /*0c20*/  EXIT ;  /* 0x000000000000794d */ /* 0x000fea0003800000 */
        .type           $_Z19kernelBFRSAllsharedPKfS0_PiiiiiS0_PPFfS0_S0_iiE$_Z15maxMetricPointsPKfS0_ii,@function
        .size           $_Z19kernelBFRSAllsharedPKfS0_PiiiiiS0_PPFfS0_S0_iiE$_Z15maxMetricPointsPKfS0_ii,($_Z19kernelBFRSAllsharedPKfS0_PiiiiiS0_PPFfS0_S0_iiE$_Z18squareMetricPointsPKfS0_ii - $_Z19kernelBFRSAllsharedPKfS0_PiiiiiS0_PPFfS0_S0_iiE$_Z15maxMetricPointsPKfS0_ii)
$_Z19kernelBFRSAllsharedPKfS0_PiiiiiS0_PPFfS0_S0_iiE$_Z15maxMetricPointsPKfS0_ii:
[----:B------:R-:W-:Y:S02]  /*0c30*/  IADD3 R1, PT, PT, R1, -0x38, RZ ;  /* 0xffffffc801017810 */ /* 0x000fe40007ffe0ff */
[----:B------:R-:W-:Y:S02]  /*0c40*/  MOV R3, R7 ;  /* 0x0000000700037202 */ /* 0x000fe40000000f00 */
[----:B------:R-:W-:Y:S01]  /*0c50*/  MOV R7, R5 ;  /* 0x0000000500077202 */ /* 0x000fe20000000f00 */
[----:B------:R-:W-:Y:S04]  /*0c60*/  STL [R1+0x30], R29 ;  /* 0x0000301d01007387 */ /* 0x000fe80000100800 */
        /* <DEDUP_REMOVED lines=11> */
[----:B------:R0:W-:Y:S02]  /*0d20*/  STL [R1], R2 ;  /* 0x0000000201007387 */ /* 0x0001e40000100800 */
[----:B0-----:R-:W-:Y:S01]  /*0d30*/  IMAD.MOV.U32 R2, RZ, RZ, R6 ;  /* 0x000000ffff027224 */ /* 0x001fe200078e0006 */
[----:B------:R-:W-:-:S02]  /*0d40*/  MOV R6, R4 ;  /* 0x0000000400067202 */ /* 0x000fc40000000f00 */
[----:B------:R-:W-:Y:S01]  /*0d50*/  ISETP.GE.AND P0, PT, R8, 0x1, PT ;  /* 0x000000010800780c */ /* 0x000fe20003f06270 */
[----:B------:R-:W-:Y:S01]  /*0d60*/  BSSY.RECONVERGENT B0, `(.L_x_14) ;  /* 0x000011e000007945 */ /* 0x000fe20003800200 */
[----:B------:R-:W-:-:S11]  /*0d70*/  IMAD.MOV.U32 R4, RZ, RZ, RZ ;  /* 0x000000ffff047224 */ /* 0x000fd600078e00ff */
[----:B------:R-:W-:Y:S05]  /*0d80*/  @!P0 BRA `(.L_x_15) ;  /* 0x00000010006c8947 */ /* 0x000fea0003800000 */
[----:B------:R-:W0:Y:S01]  /*0d90*/  LDC.64 R14, c[0x0][0x358] ;  /* 0x0000d600ff0e7b82 */ /* 0x000e220000000a00 */
[C---:B------:R-:W-:Y:S01]  /*0da0*/  ISETP.GE.U32.AND P1, PT, R8.reuse, 0x10, PT ;  /* 0x000000100800780c */ /* 0x040fe20003f26070 */
[----:B------:R-:W-:Y:S01]  /*0db0*/  BSSY.RECONVERGENT B1, `(.L_x_16) ;  /* 0x000008a000017945 */ /* 0x000fe20003800200 */
[----:B------:R-:W-:Y:S01]  /*0dc0*/  LOP3.LUT R5, R8, 0xf, RZ, 0xc0, !PT ;  /* 0x0000000f08057812 */ /* 0x000fe200078ec0ff */
[----:B------:R-:W-:Y:S01]  /*0dd0*/  HFMA2 R4, -RZ, RZ, 0, 0 ;  /* 0x00000000ff047431 */ /* 0x000fe200000001ff */
[----:B------:R-:W-:Y:S02]  /*0de0*/  MOV R10, RZ ;  /* 0x000000ff000a7202 */ /* 0x000fe40000000f00 */
[----:B------:R-:W-:-:S07]  /*0df0*/  ISETP.NE.AND P0, PT, R5, RZ, PT ;  /* 0x000000ff0500720c */ /* 0x000fce0003f05270 */
[----:B------:R-:W-:Y:S06]  /*0e00*/  @!P1 BRA `(.L_x_17) ;  /* 0x0000000800109947 */ /* 0x000fec0003800000 */
[----:B------:R-:W-:Y:S01]  /*0e10*/  LOP3.LUT R10, R8, 0x7ffffff0, RZ, 0xc0, !PT ;  /* 0x7ffffff0080a7812 */ /* 0x000fe200078ec0ff */
[----:B------:R-:W-:Y:S01]  /*0e20*/  IMAD.MOV.U32 R4, RZ, RZ, RZ ;  /* 0x000000ffff047224 */ /* 0x000fe200078e00ff */
[----:B------:R-:W-:Y:S02]  /*0e30*/  MOV R11, RZ ;  /* 0x000000ff000b7202 */ /* 0x000fe40000000f00 */
[----:B------:R-:W-:-:S07]  /*0e40*/  IADD3 R12, PT, PT, -R10, RZ, RZ ;  /* 0x000000ff0a0c7210 */ /* 0x000fce0007ffe1ff */
.L_x_18:
[C---:B0-----:R-:W-:Y:S01]  /*0e50*/  R2UR UR4, R14.reuse ;  /* 0x000000000e0472ca */ /* 0x041fe200000e0000 */
[----:B------:R-:W-:Y:S01]  /*0e60*/  IMAD.WIDE R26, R11, 0x4, R6 ;  /* 0x000000040b1a7825 */ /* 0x000fe200078e0206 */
[----:B------:R-:W-:Y:S02]  /*0e70*/  R2UR UR5, R15 ;  /* 0x000000000f0572ca */ /* 0x000fe400000e0000 */
[----:B------:R-:W-:Y:S01]  /*0e80*/  R2UR UR6, R14 ;  /* 0x000000000e0672ca */ /* 0x000fe200000e0000 */
[----:B------:R-:W-:Y:S01]  /*0e90*/  IMAD.WIDE R22, R11, 0x4, R2 ;  /* 0x000000040b167825 */ /* 0x000fe200078e0202 */
[----:B------:R-:W-:-:S09]  /*0ea0*/  R2UR UR7, R15 ;  /* 0x000000000f0772ca */ /* 0x000fd200000e0000 */
[----:B------:R-:W2:Y:S04]  /*0eb0*/  LD.E R16, desc[UR4][R26.64] ;  /* 0x000000041a107980 */ /* 0x000ea8000c101900 */
[----:B------:R-:W2:Y:S01]  /*0ec0*/  LD.E R25, desc[UR6][R22.64] ;  /* 0x0000000616197980 */ /* 0x000ea2000c101900 */
[----:B------:R-:W-:-:S04]  /*0ed0*/  IMAD.WIDE R18, R9, 0x4, R26 ;  /* 0x0000000409127825 */ /* 0x000fc800078e021a */
[C---:B------:R-:W-:Y:S02]  /*0ee0*/  IMAD.WIDE R28, R9.reuse, 0x4, R22 ;  /* 0x00000004091c7825 */ /* 0x040fe400078e0216 */
[----:B------:R0:W3:Y:S04]  /*0ef0*/  LD.E R23, desc[UR4][R18.64] ;  /* 0x0000000412177980 */ /* 0x0000e8000c101900 */
[----:B------:R1:W3:Y:S01]  /*0f00*/  LD.E R26, desc[UR6][R28.64] ;  /* 0x000000061c1a7980 */ /* 0x0002e2000c101900 */
[----:B0-----:R-:W-:-:S04]  /*0f10*/  IMAD.WIDE R18, R9, 0x4, R18 ;  /* 0x0000000409127825 */ /* 0x001fc800078e0212 */
[C---:B-1----:R-:W-:Y:S01]  /*0f20*/  IMAD.WIDE R28, R9.reuse, 0x4, R28 ;  /* 0x00000004091c7825 */ /* 0x042fe200078e021c */
[----:B------:R0:W4:Y:S04]  /*0f30*/  LD.E R24, desc[UR4][R18.64] ;  /* 0x0000000412187980 */ /* 0x000128000c101900 */
[----:B------:R1:W4:Y:S01]  /*0f40*/  LD.E R17, desc[UR6][R28.64] ;  /* 0x000000061c117980 */ /* 0x000322000c101900 */
[----:B0-----:R-:W-:-:S04]  /*0f50*/  IMAD.WIDE R18, R9, 0x4, R18 ;  /* 0x0000000409127825 */ /* 0x001fc800078e0212 */
[C---:B-1----:R-:W-:Y:S01]  /*0f60*/  IMAD.WIDE R28, R9.reuse, 0x4, R28 ;  /* 0x00000004091c7825 */ /* 0x042fe200078e021c */
[----:B------:R0:W5:Y:S04]  /*0f70*/  LD.E R0, desc[UR4][R18.64] ;  /* 0x0000000412007980 */ /* 0x000168000c101900 */
[----:B------:R1:W5:Y:S01]  /*0f80*/  LD.E R13, desc[UR6][R28.64] ;  /* 0x000000061c0d7980 */ /* 0x000362000c101900 */
[----:B0-----:R-:W-:-:S04]  /*0f90*/  IMAD.WIDE R18, R9, 0x4, R18 ;  /* 0x0000000409127825 */ /* 0x001fc800078e0212 */
[C---:B-1----:R-:W-:Y:S01]  /*0fa0*/  IMAD.WIDE R28, R9.reuse, 0x4, R28 ;  /* 0x00000004091c7825 */ /* 0x042fe200078e021c */
[----:B------:R0:W5:Y:S03]  /*0fb0*/  LD.E R22, desc[UR4][R18.64] ;  /* 0x0000000412167980 */ /* 0x000166000c101900 */
[----:B0-----:R-:W-:-:S04]  /*0fc0*/  IMAD.WIDE R18, R9, 0x4, R18 ;  /* 0x0000000409127825 */ /* 0x001fc800078e0212 */
[----:B--2---:R-:W-:Y:S02]  /*0fd0*/  FADD R27, -R16, R25 ;  /* 0x00000019101b7221 */ /* 0x004fe40000000100 */
[----:B------:R0:W2:Y:S03]  /*0fe0*/  LD.E R25, desc[UR6][R28.64] ;  /* 0x000000061c197980 */ /* 0x0000a6000c101900 */
[----:B------:R-:W-:-:S04]  /*0ff0*/  FSETP.GEU.AND P1, PT, R4, |R27|, PT ;  /* 0x4000001b0400720b */ /* 0x000fc80003f2e000 */
[----:B------:R-:W-:Y:S01]  /*1000*/  FSEL R16, |R27|, R4, !P1 ;  /* 0x000000041b107208 */ /* 0x000fe20004800200 */
[----:B0-----:R-:W-:-:S04]  /*1010*/  IMAD.WIDE R28, R9, 0x4, R28 ;  /* 0x00000004091c7825 */ /* 0x001fc800078e021c */
[----:B---3--:R-:W-:Y:S02]  /*1020*/  FADD R27, -R23, R26 ;  /* 0x0000001a171b7221 */ /* 0x008fe40000000100 */
[----:B------:R0:W3:Y:S04]  /*1030*/  LD.E R23, desc[UR4][R18.64] ;  /* 0x0000000412177980 */ /* 0x0000e8000c101900 */
[----:B------:R1:W3:Y:S01]  /*1040*/  LD.E R4, desc[UR6][R28.64] ;  /* 0x000000061c047980 */ /* 0x0002e2000c101900 */
[----:B------:R-:W-:Y:S01]  /*1050*/  FSETP.GEU.AND P1, PT, R16, |R27|, PT ;  /* 0x4000001b1000720b */ /* 0x000fe20003f2e000 */
[----:B0-----:R-:W-:-:S04]  /*1060*/  IMAD.WIDE R18, R9, 0x4, R18 ;  /* 0x0000000409127825 */ /* 0x001fc800078e0212 */
[----:B-1----:R-:W-:Y:S01]  /*1070*/  IMAD.WIDE R28, R9, 0x4, R28 ;  /* 0x00000004091c7825 */ /* 0x002fe200078e021c */
[----:B------:R-:W-:Y:S02]  /*1080*/  FSEL R16, |R27|, R16, !P1 ;  /* 0x000000101b107208 */ /* 0x000fe40004800200 */
[----:B------:R0:W3:Y:S04]  /*1090*/  LD.E R27, desc[UR4][R18.64] ;  /* 0x00000004121b7980 */ /* 0x0000e8000c101900 */
[----:B------:R1:W3:Y:S01]  /*10a0*/  LD.E R26, desc[UR6][R28.64] ;  /* 0x000000061c1a7980 */ /* 0x0002e2000c101900 */
[----:B----4-:R-:W-:-:S05]  /*10b0*/  FADD R17, -R24, R17 ;  /* 0x0000001118117221 */ /* 0x010fca0000000100 */
[----:B------:R-:W-:Y:S01]  /*10c0*/  FSETP.GEU.AND P1, PT, R16, |R17|, PT ;  /* 0x400000111000720b */ /* 0x000fe20003f2e000 */
[----:B-----5:R-:W-:-:S03]  /*10d0*/  FADD R0, -R0, R13 ;  /* 0x0000000d00007221 */ /* 0x020fc60000000100 */
[----:B------:R-:W-:Y:S01]  /*10e0*/  FSEL R13, |R17|, R16, !P1 ;  /* 0x00000010110d7208 */ /* 0x000fe20004800200 */
[----:B------:R-:W-:Y:S01]  /*10f0*/  IMAD.WIDE R16, R9, 0x4, R18 ;  /* 0x0000000409107825 */ /* 0x000fe200078e0212 */
[C---:B------:R-:W-:Y:S02]  /*1100*/  R2UR UR8, R14.reuse ;  /* 0x000000000e0872ca */ /* 0x040fe400000e0000 */
[----:B------:R-:W-:Y:S01]  /*1110*/  R2UR UR9, R15 ;  /* 0x000000000f0972ca */ /* 0x000fe200000e0000 */
[----:B0-----:R-:W-:Y:S01]  /*1120*/  IMAD.WIDE R18, R9, 0x4, R28 ;  /* 0x0000000409127825 */ /* 0x001fe200078e021c */
[----:B------:R-:W-:Y:S02]  /*1130*/  R2UR UR10, R14 ;  /* 0x000000000e0a72ca */ /* 0x000fe400000e0000 */
[----:B------:R-:W-:Y:S02]  /*1140*/  R2UR UR11, R15 ;  /* 0x000000000f0b72ca */ /* 0x000fe400000e0000 */
[----:B------:R-:W-:-:S04]  /*1150*/  FSETP.GEU.AND P1, PT, R13, |R0|, PT ;  /* 0x400000000d00720b */ /* 0x000fc80003f2e000 */
[----:B-1----:R-:W-:Y:S02]  /*1160*/  FSEL R28, |R0|, R13, !P1 ;  /* 0x0000000d001c7208 */ /* 0x002fe40004800200 */
[----:B------:R0:W4:Y:S04]  /*1170*/  LD.E R0, desc[UR4][R16.64] ;  /* 0x0000000410007980 */ /* 0x000128000c101900 */
[----:B------:R1:W4:Y:S01]  /*1180*/  LD.E R13, desc[UR6][R18.64] ;  /* 0x00000006120d7980 */ /* 0x000322000c101900 */
[----:B0-----:R-:W-:-:S04]  /*1190*/  IMAD.WIDE R16, R9, 0x4, R16 ;  /* 0x0000000409107825 */ /* 0x001fc800078e0210 */
[----:B-1----:R-:W-:-:S05]  /*11a0*/  IMAD.WIDE R18, R9, 0x4, R18 ;  /* 0x0000000409127825 */ /* 0x002fca00078e0212 */
[----:B------:R-:W5:Y:S01]  /*11b0*/  LD.E R29, desc[UR10][R18.64] ;  /* 0x0000000a121d7980 */ /* 0x000f62000c101900 */
[----:B--2---:R-:W-:-:S03]  /*11c0*/  FADD R25, -R22, R25 ;  /* 0x0000001916197221 */ /* 0x004fc60000000100 */
[----:B------:R0:W5:Y:S02]  /*11d0*/  LD.E R22, desc[UR8][R16.64] ;  /* 0x0000000810167980 */ /* 0x000164000c101900 */
[----:B------:R-:W-:-:S04]  /*11e0*/  FSETP.GEU.AND P1, PT, R28, |R25|, PT ;  /* 0x400000191c00720b */ /* 0x000fc80003f2e000 */
[----:B------:R-:W-:Y:S01]  /*11f0*/  FSEL R28, |R25|, R28, !P1 ;  /* 0x0000001c191c7208 */ /* 0x000fe20004800200 */
[----:B------:R-:W-:-:S04]  /*1200*/  IMAD.WIDE R24, R9, 0x4, R18 ;  /* 0x0000000409187825 */ /* 0x000fc800078e0212 */
[----:B0-----:R-:W-:-:S04]  /*1210*/  IMAD.WIDE R16, R9, 0x4, R16 ;  /* 0x0000000409107825 */ /* 0x001fc800078e0210 */
[----:B---3--:R-:W-:Y:S02]  /*1220*/  FADD R19, -R23, R4 ;  /* 0x0000000417137221 */ /* 0x008fe40000000100 */
[----:B------:R0:W2:Y:S04]  /*1230*/  LD.E R4, desc[UR4][R16.64] ;  /* 0x0000000410047980 */ /* 0x0000a8000c101900 */
[----:B------:R1:W2:Y:S01]  /*1240*/  LD.E R23, desc[UR6][R24.64] ;  /* 0x0000000618177980 */ /* 0x0002a2000c101900 */
[----:B------:R-:W-:-:S04]  /*1250*/  FSETP.GEU.AND P1, PT, R28, |R19|, PT ;  /* 0x400000131c00720b */ /* 0x000fc80003f2e000 */
[----:B------:R-:W-:Y:S01]  /*1260*/  FSEL R28, |R19|, R28, !P1 ;  /* 0x0000001c131c7208 */ /* 0x000fe20004800200 */
[----:B0-----:R-:W-:-:S04]  /*1270*/  IMAD.WIDE R16, R9, 0x4, R16 ;  /* 0x0000000409107825 */ /* 0x001fc800078e0210 */
[----:B------:R-:W-:-:S04]  /*1280*/  IMAD.WIDE R18, R9, 0x4, R24 ;  /* 0x0000000409127825 */ /* 0x000fc800078e0218 */
[----:B-1----:R-:W-:Y:S02]  /*1290*/  FADD R25, -R27, R26 ;  /* 0x0000001a1b197221 */ /* 0x002fe40000000100 */
[----:B------:R0:W3:Y:S04]  /*12a0*/  LD.E R26, desc[UR4][R16.64] ;  /* 0x00000004101a7980 */ /* 0x0000e8000c101900 */
[----:B------:R1:W3:Y:S01]  /*12b0*/  LD.E R27, desc[UR6][R18.64] ;  /* 0x00000006121b7980 */ /* 0x0002e2000c101900 */
[----:B------:R-:W-:-:S04]  /*12c0*/  FSETP.GEU.AND P1, PT, R28, |R25|, PT ;  /* 0x400000191c00720b */ /* 0x000fc80003f2e000 */
[----:B------:R-:W-:Y:S01]  /*12d0*/  FSEL R25, |R25|, R28, !P1 ;  /* 0x0000001c19197208 */ /* 0x000fe20004800200 */
[----:B0-----:R-:W-:-:S04]  /*12e0*/  IMAD.WIDE R16, R9, 0x4, R16 ;  /* 0x0000000409107825 */ /* 0x001fc800078e0210 */
[----:B-1----:R-:W-:Y:S01]  /*12f0*/  IMAD.WIDE R18, R9, 0x4, R18 ;  /* 0x0000000409127825 */ /* 0x002fe200078e0212 */
[----:B------:R-:W-:-:S03]  /*1300*/  R2UR UR12, R14 ;  /* 0x000000000e0c72ca */ /* 0x000fc600000e0000 */
[----:B----4-:R-:W-:Y:S02]  /*1310*/  FADD R0, -R0, R13 ;  /* 0x0000000d00007221 */ /* 0x010fe40000000100 */
[----:B------:R0:W4:Y:S03]  /*1320*/  LD.E R13, desc[UR4][R16.64] ;  /* 0x00000004100d7980 */ /* 0x000126000c101900 */
[----:B------:R-:W-:-:S04]  /*1330*/  FSETP.GEU.AND P1, PT, R25, |R0|, PT ;  /* 0x400000001900720b */ /* 0x000fc80003f2e000 */
[----:B------:R-:W-:Y:S02]  /*1340*/  FSEL R25, |R0|, R25, !P1 ;  /* 0x0000001900197208 */ /* 0x000fe40004800200 */
[----:B------:R2:W4:Y:S01]  /*1350*/  LD.E R0, desc[UR6][R18.64] ;  /* 0x0000000612007980 */ /* 0x000522000c101900 */
[----:B------:R-:W-:Y:S01]  /*1360*/  R2UR UR13, R15 ;  /* 0x000000000f0d72ca */ /* 0x000fe200000e0000 */
[----:B0-----:R-:W-:Y:S01]  /*1370*/  IMAD.WIDE R16, R9, 0x4, R16 ;  /* 0x0000000409107825 */ /* 0x001fe200078e0210 */
[----:B------:R-:W-:Y:S02]  /*1380*/  R2UR UR14, R14 ;  /* 0x000000000e0e72ca */ /* 0x000fe400000e0000 */
[----:B------:R-:W-:Y:S01]  /*1390*/  R2UR UR15, R15 ;  /* 0x000000000f0f72ca */ /* 0x000fe200000e0000 */
[----:B-----5:R-:W-:Y:S01]  /*13a0*/  FADD R22, -R22, R29 ;  /* 0x0000001d16167221 */ /* 0x020fe20000000100 */
[----:B------:R-:W-:-:S04]  /*13b0*/  IMAD.WIDE R28, R9, 0x4, R18 ;  /* 0x00000004091c7825 */ /* 0x000fc800078e0212 */
[----:B------:R-:W-:-:S04]  /*13c0*/  FSETP.GEU.AND P1, PT, R25, |R22|, PT ;  /* 0x400000161900720b */ /* 0x000fc80003f2e000 */
[----:B------:R-:W-:Y:S02]  /*13d0*/  FSEL R24, |R22|, R25, !P1 ;  /* 0x0000001916187208 */ /* 0x000fe40004800200 */
[----:B------:R0:W5:Y:S04]  /*13e0*/  LD.E R25, desc[UR8][R16.64] ;  /* 0x0000000810197980 */ /* 0x000168000c101900 */
[----:B------:R1:W5:Y:S01]  /*13f0*/  LD.E R22, desc[UR10][R28.64] ;  /* 0x0000000a1c167980 */ /* 0x000362000c101900 */
[----:B--2---:R-:W-:Y:S01]  /*1400*/  FADD R19, -R4, R23 ;  /* 0x0000001704137221 */ /* 0x004fe20000000100 */
[----:B0-----:R-:W-:-:S04]  /*1410*/  IMAD.WIDE R16, R9, 0x4, R16 ;  /* 0x0000000409107825 */ /* 0x001fc800078e0210 */
[----:B-1----:R-:W-:Y:S01]  /*1420*/  IMAD.WIDE R28, R9, 0x4, R28 ;  /* 0x00000004091c7825 */ /* 0x002fe200078e021c */
[----:B------:R-:W-:Y:S01]  /*1430*/  FSETP.GEU.AND P1, PT, R24, |R19|, PT ;  /* 0x400000131800720b */ /* 0x000fe20003f2e000 */
[----:B------:R0:W2:Y:S04]  /*1440*/  LD.E R23, desc[UR12][R16.64] ;  /* 0x0000000c10177980 */ /* 0x0000a8000c101900 */
[----:B------:R-:W2:Y:S01]  /*1450*/  LD.E R4, desc[UR4][R28.64] ;  /* 0x000000041c047980 */ /* 0x000ea2000c101900 */
[----:B------:R-:W-:Y:S01]  /*1460*/  FSEL R24, |R19|, R24, !P1 ;  /* 0x0000001813187208 */ /* 0x000fe20004800200 */
[----:B------:R-:W-:-:S04]  /*1470*/  IMAD.WIDE R18, R9, 0x4, R28 ;  /* 0x0000000409127825 */ /* 0x000fc800078e021c */
[----:B0-----:R-:W-:-:S04]  /*1480*/  IMAD.WIDE R16, R9, 0x4, R16 ;  /* 0x0000000409107825 */ /* 0x001fc800078e0210 */
[----:B---3--:R-:W-:Y:S01]  /*1490*/  FADD R27, -R26, R27 ;  /* 0x0000001b1a1b7221 */ /* 0x008fe20000000100 */
[----:B------:R0:W3:Y:S04]  /*14a0*/  LD.E R29, desc[UR14][R18.64] ;  /* 0x0000000e121d7980 */ /* 0x0000e8000c101900 */
[----:B------:R1:W3:Y:S01]  /*14b0*/  LD.E R26, desc[UR6][R16.64] ;  /* 0x00000006101a7980 */ /* 0x0002e2000c101900 */
[----:B0-----:R-:W-:-:S04]  /*14c0*/  IMAD.WIDE R18, R9, 0x4, R18 ;  /* 0x0000000409127825 */ /* 0x001fc800078e0212 */
[----:B-1----:R-:W-:Y:S02]  /*14d0*/  IMAD.WIDE R16, R9, 0x4, R16 ;  /* 0x0000000409107825 */ /* 0x002fe400078e0210 */
[----:B------:R-:W3:Y:S04]  /*14e0*/  LD.E R19, desc[UR4][R18.64] ;  /* 0x0000000412137980 */ /* 0x000ee8000c101900 */
[----:B------:R-:W3:Y:S01]  /*14f0*/  LD.E R28, desc[UR8][R16.64] ;  /* 0x00000008101c7980 */ /* 0x000ee2000c101900 */
[----:B------:R-:W-:-:S04]  /*1500*/  FSETP.GEU.AND P1, PT, R24, |R27|, PT ;  /* 0x4000001b1800720b */ /* 0x000fc80003f2e000 */
[----:B------:R-:W-:Y:S01]  /*1510*/  FSEL R24, |R27|, R24, !P1 ;  /* 0x000000181b187208 */ /* 0x000fe20004800200 */
[----:B----4-:R-:W-:-:S05]  /*1520*/  FADD R13, -R13, R0 ;  /* 0x000000000d0d7221 */ /* 0x010fca0000000100 */
[----:B------:R-:W-:-:S04]  /*1530*/  FSETP.GEU.AND P1, PT, R24, |R13|, PT ;  /* 0x4000000d1800720b */ /* 0x000fc80003f2e000 */
[----:B------:R-:W-:Y:S01]  /*1540*/  FSEL R13, |R13|, R24, !P1 ;  /* 0x000000180d0d7208 */ /* 0x000fe20004800200 */
[----:B------:R-:W-:-:S05]  /*1550*/  VIADD R12, R12, 0x10 ;  /* 0x000000100c0c7836 */ /* 0x000fca0000000000 */
[----:B------:R-:W-:Y:S02]  /*1560*/  ISETP.NE.AND P2, PT, R12, RZ, PT ;  /* 0x000000ff0c00720c */ /* 0x000fe40003f45270 */
[----:B------:R-:W-:Y:S01]  /*1570*/  LEA R11, R9, R11, 0x4 ;  /* 0x0000000b090b7211 */ /* 0x000fe200078e20ff */
[----:B-----5:R-:W-:-:S05]  /*1580*/  FADD R22, -R25, R22 ;  /* 0x0000001619167221 */ /* 0x020fca0000000100 */
[----:B------:R-:W-:-:S04]  /*1590*/  FSETP.GEU.AND P1, PT, R13, |R22|, PT ;  /* 0x400000160d00720b */ /* 0x000fc80003f2e000 */
[----:B------:R-:W-:Y:S01]  /*15a0*/  FSEL R13, |R22|, R13, !P1 ;  /* 0x0000000d160d7208 */ /* 0x000fe20004800200 */
[----:B--2---:R-:W-:-:S05]  /*15b0*/  FADD R4, -R23, R4 ;  /* 0x0000000417047221 */ /* 0x004fca0000000100 */
[----:B------:R-:W-:-:S04]  /*15c0*/  FSETP.GEU.AND P1, PT, R13, |R4|, PT ;  /* 0x400000040d00720b */ /* 0x000fc80003f2e000 */
[----:B------:R-:W-:Y:S01]  /*15d0*/  FSEL R4, |R4|, R13, !P1 ;  /* 0x0000000d04047208 */ /* 0x000fe20004800200 */
[----:B---3--:R-:W-:-:S05]  /*15e0*/  FADD R29, -R26, R29 ;  /* 0x0000001d1a1d7221 */ /* 0x008fca0000000100 */
[----:B------:R-:W-:-:S04]  /*15f0*/  FSETP.GEU.AND P1, PT, R4, |R29|, PT ;  /* 0x4000001d0400720b */ /* 0x000fc80003f2e000 */
[----:B------:R-:W-:Y:S01]  /*1600*/  FSEL R4, |R29|, R4, !P1 ;  /* 0x000000041d047208 */ /* 0x000fe20004800200 */
[----:B------:R-:W-:-:S05]  /*1610*/  FADD R19, -R28, R19 ;  /* 0x000000131c137221 */ /* 0x000fca0000000100 */
[----:B------:R-:W-:-:S04]  /*1620*/  FSETP.GEU.AND P1, PT, R4, |R19|, PT ;  /* 0x400000130400720b */ /* 0x000fc80003f2e000 */
[----:B------:R-:W-:Y:S01]  /*1630*/  FSEL R4, |R19|, R4, !P1 ;  /* 0x0000000413047208 */ /* 0x000fe20004800200 */
[----:B------:R-:W-:Y:S08]  /*1640*/  @P2 BRA `(.L_x_18) ;  /* 0xfffffff800002947 */ /* 0x000ff0000383ffff */
.L_x_17:
[----:B------:R-:W-:Y:S05]  /*1650*/  BSYNC.RECONVERGENT B1 ;  /* 0x0000000000017941 */ /* 0x000fea0003800200 */
.L_x_16:
[----:B------:R-:W-:Y:S05]  /*1660*/  @!P0 BRA `(.L_x_15) ;  /* 0x0000000800348947 */ /* 0x000fea0003800000 */
[----:B------:R-:W-:Y:S01]  /*1670*/  ISETP.GE.U32.AND P1, PT, R5, 0x8, PT ;  /* 0x000000080500780c */ /* 0x000fe20003f26070 */
[----:B------:R-:W-:Y:S01]  /*1680*/  BSSY.RECONVERGENT B1, `(.L_x_19) ;  /* 0x000004a000017945 */ /* 0x000fe20003800200 */
[----:B------:R-:W-:-:S04]  /*1690*/  LOP3.LUT R0, R8, 0x7, RZ, 0xc0, !PT ;  /* 0x0000000708007812 */ /* 0x000fc800078ec0ff */
[----:B------:R-:W-:-:S07]  /*16a0*/  ISETP.NE.AND P0, PT, R0, RZ, PT ;  /* 0x000000ff0000720c */ /* 0x000fce0003f05270 */
[----:B------:R-:W-:Y:S06]  /*16b0*/  @!P1 BRA `(.L_x_20) ;  /* 0x0000000400189947 */ /* 0x000fec0003800000 */
[----:B0-----:R-:W-:Y:S01]  /*16c0*/  R2UR UR4, R14 ;  /* 0x000000000e0472ca */ /* 0x001fe200000e0000 */
[----:B------:R-:W-:Y:S01]  /*16d0*/  IMAD R19, R10, R9, RZ ;  /* 0x000000090a137224 */ /* 0x000fe200078e02ff */
[----:B------:R-:W-:Y:S02]  /*16e0*/  R2UR UR5, R15 ;  /* 0x000000000f0572ca */ /* 0x000fe400000e0000 */
[----:B------:R-:W-:Y:S01]  /*16f0*/  R2UR UR6, R14 ;  /* 0x000000000e0672ca */ /* 0x000fe200000e0000 */
[----:B------:R-:W-:Y:S01]  /*1700*/  IMAD.WIDE R12, R19, 0x4, R6 ;  /* 0x00000004130c7825 */ /* 0x000fe200078e0206 */
[----:B------:R-:W-:-:S03]  /*1710*/  R2UR UR7, R15 ;  /* 0x000000000f0772ca */ /* 0x000fc600000e0000 */
[----:B------:R-:W-:-:S06]  /*1720*/  IMAD.WIDE R18, R19, 0x4, R2 ;  /* 0x0000000413127825 */ /* 0x000fcc00078e0202 */
[----:B------:R-:W2:Y:S04]  /*1730*/  LD.E R24, desc[UR4][R12.64] ;  /* 0x000000040c187980 */ /* 0x000ea8000c101900 */
[----:B------:R0:W2:Y:S01]  /*1740*/  LD.E R23, desc[UR6][R18.64] ;  /* 0x0000000612177980 */ /* 0x0000a2000c101900 */
[----:B------:R-:W-:-:S04]  /*1750*/  IMAD.WIDE R16, R9, 0x4, R12 ;  /* 0x0000000409107825 */ /* 0x000fc800078e020c */
[C---:B------:R-:W-:Y:S01]  /*1760*/  IMAD.WIDE R28, R9.reuse, 0x4, R18 ;  /* 0x00000004091c7825 */ /* 0x040fe200078e0212 */
[----:B------:R1:W3:Y:S04]  /*1770*/  LD.E R27, desc[UR4][R16.64] ;  /* 0x00000004101b7980 */ /* 0x0002e8000c101900 */
[----:B------:R4:W3:Y:S01]  /*1780*/  LD.E R26, desc[UR6][R28.64] ;  /* 0x000000061c1a7980 */ /* 0x0008e2000c101900 */
[C---:B------:R-:W-:Y:S01]  /*1790*/  R2UR UR8, R14.reuse ;  /* 0x000000000e0872ca */ /* 0x040fe200000e0000 */
[----:B0-----:R-:W-:Y:S01]  /*17a0*/  IMAD.WIDE R18, R9, 0x4, R28 ;  /* 0x0000000409127825 */ /* 0x001fe200078e021c */
[----:B------:R-:W-:Y:S02]  /*17b0*/  R2UR UR9, R15 ;  /* 0x000000000f0972ca */ /* 0x000fe400000e0000 */
[----:B------:R-:W-:Y:S01]  /*17c0*/  R2UR UR10, R14 ;  /* 0x000000000e0a72ca */ /* 0x000fe200000e0000 */
[----:B-1----:R-:W-:Y:S01]  /*17d0*/  IMAD.WIDE R16, R9, 0x4, R16 ;  /* 0x0000000409107825 */ /* 0x002fe200078e0210 */
[----:B------:R-:W-:-:S02]  /*17e0*/  R2UR UR11, R15 ;  /* 0x000000000f0b72ca */ /* 0x000fc400000e0000 */
[----:B------:R-:W-:Y:S02]  /*17f0*/  R2UR UR12, R14 ;  /* 0x000000000e0c72ca */ /* 0x000fe400000e0000 */
[----:B------:R-:W-:Y:S01]  /*1800*/  R2UR UR13, R15 ;  /* 0x000000000f0d72ca */ /* 0x000fe200000e0000 */
[----:B------:R0:W5:Y:S01]  /*1810*/  LD.E R12, desc[UR6][R16.64] ;  /* 0x00000006100c7980 */ /* 0x000162000c101900 */
[----:B----4-:R-:W-:-:S03]  /*1820*/  IMAD.WIDE R28, R9, 0x4, R18 ;  /* 0x00000004091c7825 */ /* 0x010fc600078e0212 */
[----:B------:R1:W5:Y:S01]  /*1830*/  LD.E R5, desc[UR8][R18.64] ;  /* 0x0000000812057980 */ /* 0x000362000c101900 */
[----:B0-----:R-:W-:-:S07]  /*1840*/  IMAD.WIDE R16, R9, 0x4, R16 ;  /* 0x0000000409107825 */ /* 0x001fce00078e0210 */
[----:B------:R0:W4:Y:S04]  /*1850*/  LD.E R22, desc[UR12][R28.64] ;  /* 0x0000000c1c167980 */ /* 0x000128000c101900 */
[----:B------:R0:W4:Y:S01]  /*1860*/  LD.E R25, desc[UR10][R16.64] ;  /* 0x0000000a10197980 */ /* 0x000122000c101900 */
[----:B-1----:R-:W-:-:S04]  /*1870*/  IMAD.WIDE R18, R9, 0x4, R16 ;  /* 0x0000000409127825 */ /* 0x002fc800078e0210 */
[----:B0-----:R-:W-:Y:S01]  /*1880*/  IMAD.WIDE R28, R9, 0x4, R28 ;  /* 0x00000004091c7825 */ /* 0x001fe200078e021c */
[----:B------:R-:W-:-:S04]  /*1890*/  R2UR UR14, R14 ;  /* 0x000000000e0e72ca */ /* 0x000fc800000e0000 */
[----:B------:R0:W4:Y:S01]  /*18a0*/  LD.E R11, desc[UR6][R28.64] ;  /* 0x000000061c0b7980 */ /* 0x000122000c101900 */
[----:B------:R-:W-:Y:S01]  /*18b0*/  R2UR UR15, R15 ;  /* 0x000000000f0f72ca */ /* 0x000fe200000e0000 */
[----:B------:R-:W-:-:S05]  /*18c0*/  IMAD.WIDE R16, R9, 0x4, R18 ;  /* 0x0000000409107825 */ /* 0x000fca00078e0212 */
[----:B------:R1:W4:Y:S01]  /*18d0*/  LD.E R13, desc[UR8][R16.64] ;  /* 0x00000008100d7980 */ /* 0x000322000c101900 */
[----:B0-----:R-:W-:-:S04]  /*18e0*/  IMAD.WIDE R28, R9, 0x4, R28 ;  /* 0x00000004091c7825 */ /* 0x001fc800078e021c */
[----:B-1----:R-:W-:-:S04]  /*18f0*/  IMAD.WIDE R16, R9, 0x4, R16 ;  /* 0x0000000409107825 */ /* 0x002fc800078e0210 */
[----:B--2---:R-:W-:Y:S02]  /*1900*/  FADD R23, -R24, R23 ;  /* 0x0000001718177221 */ /* 0x004fe40000000100 */
[----:B------:R0:W2:Y:S03]  /*1910*/  LD.E R24, desc[UR4][R18.64] ;  /* 0x0000000412187980 */ /* 0x0000a6000c101900 */
[----:B------:R-:W-:-:S04]  /*1920*/  FSETP.GEU.AND P1, PT, R4, |R23|, PT ;  /* 0x400000170400720b */ /* 0x000fc80003f2e000 */
[----:B------:R-:W-:Y:S02]  /*1930*/  FSEL R23, |R23|, R4, !P1 ;  /* 0x0000000417177208 */ /* 0x000fe40004800200 */
[----:B------:R-:W2:Y:S01]  /*1940*/  LD.E R4, desc[UR10][R28.64] ;  /* 0x0000000a1c047980 */ /* 0x000ea2000c101900 */
[----:B0-----:R-:W-:-:S04]  /*1950*/  IMAD.WIDE R18, R9, 0x4, R28 ;  /* 0x0000000409127825 */ /* 0x001fc800078e021c */
[----:B---3--:R-:W-:Y:S02]  /*1960*/  FADD R26, -R27, R26 ;  /* 0x0000001a1b1a7221 */ /* 0x008fe40000000100 */
[----:B------:R0:W3:Y:S04]  /*1970*/  LD.E R27, desc[UR12][R16.64] ;  /* 0x0000000c101b7980 */ /* 0x0000e8000c101900 */
[----:B------:R1:W3:Y:S01]  /*1980*/  LD.E R28, desc[UR14][R18.64] ;  /* 0x0000000e121c7980 */ /* 0x0002e2000c101900 */
[----:B0-----:R-:W-:-:S05]  /*1990*/  IMAD.WIDE R16, R9, 0x4, R16 ;  /* 0x0000000409107825 */ /* 0x001fca00078e0210 */
[----:B------:R-:W3:Y:S01]  /*19a0*/  LD.E R29, desc[UR4][R16.64] ;  /* 0x00000004101d7980 */ /* 0x000ee2000c101900 */
[----:B-1----:R-:W-:-:S06]  /*19b0*/  IMAD.WIDE R18, R9, 0x4, R18 ;  /* 0x0000000409127825 */ /* 0x002fcc00078e0212 */
[----:B------:R-:W3:Y:S01]  /*19c0*/  LD.E R18, desc[UR6][R18.64] ;  /* 0x0000000612127980 */ /* 0x000ee2000c101900 */
[----:B------:R-:W-:Y:S01]  /*19d0*/  FSETP.GEU.AND P1, PT, R23, |R26|, PT ;  /* 0x4000001a1700720b */ /* 0x000fe20003f2e000 */
[----:B-----5:R-:W-:-:S03]  /*19e0*/  FADD R12, -R12, R5 ;  /* 0x000000050c0c7221 */ /* 0x020fc60000000100 */
[----:B------:R-:W-:Y:S01]  /*19f0*/  FSEL R23, |R26|, R23, !P1 ;  /* 0x000000171a177208 */ /* 0x000fe20004800200 */
[----:B----4-:R-:W-:-:S03]  /*1a00*/  FADD R25, -R25, R22 ;  /* 0x0000001619197221 */ /* 0x010fc60000000100 */
[----:B------:R-:W-:-:S04]  /*1a10*/  FSETP.GEU.AND P1, PT, R23, |R12|, PT ;  /* 0x4000000c1700720b */ /* 0x000fc80003f2e000 */
[----:B------:R-:W-:-:S04]  /*1a20*/  FSEL R12, |R12|, R23, !P1 ;  /* 0x000000170c0c7208 */ /* 0x000fc80004800200 */
[----:B------:R-:W-:-:S04]  /*1a30*/  FSETP.GEU.AND P1, PT, R12, |R25|, PT ;  /* 0x400000190c00720b */ /* 0x000fc80003f2e000 */
[----:B------:R-:W-:Y:S02]  /*1a40*/  FSEL R12, |R25|, R12, !P1 ;  /* 0x0000000c190c7208 */ /* 0x000fe40004800200 */
[----:B------:R-:W-:Y:S01]  /*1a50*/  IADD3 R10, PT, PT, R10, 0x8, RZ ;  /* 0x000000080a0a7810 */ /* 0x000fe20007ffe0ff */
[----:B--2---:R-:W-:-:S05]  /*1a60*/  FADD R11, -R24, R11 ;  /* 0x0000000b180b7221 */ /* 0x004fca0000000100 */
[----:B------:R-:W-:Y:S01]  /*1a70*/  FSETP.GEU.AND P1, PT, R12, |R11|, PT ;  /* 0x4000000b0c00720b */ /* 0x000fe20003f2e000 */
[----:B------:R-:W-:-:S03]  /*1a80*/  FADD R4, -R13, R4 ;  /* 0x000000040d047221 */ /* 0x000fc60000000100 */
[----:B------:R-:W-:-:S04]  /*1a90*/  FSEL R11, |R11|, R12, !P1 ;  /* 0x0000000c0b0b7208 */ /* 0x000fc80004800200 */
[----:B------:R-:W-:-:S04]  /*1aa0*/  FSETP.GEU.AND P1, PT, R11, |R4|, PT ;  /* 0x400000040b00720b */ /* 0x000fc80003f2e000 */
[----:B------:R-:W-:Y:S01]  /*1ab0*/  FSEL R4, |R4|, R11, !P1 ;  /* 0x0000000b04047208 */ /* 0x000fe20004800200 */
[----:B---3--:R-:W-:-:S05]  /*1ac0*/  FADD R27, -R27, R28 ;  /* 0x0000001c1b1b7221 */ /* 0x008fca0000000100 */
[----:B------:R-:W-:-:S04]  /*1ad0*/  FSETP.GEU.AND P1, PT, R4, |R27|, PT ;  /* 0x4000001b0400720b */ /* 0x000fc80003f2e000 */
[----:B------:R-:W-:Y:S01]  /*1ae0*/  FSEL R4, |R27|, R4, !P1 ;  /* 0x000000041b047208 */ /* 0x000fe20004800200 */
[----:B------:R-:W-:-:S05]  /*1af0*/  FADD R29, -R29, R18 ;  /* 0x000000121d1d7221 */ /* 0x000fca0000000100 */
[----:B------:R-:W-:-:S04]  /*1b00*/  FSETP.GEU.AND P1, PT, R4, |R29|, PT ;  /* 0x4000001d0400720b */ /* 0x000fc80003f2e000 */
[----:B------:R-:W-:-:S09]  /*1b10*/  FSEL R4, |R29|, R4, !P1 ;  /* 0x000000041d047208 */ /* 0x000fd20004800200 */
.L_x_20:
[----:B------:R-:W-:Y:S05]  /*1b20*/  BSYNC.RECONVERGENT B1 ;  /* 0x0000000000017941 */ /* 0x000fea0003800200 */
.L_x_19:
        /* <DEDUP_REMOVED lines=9> */
[C---:B------:R-:W-:Y:S01]  /*1bc0*/  R2UR UR6, R14.reuse ;  /* 0x000000000e0672ca */ /* 0x040fe200000e0000 */
[----:B------:R-:W-:Y:S01]  /*1bd0*/  IMAD.WIDE R18, R25, 0x4, R6 ;  /* 0x0000000419127825 */ /* 0x000fe200078e0206 */
[----:B------:R-:W-:Y:S02]  /*1be0*/  R2UR UR7, R15 ;  /* 0x000000000f0772ca */ /* 0x000fe400000e0000 */
[----:B------:R-:W-:Y:S01]  /*1bf0*/  R2UR UR8, R14 ;  /* 0x000000000e0872ca */ /* 0x000fe200000e0000 */
[----:B------:R-:W-:Y:S01]  /*1c00*/  IMAD.WIDE R24, R25, 0x4, R2 ;  /* 0x0000000419187825 */ /* 0x000fe200078e0202 */
[----:B------:R-:W-:-:S02]  /*1c10*/  R2UR UR9, R15 ;  /* 0x000000000f0972ca */ /* 0x000fc400000e0000 */
[C---:B------:R-:W-:Y:S02]  /*1c20*/  R2UR UR10, R14.reuse ;  /* 0x000000000e0a72ca */ /* 0x040fe400000e0000 */
[C---:B------:R-:W-:Y:S01]  /*1c30*/  R2UR UR11, R15.reuse ;  /* 0x000000000f0b72ca */ /* 0x040fe200000e0000 */
[----:B------:R0:W2:Y:S01]  /*1c40*/  LD.E R11, desc[UR4][R18.64] ;  /* 0x00000004120b7980 */ /* 0x0000a2000c101900 */
[----:B------:R-:W-:Y:S02]  /*1c50*/  R2UR UR12, R14 ;  /* 0x000000000e0c72ca */ /* 0x000fe400000e0000 */
[----:B------:R-:W-:Y:S01]  /*1c60*/  R2UR UR13, R15 ;  /* 0x000000000f0d72ca */ /* 0x000fe200000e0000 */
[----:B------:R1:W2:Y:S01]  /*1c70*/  LD.E R0, desc[UR6][R24.64] ;  /* 0x0000000618007980 */ /* 0x0002a2000c101900 */
[----:B------:R-:W-:-:S04]  /*1c80*/  IMAD.WIDE R28, R9, 0x4, R18 ;  /* 0x00000004091c7825 */ /* 0x000fc800078e0212 */
[C---:B------:R-:W-:Y:S01]  /*1c90*/  IMAD.WIDE R22, R9.reuse, 0x4, R24 ;  /* 0x0000000409167825 */ /* 0x040fe200078e0218 */
[----:B------:R-:W3:Y:S04]  /*1ca0*/  LD.E R26, desc[UR8][R28.64] ;  /* 0x000000081c1a7980 */ /* 0x000ee8000c101900 */
[----:B------:R-:W3:Y:S01]  /*1cb0*/  LD.E R5, desc[UR10][R22.64] ;  /* 0x0000000a16057980 */ /* 0x000ee2000c101900 */
[----:B------:R-:W-:-:S04]  /*1cc0*/  IMAD.WIDE R12, R9, 0x4, R28 ;  /* 0x00000004090c7825 */ /* 0x000fc800078e021c */
[C---:B------:R-:W-:Y:S02]  /*1cd0*/  IMAD.WIDE R16, R9.reuse, 0x4, R22 ;  /* 0x0000000409107825 */ /* 0x040fe400078e0216 */
[----:B------:R-:W4:Y:S02]  /*1ce0*/  LD.E R22, desc[UR12][R12.64] ;  /* 0x0000000c0c167980 */ /* 0x000f24000c101900 */
[C---:B0-----:R-:W-:Y:S02]  /*1cf0*/  IMAD.WIDE R18, R9.reuse, 0x4, R12 ;  /* 0x0000000409127825 */ /* 0x041fe400078e020c */
[----:B------:R-:W4:Y:S02]  /*1d00*/  LD.E R27, desc[UR4][R16.64] ;  /* 0x00000004101b7980 */ /* 0x000f24000c101900 */
[----:B-1----:R-:W-:Y:S02]  /*1d10*/  IMAD.WIDE R24, R9, 0x4, R16 ;  /* 0x0000000409187825 */ /* 0x002fe400078e0210 */
[----:B------:R-:W5:Y:S04]  /*1d20*/  LD.E R18, desc[UR6][R18.64] ;  /* 0x0000000612127980 */ /* 0x000f68000c101900 */
[----:B------:R-:W5:Y:S01]  /*1d30*/  LD.E R25, desc[UR8][R24.64] ;  /* 0x0000000818197980 */ /* 0x000f62000c101900 */
[----:B------:R-:W-:-:S02]  /*1d40*/  VIADD R10, R10, 0x4 ;  /* 0x000000040a0a7836 */ /* 0x000fc40000000000 */
[----:B--2---:R-:W-:-:S05]  /*1d50*/  FADD R11, -R11, R0 ;  /* 0x000000000b0b7221 */ /* 0x004fca0000000100 */
[----:B------:R-:W-:-:S04]  /*1d60*/  FSETP.GEU.AND P1, PT, R4, |R11|, PT ;  /* 0x4000000b0400720b */ /* 0x000fc80003f2e000 */
[----:B------:R-:W-:Y:S01]  /*1d70*/  FSEL R4, |R11|, R4, !P1 ;  /* 0x000000040b047208 */ /* 0x000fe20004800200 */
[----:B---3--:R-:W-:-:S05]  /*1d80*/  FADD R5, -R26, R5 ;  /* 0x000000051a057221 */ /* 0x008fca0000000100 */
[----:B------:R-:W-:-:S04]  /*1d90*/  FSETP.GEU.AND P1, PT, R4, |R5|, PT ;  /* 0x400000050400720b */ /* 0x000fc80003f2e000 */
[----:B------:R-:W-:Y:S01]  /*1da0*/  FSEL R4, |R5|, R4, !P1 ;  /* 0x0000000405047208 */ /* 0x000fe20004800200 */
[----:B----4-:R-:W-:-:S05]  /*1db0*/  FADD R27, -R22, R27 ;  /* 0x0000001b161b7221 */ /* 0x010fca0000000100 */
[----:B------:R-:W-:Y:S01]  /*1dc0*/  FSETP.GEU.AND P1, PT, R4, |R27|, PT ;  /* 0x4000001b0400720b */ /* 0x000fe20003f2e000 */
[----:B-----5:R-:W-:-:S03]  /*1dd0*/  FADD R5, -R18, R25 ;  /* 0x0000001912057221 */ /* 0x020fc60000000100 */
[----:B------:R-:W-:-:S04]  /*1de0*/  FSEL R4, |R27|, R4, !P1 ;  /* 0x000000041b047208 */ /* 0x000fc80004800200 */
[----:B------:R-:W-:-:S04]  /*1df0*/  FSETP.GEU.AND P1, PT, R4, |R5|, PT ;  /* 0x400000050400720b */ /* 0x000fc80003f2e000 */
[----:B------:R-:W-:-:S09]  /*1e00*/  FSEL R4, |R5|, R4, !P1 ;  /* 0x0000000405047208 */ /* 0x000fd20004800200 */
.L_x_22:
[----:B------:R-:W-:Y:S05]  /*1e10*/  BSYNC.RECONVERGENT B1 ;  /* 0x0000000000017941 */ /* 0x000fea0003800200 */
.L_x_21:
[----:B------:R-:W-:Y:S05]  /*1e20*/  @!P0 BRA `(.L_x_15) ;  /* 0x0000000000448947 */ /* 0x000fea0003800000 */
[----:B------:R-:W-:Y:S01]  /*1e30*/  IMAD R5, R10, R9, RZ ;  /* 0x000000090a057224 */ /* 0x000fe200078e02ff */
[----:B------:R-:W-:-:S07]  /*1e40*/  IADD3 R8, PT, PT, -R8, RZ, RZ ;  /* 0x000000ff08087210 */ /* 0x000fce0007ffe1ff */
.L_x_23:
        /* <DEDUP_REMOVED lines=8> */
[----:B------:R-:W-:Y:S01]  /*1ed0*/  IADD3 R8, PT, PT, R8, 0x1, RZ ;  /* 0x0000000108087810 */ /* 0x000fe20007ffe0ff */
[----:B------:R-:W-:-:S03]  /*1ee0*/  IMAD.IADD R5, R5, 0x1, R9 ;  /* 0x0000000105057824 */ /* 0x000fc600078e0209 */
[----:B------:R-:W-:Y:S01]  /*1ef0*/  ISETP.NE.AND P1, PT, R8, RZ, PT ;  /* 0x000000ff0800720c */ /* 0x000fe20003f25270 */
[----:B--2---:R-:W-:-:S05]  /*1f00*/  FADD R17, -R10, R13 ;  /* 0x0000000d0a117221 */ /* 0x004fca0000000100 */
[----:B------:R-:W-:-:S04]  /*1f10*/  FSETP.GEU.AND P0, PT, R4, |R17|, PT ;  /* 0x400000110400720b */ /* 0x000fc80003f0e000 */
[----:B------:R-:W-:-:S03]  /*1f20*/  FSEL R4, |R17|, R4, !P0 ;  /* 0x0000000411047208 */ /* 0x000fc60004000200 */
[----:B------:R-:W-:Y:S06]  /*1f30*/  @P1 BRA `(.L_x_23) ;  /* 0xfffffffc00c41947 */ /* 0x000fec000383ffff */
.L_x_15:
[----:B------:R-:W-:Y:S05]  /*1f40*/  BSYNC.RECONVERGENT B0 ;  /* 0x0000000000007941 */ /* 0x000fea0003800200 */
.L_x_14:
[----:B------:R-:W0:Y:S04]  /*1f50*/  LDL R2, [R1] ;  /* 0x0000000001027983 */ /* 0x000e280000100800 */
[----:B------:R-:W0:Y:S04]  /*1f60*/  LDL R16, [R1+0x4] ;  /* 0x0000040001107983 */ /* 0x000e280000100800 */
        /* <DEDUP_REMOVED lines=10> */
[----:B------:R1:W0:Y:S02]  /*2010*/  LDL R29, [R1+0x30] ;  /* 0x00003000011d7983 */ /* 0x0002240000100800 */
[----:B-1----:R-:W-:Y:S01]  /*2020*/  IADD3 R1, PT, PT, R1, 0x38, RZ ;  /* 0x0000003801017810 */ /* 0x002fe20007ffe0ff */
[----:B0-----:R-:W-:Y:S06]  /*2030*/  RET.REL.NODEC R20 `(_Z19kernelBFRSAllsharedPKfS0_PiiiiiS0_PPFfS0_S0_iiE) ;  /* 0xffffffdc14f07950 */ /* 0x001fec0003c3ffff */
        .type           $_Z19kernelBFRSAllsharedPKfS0_PiiiiiS0_PPFfS0_S0_iiE$_Z18squareMetricPointsPKfS0_ii,@function
        .size           $_Z19kernelBFRSAllsharedPKfS0_PiiiiiS0_PPFfS0_S0_iiE$_Z18squareMetricPointsPKfS0_ii,(.L_x_304 - $_Z19kernelBFRSAllsharedPKfS0_PiiiiiS0_PPFfS0_S0_iiE$_Z18squareMetricPointsPKfS0_ii)
$_Z19kernelBFRSAllsharedPKfS0_PiiiiiS0_PPFfS0_S0_iiE$_Z18squareMetricPointsPKfS0_ii:
[----:B------:R-:W-:Y:S01]  /*2040*/  IADD3 R1, PT, PT, R1, -0x38, RZ ;  /* 0xffffffc801017810 */ /* 0x000fe20007ffe0ff */
[----:B------:R-:W-:Y:S01]  /*2050*/  IMAD.MOV.U32 R3, RZ, RZ, R7 ;  /* 0x000000ffff037224 */ /* 0x000fe200078e0007 */
[----:B------:R-:W-:-:S03]  /*2060*/  MOV R7, R5 ;  /* 0x0000000500077202 */ /* 0x000fc60000000f00 */
        /* <DEDUP_REMOVED lines=13> */
[----:B0-----:R-:W-:Y:S01]  /*2140*/  MOV R2, R6 ;  /* 0x0000000600027202 */ /* 0x001fe20000000f00 */
[----:B------:R-:W-:Y:S01]  /*2150*/  IMAD.MOV.U32 R6, RZ, RZ, R4 ;  /* 0x000000ffff067224 */ /* 0x000fe200078e0004 */
[----:B------:R-:W-:Y:S01]  /*2160*/  ISETP.GE.AND P0, PT, R8, 0x1, PT ;  /* 0x000000010800780c */ /* 0x000fe20003f06270 */
[----:B------:R-:W-:Y:S01]  /*2170*/  BSSY.RECONVERGENT B0, `(.L_x_24) ;  /* 0x0000103000007945 */ /* 0x000fe20003800200 */
[----:B------:R-:W-:-:S11]  /*2180*/  HFMA2 R4, -RZ, RZ, 0, 0 ;  /* 0x00000000ff047431 */ /* 0x000fd600000001ff */
[----:B------:R-:W-:Y:S05]  /*2190*/  @!P0 BRA `(.L_x_25) ;  /* 0x0000001000008947 */ /* 0x000fea0003800000 */
[----:B------:R-:W0:Y:S01]  /*21a0*/  LDC.64 R14, c[0x0][0x358] ;  /* 0x0000d600ff0e7b82 */ /* 0x000e220000000a00 */
[C---:B------:R-:W-:Y:S01]  /*21b0*/  ISETP.GE.U32.AND P0, PT, R8.reuse, 0x10, PT ;  /* 0x000000100800780c */ /* 0x040fe20003f06070 */
[----:B------:R-:W-:Y:S01]  /*21c0*/  BSSY.RECONVERGENT B1, `(.L_x_26) ;  /* 0x000007a000017945 */ /* 0x000fe20003800200 */
[----:B------:R-:W-:Y:S01]  /*21d0*/  LOP3.LUT R5, R8, 0xf, RZ, 0xc0, !PT ;  /* 0x0000000f08057812 */ /* 0x000fe200078ec0ff */
[----:B------:R-:W-:Y:S01]  /*21e0*/  IMAD.MOV.U32 R10, RZ, RZ, RZ ;  /* 0x000000ffff0a7224 */ /* 0x000fe200078e00ff */
[----:B------:R-:W-:Y:S02]  /*21f0*/  MOV R4, RZ ;  /* 0x000000ff00047202 */ /* 0x000fe40000000f00 */
[----:B------:R-:W-:-:S07]  /*2200*/  ISETP.NE.AND P1, PT, R5, RZ, PT ;  /* 0x000000ff0500720c */ /* 0x000fce0003f25270 */
[----:B------:R-:W-:Y:S06]  /*2210*/  @!P0 BRA `(.L_x_27) ;  /* 0x0000000400d08947 */ /* 0x000fec0003800000 */
[----:B------:R-:W-:Y:S01]  /*2220*/  LOP3.LUT R10, R8, 0x7ffffff0, RZ, 0xc0, !PT ;  /* 0x7ffffff0080a7812 */ /* 0x000fe200078ec0ff */
[----:B------:R-:W-:Y:S01]  /*2230*/  HFMA2 R11, -RZ, RZ, 0, 0 ;  /* 0x00000000ff0b7431 */ /* 0x000fe200000001ff */
[----:B------:R-:W-:-:S03]  /*2240*/  MOV R4, RZ ;  /* 0x000000ff00047202 */ /* 0x000fc60000000f00 */
[----:B------:R-:W-:-:S07]  /*2250*/  IMAD.MOV R12, RZ, RZ, -R10 ;  /* 0x000000ffff0c7224 */ /* 0x000fce00078e0a0a */
.L_x_28:
[C---:B0-----:R-:W-:Y:S01]  /*2260*/  R2UR UR4, R14.reuse ;  /* 0x000000000e0472ca */ /* 0x041fe200000e0000 */
[----:B------:R-:W-:Y:S01]  /*2270*/  IMAD.WIDE R26, R11, 0x4, R6 ;  /* 0x000000040b1a7825 */ /* 0x000fe200078e0206 */
[----:B------:R-:W-:Y:S02]  /*2280*/  R2UR UR5, R15 ;  /* 0x000000000f0572ca */ /* 0x000fe400000e0000 */
[----:B------:R-:W-:Y:S01]  /*2290*/  R2UR UR6, R14 ;  /* 0x000000000e0672ca */ /* 0x000fe200000e0000 */
[----:B------:R-:W-:Y:S01]  /*22a0*/  IMAD.WIDE R22, R11, 0x4, R2 ;  /* 0x000000040b167825 */ /* 0x000fe200078e0202 */
[----:B------:R-:W-:-:S03]  /*22b0*/  R2UR UR7, R15 ;  /* 0x000000000f0772ca */ /* 0x000fc600000e0000 */
[----:B------:R-:W-:-:S06]  /*22c0*/  IMAD.WIDE R18, R9, 0x4, R26 ;  /* 0x0000000409127825 */ /* 0x000fcc00078e021a */
[----:B------:R-:W2:Y:S04]  /*22d0*/  LD.E R25, desc[UR4][R26.64] ;  /* 0x000000041a197980 */ /* 0x000ea8000c101900 */
[----:B------:R-:W2:Y:S01]  /*22e0*/  LD.E R24, desc[UR6][R22.64] ;  /* 0x0000000616187980 */ /* 0x000ea2000c101900 */
[----:B------:R-:W-:-:S03]  /*22f0*/  IMAD.WIDE R28, R9, 0x4, R22 ;  /* 0x00000004091c7825 */ /* 0x000fc600078e0216 */
[----:B------:R0:W3:Y:S04]  /*2300*/  LD.E R17, desc[UR4][R18.64] ;  /* 0x0000000412117980 */ /* 0x0000e8000c101900 */
[----:B------:R1:W3:Y:S01]  /*2310*/  LD.E R16, desc[UR6][R28.64] ;  /* 0x000000061c107980 */ /* 0x0002e2000c101900 */
[----:B0-----:R-:W-:-:S04]  /*2320*/  IMAD.WIDE R18, R9, 0x4, R18 ;  /* 0x0000000409127825 */ /* 0x001fc800078e0212 */
[C---:B-1----:R-:W-:Y:S01]  /*2330*/  IMAD.WIDE R28, R9.reuse, 0x4, R28 ;  /* 0x00000004091c7825 */ /* 0x042fe200078e021c */
[----:B------:R0:W4:Y:S04]  /*2340*/  LD.E R26, desc[UR4][R18.64] ;  /* 0x00000004121a7980 */ /* 0x000128000c101900 */
[----:B------:R-:W4:Y:S01]  /*2350*/  LD.E R27, desc[UR6][R28.64] ;  /* 0x000000061c1b7980 */ /* 0x000f22000c101900 */
[----:B------:R-:W-:Y:S01]  /*2360*/  IMAD.WIDE R22, R9, 0x4, R18 ;  /* 0x0000000409167825 */ /* 0x000fe200078e0212 */
[C---:B------:R-:W-:Y:S02]  /*2370*/  R2UR UR8, R14.reuse ;  /* 0x000000000e0872ca */ /* 0x040fe400000e0000 */
[----:B------:R-:W-:Y:S02]  /*2380*/  R2UR UR9, R15 ;  /* 0x000000000f0972ca */ /* 0x000fe400000e0000 */
[----:B------:R-:W-:Y:S01]  /*2390*/  R2UR UR10, R14 ;  /* 0x000000000e0a72ca */ /* 0x000fe200000e0000 */
[----:B0-----:R-:W-:Y:S01]  /*23a0*/  IMAD.WIDE R18, R9, 0x4, R28 ;  /* 0x0000000409127825 */ /* 0x001fe200078e021c */
[----:B------:R-:W-:Y:S01]  /*23b0*/  R2UR UR11, R15 ;  /* 0x000000000f0b72ca */ /* 0x000fe200000e0000 */
[----:B------:R0:W5:Y:S04]  /*23c0*/  LD.E R0, desc[UR4][R22.64] ;  /* 0x0000000416007980 */ /* 0x000168000c101900 */
[----:B------:R1:W5:Y:S01]  /*23d0*/  LD.E R13, desc[UR6][R18.64] ;  /* 0x00000006120d7980 */ /* 0x000362000c101900 */
[----:B0-----:R-:W-:-:S04]  /*23e0*/  IMAD.WIDE R22, R9, 0x4, R22 ;  /* 0x0000000409167825 */ /* 0x001fc800078e0216 */
[C---:B-1----:R-:W-:Y:S01]  /*23f0*/  IMAD.WIDE R18, R9.reuse, 0x4, R18 ;  /* 0x0000000409127825 */ /* 0x042fe200078e0212 */
[----:B------:R0:W5:Y:S04]  /*2400*/  LD.E R28, desc[UR8][R22.64] ;  /* 0x00000008161c7980 */ /* 0x000168000c101900 */
[----:B------:R3:W5:Y:S01]  /*2410*/  LD.E R29, desc[UR10][R18.64] ;  /* 0x0000000a121d7980 */ /* 0x000762000c101900 */
[----:B0-----:R-:W-:-:S04]  /*2420*/  IMAD.WIDE R22, R9, 0x4, R22 ;  /* 0x0000000409167825 */ /* 0x001fc800078e0216 */
[----:B--2---:R-:W-:-:S04]  /*2430*/  FADD R25, -R25, R24 ;  /* 0x0000001819197221 */ /* 0x004fc80000000100 */
[----:B------:R-:W-:Y:S01]  /*2440*/  FFMA R4, R25, R25, R4 ;  /* 0x0000001919047223 */ /* 0x000fe20000000004 */
[----:B------:R-:W-:-:S04]  /*2450*/  IMAD.WIDE R24, R9, 0x4, R18 ;  /* 0x0000000409187825 */ /* 0x000fc800078e0212 */
[----:B---3--:R-:W-:Y:S02]  /*2460*/  FADD R19, -R17, R16 ;  /* 0x0000001011137221 */ /* 0x008fe40000000100 */
[----:B------:R0:W2:Y:S04]  /*2470*/  LD.E R16, desc[UR4][R22.64] ;  /* 0x0000000416107980 */ /* 0x0000a8000c101900 */
[----:B------:R4:W2:Y:S01]  /*2480*/  LD.E R17, desc[UR6][R24.64] ;  /* 0x0000000618117980 */ /* 0x0008a2000c101900 */
[----:B------:R-:W-:Y:S01]  /*2490*/  FFMA R4, R19, R19, R4 ;  /* 0x0000001313047223 */ /* 0x000fe20000000004 */
[----:B------:R-:W-:-:S04]  /*24a0*/  IMAD.WIDE R18, R9, 0x4, R24 ;  /* 0x0000000409127825 */ /* 0x000fc800078e0218 */
[----:B0-----:R-:W-:-:S04]  /*24b0*/  IMAD.WIDE R22, R9, 0x4, R22 ;  /* 0x0000000409167825 */ /* 0x001fc800078e0216 */
[----:B----4-:R-:W-:Y:S02]  /*24c0*/  FADD R25, -R26, R27 ;  /* 0x0000001b1a197221 */ /* 0x010fe40000000100 */
[----:B------:R0:W3:Y:S04]  /*24d0*/  LD.E R27, desc[UR4][R22.64] ;  /* 0x00000004161b7980 */ /* 0x0000e8000c101900 */
[----:B------:R1:W3:Y:S01]  /*24e0*/  LD.E R26, desc[UR6][R18.64] ;  /* 0x00000006121a7980 */ /* 0x0002e2000c101900 */
[----:B------:R-:W-:Y:S01]  /*24f0*/  FFMA R4, R25, R25, R4 ;  /* 0x0000001919047223 */ /* 0x000fe20000000004 */
[----:B------:R-:W-:-:S04]  /*2500*/  IMAD.WIDE R24, R9, 0x4, R22 ;  /* 0x0000000409187825 */ /* 0x000fc800078e0216 */
[----:B-----5:R-:W-:Y:S01]  /*2510*/  FADD R13, -R0, R13 ;  /* 0x0000000d000d7221 */ /* 0x020fe20000000100 */
[----:B0-----:R-:W-:Y:S01]  /*2520*/  IMAD.WIDE R22, R9, 0x4, R18 ;  /* 0x0000000409167825 */ /* 0x001fe200078e0212 */
[C---:B------:R-:W-:Y:S01]  /*2530*/  R2UR UR12, R14.reuse ;  /* 0x000000000e0c72ca */ /* 0x040fe200000e0000 */
[----:B------:R-:W4:Y:S02]  /*2540*/  LD.E R0, desc[UR4][R24.64] ;  /* 0x0000000418007980 */ /* 0x000f24000c101900 */
[----:B------:R-:W-:Y:S01]  /*2550*/  FFMA R4, R13, R13, R4 ;  /* 0x0000000d0d047223 */ /* 0x000fe20000000004 */
[C---:B------:R-:W-:Y:S02]  /*2560*/  R2UR UR13, R15.reuse ;  /* 0x000000000f0d72ca */ /* 0x040fe400000e0000 */
[----:B------:R-:W-:Y:S01]  /*2570*/  R2UR UR14, R14 ;  /* 0x000000000e0e72ca */ /* 0x000fe200000e0000 */
[----:B------:R0:W4:Y:S01]  /*2580*/  LD.E R13, desc[UR6][R22.64] ;  /* 0x00000006160d7980 */ /* 0x000122000c101900 */
[----:B------:R-:W-:Y:S01]  /*2590*/  R2UR UR15, R15 ;  /* 0x000000000f0f72ca */ /* 0x000fe200000e0000 */
[----:B-1----:R-:W-:-:S04]  /*25a0*/  IMAD.WIDE R18, R9, 0x4, R24 ;  /* 0x0000000409127825 */ /* 0x002fc800078e0218 */
[----:B------:R-:W-:Y:S01]  /*25b0*/  FADD R29, -R28, R29 ;  /* 0x0000001d1c1d7221 */ /* 0x000fe20000000100 */
[----:B0-----:R-:W-:-:S04]  /*25c0*/  IMAD.WIDE R22, R9, 0x4, R22 ;  /* 0x0000000409167825 */ /* 0x001fc800078e0216 */
[----:B------:R-:W-:Y:S02]  /*25d0*/  FFMA R28, R29, R29, R4 ;  /* 0x0000001d1d1c7223 */ /* 0x000fe40000000004 */
        /* <DEDUP_REMOVED lines=11> */
[----:B------:R-:W2:Y:S04]  /*2690*/  LD.E R27, desc[UR4][R18.64] ;  /* 0x00000004121b7980 */ /* 0x000ea8000c101900 */
[----:B------:R0:W2:Y:S01]  /*26a0*/  LD.E R26, desc[UR6][R16.64] ;  /* 0x00000006101a7980 */ /* 0x0000a2000c101900 */
[----:B------:R-:W-:Y:S01]  /*26b0*/  FFMA R28, R23, R23, R28 ;  /* 0x00000017171c7223 */ /* 0x000fe2000000001c */
[----:B----4-:R-:W-:-:S04]  /*26c0*/  FADD R13, -R0, R13 ;  /* 0x0000000d000d7221 */ /* 0x010fc80000000100 */
[----:B------:R-:W-:Y:S01]  /*26d0*/  FFMA R28, R13, R13, R28 ;  /* 0x0000000d0d1c7223 */ /* 0x000fe2000000001c */
[----:B0-----:R-:W-:-:S04]  /*26e0*/  IMAD.WIDE R16, R9, 0x4, R16 ;  /* 0x0000000409107825 */ /* 0x001fc800078e0210 */
[----:B------:R-:W-:-:S04]  /*26f0*/  IMAD.WIDE R18, R9, 0x4, R18 ;  /* 0x0000000409127825 */ /* 0x000fc800078e0212 */
[----:B-----5:R-:W-:Y:S02]  /*2700*/  FADD R25, -R4, R25 ;  /* 0x0000001904197221 */ /* 0x020fe40000000100 */
[----:B------:R0:W3:Y:S02]  /*2710*/  LD.E R4, desc[UR8][R18.64] ;  /* 0x0000000812047980 */ /* 0x0000e4000c101900 */
[----:B------:R-:W-:Y:S02]  /*2720*/  FFMA R0, R25, R25, R28 ;  /* 0x0000001919007223 */ /* 0x000fe4000000001c */
[----:B------:R1:W3:Y:S01]  /*2730*/  LD.E R25, desc[UR10][R16.64] ;  /* 0x0000000a10197980 */ /* 0x0002e2000c101900 */
[----:B------:R-:W-:Y:S01]  /*2740*/  FADD R29, -R24, R29 ;  /* 0x0000001d181d7221 */ /* 0x000fe20000000100 */
[----:B0-----:R-:W-:-:S04]  /*2750*/  IMAD.WIDE R18, R9, 0x4, R18 ;  /* 0x0000000409127825 */ /* 0x001fc800078e0212 */
[----:B------:R-:W-:Y:S01]  /*2760*/  FFMA R0, R29, R29, R0 ;  /* 0x0000001d1d007223 */ /* 0x000fe20000000000 */
[C---:B------:R-:W-:Y:S01]  /*2770*/  IMAD.WIDE R28, R9.reuse, 0x4, R16 ;  /* 0x00000004091c7825 */ /* 0x040fe200078e0210 */
[----:B------:R-:W4:Y:S04]  /*2780*/  LD.E R24, desc[UR12][R18.64] ;  /* 0x0000000c12187980 */ /* 0x000f28000c101900 */
[----:B------:R0:W4:Y:S01]  /*2790*/  LD.E R23, desc[UR14][R28.64] ;  /* 0x0000000e1c177980 */ /* 0x000122000c101900 */
[----:B-1----:R-:W-:-:S05]  /*27a0*/  IMAD.WIDE R16, R9, 0x4, R18 ;  /* 0x0000000409107825 */ /* 0x002fca00078e0212 */
[----:B------:R1:W5:Y:S01]  /*27b0*/  LD.E R22, desc[UR6][R16.64] ;  /* 0x0000000610167980 */ /* 0x000362000c101900 */
[----:B0-----:R-:W-:-:S05]  /*27c0*/  IMAD.WIDE R28, R9, 0x4, R28 ;  /* 0x00000004091c7825 */ /* 0x001fca00078e021c */
[----:B------:R-:W5:Y:S01]  /*27d0*/  LD.E R13, desc[UR4][R28.64] ;  /* 0x000000041c0d7980 */ /* 0x000f62000c101900 */
[----:B------:R-:W-:-:S04]  /*27e0*/  IMAD.WIDE R18, R9, 0x4, R28 ;  /* 0x0000000409127825 */ /* 0x000fc800078e021c */
[C---:B-1----:R-:W-:Y:S01]  /*27f0*/  IMAD.WIDE R16, R9.reuse, 0x4, R16 ;  /* 0x0000000409107825 */ /* 0x042fe200078e0210 */
[----:B------:R0:W5:Y:S03]  /*2800*/  LD.E R29, desc[UR10][R18.64] ;  /* 0x0000000a121d7980 */ /* 0x000166000c101900 */
[----:B0-----:R-:W-:-:S06]  /*2810*/  IMAD.WIDE R18, R9, 0x4, R18 ;  /* 0x0000000409127825 */ /* 0x001fcc00078e0212 */
[----:B------:R-:W5:Y:S01]  /*2820*/  LD.E R19, desc[UR14][R18.64] ;  /* 0x0000000e12137980 */ /* 0x000f62000c101900 */
[----:B--2---:R-:W-:-:S03]  /*2830*/  FADD R27, -R27, R26 ;  /* 0x0000001a1b1b7221 */ /* 0x004fc60000000100 */
[----:B------:R0:W2:Y:S02]  /*2840*/  LD.E R26, desc[UR8][R16.64] ;  /* 0x00000008101a7980 */ /* 0x0000a4000c101900 */
[----:B0-----:R-:W-:-:S05]  /*2850*/  IMAD.WIDE R16, R9, 0x4, R16 ;  /* 0x0000000409107825 */ /* 0x001fca00078e0210 */
[----:B------:R-:W2:Y:S01]  /*2860*/  LD.E R28, desc[UR12][R16.64] ;  /* 0x0000000c101c7980 */ /* 0x000ea2000c101900 */
[----:B------:R-:W-:Y:S01]  /*2870*/  FFMA R0, R27, R27, R0 ;  /* 0x0000001b1b007223 */ /* 0x000fe20000000000 */
[----:B------:R-:W-:-:S04]  /*2880*/  IADD3 R12, PT, PT, R12, 0x10, RZ ;  /* 0x000000100c0c7810 */ /* 0x000fc80007ffe0ff */
[----:B------:R-:W-:Y:S01]  /*2890*/  ISETP.NE.AND P0, PT, R12, RZ, PT ;  /* 0x000000ff0c00720c */ /* 0x000fe20003f05270 */
[----:B---3--:R-:W-:-:S04]  /*28a0*/  FADD R25, -R4, R25 ;  /* 0x0000001904197221 */ /* 0x008fc80000000100 */
[----:B------:R-:W-:Y:S01]  /*28b0*/  FFMA R0, R25, R25, R0 ;  /* 0x0000001919007223 */ /* 0x000fe20000000000 */
[----:B----4-:R-:W-:-:S04]  /*28c0*/  FADD R23, -R24, R23 ;  /* 0x0000001718177221 */ /* 0x010fc80000000100 */
[----:B------:R-:W-:Y:S01]  /*28d0*/  FFMA R0, R23, R23, R0 ;  /* 0x0000001717007223 */ /* 0x000fe20000000000 */
[----:B-----5:R-:W-:-:S04]  /*28e0*/  FADD R13, -R22, R13 ;  /* 0x0000000d160d7221 */ /* 0x020fc80000000100 */
[----:B------:R-:W-:Y:S01]  /*28f0*/  FFMA R0, R13, R13, R0 ;  /* 0x0000000d0d007223 */ /* 0x000fe20000000000 */
[----:B------:R-:W-:Y:S01]  /*2900*/  LEA R11, R9, R11, 0x4 ;  /* 0x0000000b090b7211 */ /* 0x000fe200078e20ff */
[----:B--2---:R-:W-:-:S04]  /*2910*/  FADD R29, -R26, R29 ;  /* 0x0000001d1a1d7221 */ /* 0x004fc80000000100 */
[----:B------:R-:W-:Y:S01]  /*2920*/  FFMA R0, R29, R29, R0 ;  /* 0x0000001d1d007223 */ /* 0x000fe20000000000 */
[----:B------:R-:W-:-:S04]  /*2930*/  FADD R19, -R28, R19 ;  /* 0x000000131c137221 */ /* 0x000fc80000000100 */
[----:B------:R-:W-:Y:S01]  /*2940*/  FFMA R4, R19, R19, R0 ;  /* 0x0000001313047223 */ /* 0x000fe20000000000 */
[----:B------:R-:W-:Y:S06]  /*2950*/  @P0 BRA `(.L_x_28) ;  /* 0xfffffff800400947 */ /* 0x000fec000383ffff */
.L_x_27:
[----:B------:R-:W-:Y:S05]  /*2960*/  BSYNC.RECONVERGENT B1 ;  /* 0x0000000000017941 */ /* 0x000fea0003800200 */
.L_x_26:
        /* <DEDUP_REMOVED lines=17> */
[----:B------:R-:W3:Y:S04]  /*2a80*/  LD.E R28, desc[UR4][R22.64] ;  /* 0x00000004161c7980 */ /* 0x000ee8000c101900 */
[----:B------:R1:W3:Y:S01]  /*2a90*/  LD.E R25, desc[UR6][R18.64] ;  /* 0x0000000612197980 */ /* 0x0002e2000c101900 */
[C---:B------:R-:W-:Y:S01]  /*2aa0*/  R2UR UR8, R14.reuse ;  /* 0x000000000e0872ca */ /* 0x040fe200000e0000 */
[----:B0-----:R-:W-:Y:S01]  /*2ab0*/  IMAD.WIDE R16, R9, 0x4, R18 ;  /* 0x0000000409107825 */ /* 0x001fe200078e0212 */
[----:B------:R-:W-:Y:S02]  /*2ac0*/  R2UR UR9, R15 ;  /* 0x000000000f0972ca */ /* 0x000fe400000e0000 */
[----:B------:R-:W-:Y:S01]  /*2ad0*/  R2UR UR14, R14 ;  /* 0x000000000e0e72ca */ /* 0x000fe200000e0000 */
[----:B------:R-:W-:Y:S01]  /*2ae0*/  IMAD.WIDE R12, R9, 0x4, R22 ;  /* 0x00000004090c7825 */ /* 0x000fe200078e0216 */
[----:B------:R-:W-:-:S02]  /*2af0*/  R2UR UR15, R15 ;  /* 0x000000000f0f72ca */ /* 0x000fc400000e0000 */
[C---:B------:R-:W-:Y:S02]  /*2b00*/  R2UR UR10, R14.reuse ;  /* 0x000000000e0a72ca */ /* 0x040fe400000e0000 */
[C---:B------:R-:W-:Y:S02]  /*2b10*/  R2UR UR11, R15.reuse ;  /* 0x000000000f0b72ca */ /* 0x040fe400000e0000 */
[----:B------:R-:W-:Y:S02]  /*2b20*/  R2UR UR12, R14 ;  /* 0x000000000e0c72ca */ /* 0x000fe400000e0000 */
[----:B------:R-:W-:Y:S01]  /*2b30*/  R2UR UR13, R15 ;  /* 0x000000000f0d72ca */ /* 0x000fe200000e0000 */
[----:B-1----:R-:W-:-:S05]  /*2b40*/  IMAD.WIDE R18, R9, 0x4, R16 ;  /* 0x0000000409127825 */ /* 0x002fca00078e0210 */
[----:B------:R0:W4:Y:S04]  /*2b50*/  LD.E R23, desc[UR14][R18.64] ;  /* 0x0000000e12177980 */ /* 0x000128000c101900 */
[----:B------:R-:W5:Y:S01]  /*2b60*/  LD.E R26, desc[UR10][R16.64] ;  /* 0x0000000a101a7980 */ /* 0x000f62000c101900 */
[----:B0-----:R-:W-:-:S04]  /*2b70*/  IMAD.WIDE R18, R9, 0x4, R18 ;  /* 0x0000000409127825 */ /* 0x001fc800078e0212 */
[----:B--2---:R-:W-:-:S04]  /*2b80*/  FADD R5, -R5, R24 ;  /* 0x0000001805057221 */ /* 0x004fc80000000100 */
[----:B------:R-:W-:Y:S02]  /*2b90*/  FFMA R4, R5, R5, R4 ;  /* 0x0000000505047223 */ /* 0x000fe40000000004 */
[----:B------:R0:W5:Y:S02]  /*2ba0*/  LD.E R5, desc[UR8][R12.64] ;  /* 0x000000080c057980 */ /* 0x000164000c101900 */
[----:B0-----:R-:W-:-:S05]  /*2bb0*/  IMAD.WIDE R12, R9, 0x4, R12 ;  /* 0x00000004090c7825 */ /* 0x001fca00078e020c */
[----:B------:R-:W4:Y:S01]  /*2bc0*/  LD.E R24, desc[UR12][R12.64] ;  /* 0x0000000c0c187980 */ /* 0x000f22000c101900 */
[----:B------:R-:W-:-:S05]  /*2bd0*/  IMAD.WIDE R16, R9, 0x4, R12 ;  /* 0x0000000409107825 */ /* 0x000fca00078e020c */
[----:B------:R0:W2:Y:S04]  /*2be0*/  LD.E R22, desc[UR6][R16.64] ;  /* 0x0000000610167980 */ /* 0x0000a8000c101900 */
[----:B------:R1:W2:Y:S01]  /*2bf0*/  LD.E R13, desc[UR4][R18.64] ;  /* 0x00000004120d7980 */ /* 0x0002a2000c101900 */
[----:B0-----:R-:W-:-:S04]  /*2c00*/  IMAD.WIDE R16, R9, 0x4, R16 ;  /* 0x0000000409107825 */ /* 0x001fc800078e0210 */
[C---:B-1----:R-:W-:Y:S01]  /*2c10*/  IMAD.WIDE R18, R9.reuse, 0x4, R18 ;  /* 0x0000000409127825 */ /* 0x042fe200078e0212 */
[----:B------:R0:W2:Y:S04]  /*2c20*/  LD.E R12, desc[UR10][R16.64] ;  /* 0x0000000a100c7980 */ /* 0x0000a8000c101900 */
[----:B------:R1:W2:Y:S01]  /*2c30*/  LD.E R11, desc[UR8][R18.64] ;  /* 0x00000008120b7980 */ /* 0x0002a2000c101900 */
[----:B---3--:R-:W-:Y:S01]  /*2c40*/  FADD R25, -R28, R25 ;  /* 0x000000191c197221 */ /* 0x008fe20000000100 */
[----:B0-----:R-:W-:-:S04]  /*2c50*/  IMAD.WIDE R16, R9, 0x4, R16 ;  /* 0x0000000409107825 */ /* 0x001fc800078e0210 */
[C---:B-1----:R-:W-:Y:S01]  /*2c60*/  IMAD.WIDE R18, R9.reuse, 0x4, R18 ;  /* 0x0000000409127825 */ /* 0x042fe200078e0212 */
[----:B------:R0:W3:Y:S04]  /*2c70*/  LD.E R27, desc[UR12][R16.64] ;  /* 0x0000000c101b7980 */ /* 0x0000e8000c101900 */
[----:B------:R1:W3:Y:S01]  /*2c80*/  LD.E R28, desc[UR14][R18.64] ;  /* 0x0000000e121c7980 */ /* 0x0002e2000c101900 */
[----:B0-----:R-:W-:-:S04]  /*2c90*/  IMAD.WIDE R16, R9, 0x4, R16 ;  /* 0x0000000409107825 */ /* 0x001fc800078e0210 */
[----:B-1----:R-:W-:Y:S01]  /*2ca0*/  IMAD.WIDE R18, R9, 0x4, R18 ;  /* 0x0000000409127825 */ /* 0x002fe200078e0212 */
[----:B------:R-:W3:Y:S05]  /*2cb0*/  LD.E R29, desc[UR4][R16.64] ;  /* 0x00000004101d7980 */ /* 0x000eea000c101900 */
[----:B------:R-:W3:Y:S01]  /*2cc0*/  LD.E R18, desc[UR6][R18.64] ;  /* 0x0000000612127980 */ /* 0x000ee2000c101900 */
[----:B------:R-:W-:Y:S01]  /*2cd0*/  FFMA R4, R25, R25, R4 ;  /* 0x0000001919047223 */ /* 0x000fe20000000004 */
[----:B------:R-:W-:Y:S02]  /*2ce0*/  VIADD R10, R10, 0x8 ;  /* 0x000000080a0a7836 */ /* 0x000fe40000000000 */
[----:B-----5:R-:W-:-:S04]  /*2cf0*/  FADD R5, -R5, R26 ;  /* 0x0000001a05057221 */ /* 0x020fc80000000100 */
[----:B------:R-:W-:Y:S01]  /*2d00*/  FFMA R4, R5, R5, R4 ;  /* 0x0000000505047223 */ /* 0x000fe20000000004 */
[----:B----4-:R-:W-:-:S04]  /*2d10*/  FADD R23, -R24, R23 ;  /* 0x0000001718177221 */ /* 0x010fc80000000100 */
[----:B------:R-:W-:Y:S01]  /*2d20*/  FFMA R4, R23, R23, R4 ;  /* 0x0000001717047223 */ /* 0x000fe20000000004 */
[----:B--2---:R-:W-:-:S04]  /*2d30*/  FADD R13, -R22, R13 ;  /* 0x0000000d160d7221 */ /* 0x004fc80000000100 */
[----:B------:R-:W-:Y:S01]  /*2d40*/  FFMA R4, R13, R13, R4 ;  /* 0x0000000d0d047223 */ /* 0x000fe20000000004 */
[----:B------:R-:W-:-:S04]  /*2d50*/  FADD R11, -R12, R11 ;  /* 0x0000000b0c0b7221 */ /* 0x000fc80000000100 */
[----:B------:R-:W-:Y:S01]  /*2d60*/  FFMA R4, R11, R11, R4 ;  /* 0x0000000b0b047223 */ /* 0x000fe20000000004 */
[----:B---3--:R-:W-:-:S04]  /*2d70*/  FADD R27, -R27, R28 ;  /* 0x0000001c1b1b7221 */ /* 0x008fc80000000100 */
[----:B------:R-:W-:Y:S01]  /*2d80*/  FFMA R4, R27, R27, R4 ;  /* 0x0000001b1b047223 */ /* 0x000fe20000000004 */
[----:B------:R-:W-:-:S04]  /*2d90*/  FADD R29, -R29, R18 ;  /* 0x000000121d1d7221 */ /* 0x000fc80000000100 */
[----:B------:R-:W-:-:S07]  /*2da0*/  FFMA R4, R29, R29, R4 ;  /* 0x0000001d1d047223 */ /* 0x000fce0000000004 */
.L_x_30:
[----:B------:R-:W-:Y:S05]  /*2db0*/  BSYNC.RECONVERGENT B1 ;  /* 0x0000000000017941 */ /* 0x000fea0003800200 */
.L_x_29:
[----:B------:R-:W-:Y:S05]  /*2dc0*/  @!P1 BRA `(.L_x_25) ;  /* 0x0000000000f49947 */ /* 0x000fea0003800000 */
[----:B------:R-:W-:Y:S01]  /*2dd0*/  ISETP.GE.U32.AND P0, PT, R0, 0x4, PT ;  /* 0x000000040000780c */ /* 0x000fe20003f06070 */
[----:B------:R-:W-:Y:S01]  /*2de0*/  BSSY.RECONVERGENT B1, `(.L_x_31) ;  /* 0x000002a000017945 */ /* 0x000fe20003800200 */
[----:B------:R-:W-:-:S04]  /*2df0*/  LOP3.LUT R8, R8, 0x3, RZ, 0xc0, !PT ;  /* 0x0000000308087812 */ /* 0x000fc800078ec0ff */
[----:B------:R-:W-:-:S07]  /*2e00*/  ISETP.NE.AND P1, PT, R8, RZ, PT ;  /* 0x000000ff0800720c */ /* 0x000fce0003f25270 */
[----:B------:R-:W-:Y:S06]  /*2e10*/  @!P0 BRA `(.L_x_32) ;  /* 0x0000000000988947 */ /* 0x000fec0003800000 */
[----:B------:R-:W-:Y:S01]  /*2e20*/  IMAD R17, R10, R9, RZ ;  /* 0x000000090a117224 */ /* 0x000fe200078e02ff */
[C---:B0-----:R-:W-:Y:S02]  /*2e30*/  R2UR UR4, R14.reuse ;  /* 0x000000000e0472ca */ /* 0x041fe400000e0000 */
[----:B------:R-:W-:Y:S01]  /*2e40*/  R2UR UR5, R15 ;  /* 0x000000000f0572ca */ /* 0x000fe200000e0000 */
[----:B------:R-:W-:Y:S01]  /*2e50*/  IMAD.WIDE R24, R17, 0x4, R6 ;  /* 0x0000000411187825 */ /* 0x000fe200078e0206 */
[C---:B------:R-:W-:Y:S02]  /*2e60*/  R2UR UR6, R14.reuse ;  /* 0x000000000e0672ca */ /* 0x040fe400000e0000 */
[----:B------:R-:W-:Y:S01]  /*2e70*/  R2UR UR7, R15 ;  /* 0x000000000f0772ca */ /* 0x000fe200000e0000 */
[----:B------:R-:W-:Y:S01]  /*2e80*/  IMAD.WIDE R16, R17, 0x4, R2 ;  /* 0x0000000411107825 */ /* 0x000fe200078e0202 */
[C---:B------:R-:W-:Y:S02]  /*2e90*/  R2UR UR8, R14.reuse ;  /* 0x000000000e0872ca */ /* 0x040fe400000e0000 */
[----:B------:R-:W-:Y:S01]  /*2ea0*/  R2UR UR9, R15 ;  /* 0x000000000f0972ca */ /* 0x000fe200000e0000 */
[----:B------:R-:W-:Y:S01]  /*2eb0*/  IMAD.WIDE R26, R9, 0x4, R24 ;  /* 0x00000004091a7825 */ /* 0x000fe200078e0218 */
[----:B------:R-:W-:-:S02]  /*2ec0*/  R2UR UR10, R14 ;  /* 0x000000000e0a72ca */ /* 0x000fc400000e0000 */
[----:B------:R-:W-:Y:S01]  /*2ed0*/  R2UR UR11, R15 ;  /* 0x000000000f0b72ca */ /* 0x000fe200000e0000 */
[----:B------:R-:W-:Y:S01]  /*2ee0*/  IMAD.WIDE R12, R9, 0x4, R16 ;  /* 0x00000004090c7825 */ /* 0x000fe200078e0210 */
[C---:B------:R-:W-:Y:S01]  /*2ef0*/  R2UR UR12, R14.reuse ;  /* 0x000000000e0c72ca */ /* 0x040fe200000e0000 */
[----:B------:R-:W2:Y:S01]  /*2f00*/  LD.E R5, desc[UR4][R24.64] ;  /* 0x0000000418057980 */ /* 0x000ea2000c101900 */
[C---:B------:R-:W-:Y:S02]  /*2f10*/  R2UR UR13, R15.reuse ;  /* 0x000000000f0d72ca */ /* 0x040fe400000e0000 */
[----:B------:R-:W-:Y:S01]  /*2f20*/  R2UR UR14, R14 ;  /* 0x000000000e0e72ca */ /* 0x000fe200000e0000 */
[----:B------:R0:W2:Y:S01]  /*2f30*/  LD.E R0, desc[UR6][R16.64] ;  /* 0x0000000610007980 */ /* 0x0000a2000c101900 */
[----:B------:R-:W-:Y:S01]  /*2f40*/  R2UR UR15, R15 ;  /* 0x000000000f0f72ca */ /* 0x000fe200000e0000 */
[----:B------:R-:W-:-:S04]  /*2f50*/  IMAD.WIDE R18, R9, 0x4, R12 ;  /* 0x0000000409127825 */ /* 0x000fc800078e020c */
[----:B------:R-:W3:Y:S01]  /*2f60*/  LD.E R13, desc[UR10][R12.64] ;  /* 0x0000000a0c0d7980 */ /* 0x000ee2000c101900 */
[----:B0-----:R-:W-:-:S03]  /*2f70*/  IMAD.WIDE R16, R9, 0x4, R26 ;  /* 0x0000000409107825 */ /* 0x001fc600078e021a */
[----:B------:R-:W3:Y:S01]  /*2f80*/  LD.E R26, desc[UR8][R26.64] ;  /* 0x000000081a1a7980 */ /* 0x000ee2000c101900 */
[----:B------:R-:W-:-:S03]  /*2f90*/  IMAD.WIDE R24, R9, 0x4, R18 ;  /* 0x0000000409187825 */ /* 0x000fc600078e0212 */
[----:B------:R-:W4:Y:S01]  /*2fa0*/  LD.E R11, desc[UR12][R16.64] ;  /* 0x0000000c100b7980 */ /* 0x000f22000c101900 */
[----:B------:R-:W-:-:S03]  /*2fb0*/  IMAD.WIDE R22, R9, 0x4, R16 ;  /* 0x0000000409167825 */ /* 0x000fc600078e0210 */
[----:B------:R-:W4:Y:S04]  /*2fc0*/  LD.E R28, desc[UR14][R18.64] ;  /* 0x0000000e121c7980 */ /* 0x000f28000c101900 */
[----:B------:R-:W5:Y:S04]  /*2fd0*/  LD.E R22, desc[UR4][R22.64] ;  /* 0x0000000416167980 */ /* 0x000f68000c101900 */
[----:B------:R-:W5:Y:S01]  /*2fe0*/  LD.E R25, desc[UR6][R24.64] ;  /* 0x0000000618197980 */ /* 0x000f62000c101900 */
[----:B------:R-:W-:Y:S01]  /*2ff0*/  IADD3 R10, PT, PT, R10, 0x4, RZ ;  /* 0x000000040a0a7810 */ /* 0x000fe20007ffe0ff */
[----:B--2---:R-:W-:-:S04]  /*3000*/  FADD R5, -R5, R0 ;  /* 0x0000000005057221 */ /* 0x004fc80000000100 */
[----:B------:R-:W-:Y:S01]  /*3010*/  FFMA R4, R5, R5, R4 ;  /* 0x0000000505047223 */ /* 0x000fe20000000004 */
[----:B---3--:R-:W-:-:S04]  /*3020*/  FADD R5, -R26, R13 ;  /* 0x0000000d1a057221 */ /* 0x008fc80000000100 */
[----:B------:R-:W-:Y:S01]  /*3030*/  FFMA R4, R5, R5, R4 ;  /* 0x0000000505047223 */ /* 0x000fe20000000004 */
[----:B----4-:R-:W-:-:S04]  /*3040*/  FADD R11, -R11, R28 ;  /* 0x0000001c0b0b7221 */ /* 0x010fc80000000100 */
[----:B------:R-:W-:Y:S01]  /*3050*/  FFMA R4, R11, R11, R4 ;  /* 0x0000000b0b047223 */ /* 0x000fe20000000004 */
[----:B-----5:R-:W-:-:S04]  /*3060*/  FADD R5, -R22, R25 ;  /* 0x0000001916057221 */ /* 0x020fc80000000100 */
[----:B------:R-:W-:-:S07]  /*3070*/  FFMA R4, R5, R5, R4 ;  /* 0x0000000505047223 */ /* 0x000fce0000000004 */
.L_x_32:
[----:B------:R-:W-:Y:S05]  /*3080*/  BSYNC.RECONVERGENT B1 ;  /* 0x0000000000017941 */ /* 0x000fea0003800200 */
.L_x_31:
[----:B------:R-:W-:Y:S05]  /*3090*/  @!P1 BRA `(.L_x_25) ;  /* 0x0000000000409947 */ /* 0x000fea0003800000 */
[----:B------:R-:W-:Y:S01]  /*30a0*/  IMAD R5, R10, R9, RZ ;  /* 0x000000090a057224 */ /* 0x000fe200078e02ff */
[----:B------:R-:W-:-:S07]  /*30b0*/  IADD3 R8, PT, PT, -R8, RZ, RZ ;  /* 0x000000ff08087210 */ /* 0x000fce0007ffe1ff */
.L_x_33:
        /* <DEDUP_REMOVED lines=8> */
[----:B------:R-:W-:Y:S01]  /*3140*/  VIADD R8, R8, 0x1 ;  /* 0x0000000108087836 */ /* 0x000fe20000000000 */
[----:B------:R-:W-:-:S04]  /*3150*/  IADD3 R5, PT, PT, R5, R9, RZ ;  /* 0x0000000905057210 */ /* 0x000fc80007ffe0ff */
[----:B------:R-:W-:Y:S01]  /*3160*/  ISETP.NE.AND P0, PT, R8, RZ, PT ;  /* 0x000000ff0800720c */ /* 0x000fe20003f05270 */
[----:B--2---:R-:W-:-:S04]  /*3170*/  FADD R17, -R10, R13 ;  /* 0x0000000d0a117221 */ /* 0x004fc80000000100 */
[----:B------:R-:W-:-:S08]  /*3180*/  FFMA R4, R17, R17, R4 ;  /* 0x0000001111047223 */ /* 0x000fd00000000004 */
[----:B------:R-:W-:Y:S05]  /*3190*/  @P0 BRA `(.L_x_33) ;  /* 0xfffffffc00c80947 */ /* 0x000fea000383ffff */
.L_x_25:
[----:B------:R-:W-:Y:S05]  /*31a0*/  BSYNC.RECONVERGENT B0 ;  /* 0x0000000000007941 */ /* 0x000fea0003800200 */
.L_x_24:
        /* <DEDUP_REMOVED lines=15> */
.L_x_34:
[----:B------:R-:W-:-:S00]  /*32a0*/  BRA `(.L_x_34) ;  /* 0xfffffffc00fc7947 */ /* 0x000fc0000383ffff */
[----:B------:R-:W-:-:S00]  /*32b0*/  NOP ;  /* 0x0000000000007918 */ /* 0x000fc00000000000 */
        /* <DEDUP_REMOVED lines=12> */
.L_x_304:


//--------------------- .text._Z15kernelKNNsharedPKfS0_PiPfiiiiiPPFfS0_S0_iiE --------------------------
	.section	.text._Z15kernelKNNsharedPKfS0_PiPfiiiiiPPFfS0_S0_iiE,"ax",@progbits
	.align	128
        .global         _Z15kernelKNNsharedPKfS0_PiPfiiiiiPPFfS0_S0_iiE
        .type           _Z15kernelKNNsharedPKfS0_PiPfiiiiiPPFfS0_S0_iiE,@function
        .size           _Z15kernelKNNsharedPKfS0_PiPfiiiiiPPFfS0_S0_iiE,(.L_x_306 - _Z15kernelKNNsharedPKfS0_PiPfiiiiiPPFfS0_S0_iiE)
        .other          _Z15kernelKNNsharedPKfS0_PiPfiiiiiPPFfS0_S0_iiE,@"STO_CUDA_ENTRY STV_DEFAULT"
_Z15kernelKNNsharedPKfS0_PiPfiiiiiPPFfS0_S0_iiE:
.text._Z15kernelKNNsharedPKfS0_PiPfiiiiiPPFfS0_S0_iiE:
[----:B------:R-:W0:Y:S01]  /*0000*/  LDC R1, c[0x0][0x37c] ;  /* 0x0000df00ff017b82 */ /* 0x000e220000000800 */
[----:B------:R-:W1:Y:S07]  /*0010*/  S2R R5, SR_TID.X ;  /* 0x0000000000057919 */ /* 0x000e6e0000002100 */
[----:B------:R-:W2:Y:S01]  /*0020*/  S2UR UR38, SR_CTAID.X ;  /* 0x00000000002679c3 */ /* 0x000ea20000002500 */
[----:B------:R-:W2:Y:S01]  /*0030*/  LDCU UR40, c[0x0][0x360] ;  /* 0x00006c00ff2877ac */ /* 0x000ea20008000800 */
[----:B------:R-:W3:Y:S01]  /*0040*/  LDCU UR4, c[0x0][0x3a8] ;  /* 0x00007500ff0477ac */ /* 0x000ee20008000800 */
[----:B--2---:R-:W-:-:S06]  /*0050*/  UIMAD UR38, UR40, UR38, URZ ;  /* 0x00000026282672a4 */ /* 0x004fcc000f8e02ff */
[----:B-1----:R-:W-:-:S04]  /*0060*/  IADD3 R18, PT, PT, R5, UR38, RZ ;  /* 0x0000002605127c10 */ /* 0x002fc8000fffe0ff */
[----:B---3--:R-:W-:-:S13]  /*0070*/  ISETP.GE.U32.AND P0, PT, R18, UR4, PT ;  /* 0x0000000412007c0c */ /* 0x008fda000bf06070 */
[----:B0-----:R-:W-:Y:S05]  /*0080*/  @P0 EXIT ;  /* 0x000000000000094d */ /* 0x001fea0003800000 */
[----:B------:R-:W0:Y:S02]  /*0090*/  LDCU UR39, c[0x0][0x3ac] ;  /* 0x00007580ff2777ac */ /* 0x000e240008000800 */
[----:B0-----:R-:W-:-:S09]  /*00a0*/  UISETP.GE.AND UP0, UPT, UR39, 0x1, UPT ;  /* 0x000000012700788c */ /* 0x001fd2000bf06270 */
[----:B------:R-:W-:Y:S05]  /*00b0*/  BRA.U !UP0, `(.L_x_35) ;  /* 0x0000000508487547 */ /* 0x000fea000b800000 */
[----:B------:R-:W-:Y:S01]  /*00c0*/  UISETP.GE.U32.AND UP0, UPT, UR39, 0x10, UPT ;  /* 0x000000102700788c */ /* 0x000fe2000bf06070 */
[----:B------:R-:W-:Y:S01]  /*00d0*/  HFMA2 R0, -RZ, RZ, 0, 0 ;  /* 0x00000000ff007431 */ /* 0x000fe200000001ff */
[----:B------:R-:W-:-:S04]  /*00e0*/  ULOP3.LUT UR6, UR39, 0xf, URZ, 0xc0, !UPT ;  /* 0x0000000f27067892 */ /* 0x000fc8000f8ec0ff */
[----:B------:R-:W-:-:S03]  /*00f0*/  UISETP.NE.AND UP1, UPT, UR6, URZ, UPT ;  /* 0x000000ff0600728c */ /* 0x000fc6000bf25270 */
[----:B------:R-:W-:Y:S08]  /*0100*/  BRA.U !UP0, `(.L_x_36) ;  /* 0x0000000108707547 */ /* 0x000ff0000b800000 */
[----:B------:R-:W0:Y:S01]  /*0110*/  S2UR UR5, SR_CgaCtaId ;  /* 0x00000000000579c3 */ /* 0x000e220000008800 */
[----:B------:R-:W-:Y:S01]  /*0120*/  ULOP3.LUT UR7, UR39, 0x7ffffff0, URZ, 0xc0, !UPT ;  /* 0x7ffffff027077892 */ /* 0x000fe2000f8ec0ff */
[----:B------:R-:W-:Y:S01]  /*0130*/  IMAD.MOV.U32 R3, RZ, RZ, RZ ;  /* 0x000000ffff037224 */ /* 0x000fe200078e00ff */
[----:B------:R-:W-:Y:S01]  /*0140*/  MOV R7, 0x7f800000 ;  /* 0x7f80000000077802 */ /* 0x000fe20000000f00 */
[----:B------:R-:W-:-:S03]  /*0150*/  UMOV UR4, 0x400 ;  /* 0x0000040000047882 */ /* 0x000fc60000000000 */
[----:B------:R-:W-:Y:S01]  /*0160*/  MOV R0, UR7 ;  /* 0x0000000700007c02 */ /* 0x000fe20008000f00 */
[----:B0-----:R-:W-:-:S12]  /*0170*/  ULEA UR4, UR5, UR4, 0x18 ;  /* 0x0000000405047291 */ /* 0x001fd8000f8ec0ff */
.L_x_37:
[----:B0-----:R-:W-:Y:S02]  /*0180*/  IMAD R2, R5, UR39, R3 ;  /* 0x0000002705027c24 */ /* 0x001fe4000f8e0203 */
[----:B------:R-:W-:-:S03]  /*0190*/  VIADD R3, R3, 0x10 ;  /* 0x0000001003037836 */ /* 0x000fc60000000000 */
[----:B------:R-:W-:Y:S02]  /*01a0*/  LEA R2, R2, UR4, 0x2 ;  /* 0x0000000402027c11 */ /* 0x000fe4000f8e10ff */
[----:B------:R-:W-:-:S03]  /*01b0*/  ISETP.NE.AND P0, PT, R3, R0, PT ;  /* 0x000000000300720c */ /* 0x000fc60003f05270 */
[----:B------:R0:W-:Y:S04]  /*01c0*/  STS [R2], R7 ;  /* 0x0000000702007388 */ /* 0x0001e80000000800 */
[----:B------:R0:W-:Y:S04]  /*01d0*/  STS [R2+0x4], R7 ;  /* 0x0000040702007388 */ /* 0x0001e80000000800 */
        /* <DEDUP_REMOVED lines=13> */
[----:B------:R0:W-:Y:S01]  /*02b0*/  STS [R2+0x3c], R7 ;  /* 0x00003c0702007388 */ /* 0x0001e20000000800 */
[----:B------:R-:W-:Y:S05]  /*02c0*/  @P0 BRA `(.L_x_37) ;  /* 0xfffffffc00ac0947 */ /* 0x000fea000383ffff */
.L_x_36:
[----:B------:R-:W-:Y:S05]  /*02d0*/  BRA.U !UP1, `(.L_x_35) ;  /* 0x0000000109c07547 */ /* 0x000fea000b800000 */
[----:B------:R-:W-:Y:S02]  /*02e0*/  UISETP.GE.U32.AND UP0, UPT, UR6, 0x8, UPT ;  /* 0x000000080600788c */ /* 0x000fe4000bf06070 */
[----:B------:R-:W-:-:S04]  /*02f0*/  ULOP3.LUT UR7, UR39, 0x7, URZ, 0xc0, !UPT ;  /* 0x0000000727077892 */ /* 0x000fc8000f8ec0ff */
[----:B------:R-:W-:-:S03]  /*0300*/  UISETP.NE.AND UP1, UPT, UR7, URZ, UPT ;  /* 0x000000ff0700728c */ /* 0x000fc6000bf25270 */
[----:B------:R-:W-:Y:S08]  /*0310*/  BRA.U !UP0, `(.L_x_38) ;  /* 0x00000001083c7547 */ /* 0x000ff0000b800000 */
[----:B------:R-:W1:Y:S01]  /*0320*/  S2UR UR5, SR_CgaCtaId ;  /* 0x00000000000579c3 */ /* 0x000e620000008800 */
[----:B------:R-:W-:Y:S01]  /*0330*/  UMOV UR4, 0x400 ;  /* 0x0000040000047882 */ /* 0x000fe20000000000 */
[----:B0-----:R-:W-:Y:S01]  /*0340*/  IMAD R2, R5, UR39, R0 ;  /* 0x0000002705027c24 */ /* 0x001fe2000f8e0200 */
[----:B------:R-:W-:Y:S02]  /*0350*/  MOV R3, 0x7f800000 ;  /* 0x7f80000000037802 */ /* 0x000fe40000000f00 */
[----:B------:R-:W-:Y:S01]  /*0360*/  IADD3 R0, PT, PT, R0, 0x8, RZ ;  /* 0x0000000800007810 */ /* 0x000fe20007ffe0ff */
[----:B-1----:R-:W-:-:S06]  /*0370*/  ULEA UR4, UR5, UR4, 0x18 ;  /* 0x0000000405047291 */ /* 0x002fcc000f8ec0ff */
[----:B------:R-:W-:-:S05]  /*0380*/  LEA R2, R2, UR4, 0x2 ;  /* 0x0000000402027c11 */ /* 0x000fca000f8e10ff */
[----:B------:R1:W-:Y:S04]  /*0390*/  STS [R2], R3 ;  /* 0x0000000302007388 */ /* 0x0003e80000000800 */
[----:B------:R1:W-:Y:S04]  /*03a0*/  STS [R2+0x4], R3 ;  /* 0x0000040302007388 */ /* 0x0003e80000000800 */
[----:B------:R1:W-:Y:S04]  /*03b0*/  STS [R2+0x8], R3 ;  /* 0x0000080302007388 */ /* 0x0003e80000000800 */
[----:B------:R1:W-:Y:S04]  /*03c0*/  STS [R2+0xc], R3 ;  /* 0x00000c0302007388 */ /* 0x0003e80000000800 */
[----:B------:R1:W-:Y:S04]  /*03d0*/  STS [R2+0x10], R3 ;  /* 0x0000100302007388 */ /* 0x0003e80000000800 */
[----:B------:R1:W-:Y:S04]  /*03e0*/  STS [R2+0x14], R3 ;  /* 0x0000140302007388 */ /* 0x0003e80000000800 */
[----:B------:R1:W-:Y:S04]  /*03f0*/  STS [R2+0x18], R3 ;  /* 0x0000180302007388 */ /* 0x0003e80000000800 */
[----:B------:R1:W-:Y:S02]  /*0400*/  STS [R2+0x1c], R3 ;  /* 0x00001c0302007388 */ /* 0x0003e40000000800 */
.L_x_38:
[----:B------:R-:W-:Y:S05]  /*0410*/  BRA.U !UP1, `(.L_x_35) ;  /* 0x0000000109707547 */ /* 0x000fea000b800000 */
[----:B------:R-:W-:Y:S02]  /*0420*/  UISETP.GE.U32.AND UP0, UPT, UR7, 0x4, UPT ;  /* 0x000000040700788c */ /* 0x000fe4000bf06070 */
[----:B------:R-:W-:-:S04]  /*0430*/  ULOP3.LUT UR6, UR39, 0x3, URZ, 0xc0, !UPT ;  /* 0x0000000327067892 */ /* 0x000fc8000f8ec0ff */
[----:B------:R-:W-:-:S03]  /*0440*/  UISETP.NE.AND UP1, UPT, UR6, URZ, UPT ;  /* 0x000000ff0600728c */ /* 0x000fc6000bf25270 */
[----:B------:R-:W-:Y:S08]  /*0450*/  BRA.U !UP0, `(.L_x_39) ;  /* 0x00000001082c7547 */ /* 0x000ff0000b800000 */
[----:B------:R-:W2:Y:S01]  /*0460*/  S2UR UR5, SR_CgaCtaId ;  /* 0x00000000000579c3 */ /* 0x000ea20000008800 */
[----:B------:R-:W-:Y:S01]  /*0470*/  UMOV UR4, 0x400 ;  /* 0x0000040000047882 */ /* 0x000fe20000000000 */
[----:B01----:R-:W-:Y:S01]  /*0480*/  IMAD R2, R5, UR39, R0 ;  /* 0x0000002705027c24 */ /* 0x003fe2000f8e0200 */
[----:B------:R-:W-:Y:S01]  /*0490*/  IADD3 R0, PT, PT, R0, 0x4, RZ ;  /* 0x0000000400007810 */ /* 0x000fe20007ffe0ff */
[----:B------:R-:W-:Y:S01]  /*04a0*/  IMAD.MOV.U32 R3, RZ, RZ, 0x7f800000 ;  /* 0x7f800000ff037424 */ /* 0x000fe200078e00ff */
[----:B--2---:R-:W-:-:S06]  /*04b0*/  ULEA UR4, UR5, UR4, 0x18 ;  /* 0x0000000405047291 */ /* 0x004fcc000f8ec0ff */
[----:B------:R-:W-:-:S05]  /*04c0*/  LEA R2, R2, UR4, 0x2 ;  /* 0x0000000402027c11 */ /* 0x000fca000f8e10ff */
[----:B------:R2:W-:Y:S04]  /*04d0*/  STS [R2], R3 ;  /* 0x0000000302007388 */ /* 0x0005e80000000800 */
[----:B------:R2:W-:Y:S04]  /*04e0*/  STS [R2+0x4], R3 ;  /* 0x0000040302007388 */ /* 0x0005e80000000800 */
[----:B------:R2:W-:Y:S04]  /*04f0*/  STS [R2+0x8], R3 ;  /* 0x0000080302007388 */ /* 0x0005e80000000800 */
[----:B------:R2:W-:Y:S02]  /*0500*/  STS [R2+0xc], R3 ;  /* 0x00000c0302007388 */ /* 0x0005e40000000800 */
.L_x_39:
[----:B------:R-:W-:Y:S05]  /*0510*/  BRA.U !UP1, `(.L_x_35) ;  /* 0x0000000109307547 */ /* 0x000fea000b800000 */
[----:B------:R-:W3:Y:S01]  /*0520*/  S2UR UR5, SR_CgaCtaId ;  /* 0x00000000000579c3 */ /* 0x000ee20000008800 */
[----:B------:R-:W-:Y:S01]  /*0530*/  UMOV UR4, 0x400 ;  /* 0x0000040000047882 */ /* 0x000fe20000000000 */
[----:B-12---:R-:W-:Y:S01]  /*0540*/  MOV R3, 0x7f800000 ;  /* 0x7f80000000037802 */ /* 0x006fe20000000f00 */
[----:B---3--:R-:W-:-:S03]  /*0550*/  ULEA UR5, UR5, UR4, 0x18 ;  /* 0x0000000405057291 */ /* 0x008fc6000f8ec0ff */
[----:B------:R-:W-:-:S09]  /*0560*/  UMOV UR4, URZ ;  /* 0x000000ff00047c82 */ /* 0x000fd20008000000 */
.L_x_40:
[----:B0--3--:R-:W-:Y:S01]  /*0570*/  IMAD R2, R5, UR39, R0 ;  /* 0x0000002705027c24 */ /* 0x009fe2000f8e0200 */
[----:B------:R-:W-:Y:S01]  /*0580*/  UIADD3 UR4, UPT, UPT, UR4, 0x1, URZ ;  /* 0x0000000104047890 */ /* 0x000fe2000fffe0ff */
[----:B------:R-:W-:-:S03]  /*0590*/  VIADD R0, R0, 0x1 ;  /* 0x0000000100007836 */ /* 0x000fc60000000000 */
[----:B------:R-:W-:Y:S01]  /*05a0*/  LEA R2, R2, UR5, 0x2 ;  /* 0x0000000502027c11 */ /* 0x000fe2000f8e10ff */
[----:B------:R-:W-:-:S04]  /*05b0*/  UISETP.NE.AND UP0, UPT, UR4, UR6, UPT ;  /* 0x000000060400728c */ /* 0x000fc8000bf05270 */
[----:B------:R3:W-:Y:S05]  /*05c0*/  STS [R2], R3 ;  /* 0x0000000302007388 */ /* 0x0007ea0000000800 */
[----:B------:R-:W-:Y:S05]  /*05d0*/  BRA.U UP0, `(.L_x_40) ;  /* 0xfffffffd00e47547 */ /* 0x000fea000b83ffff */
.L_x_35:
[----:B------:R-:W4:Y:S01]  /*05e0*/  LDCU UR6, c[0x0][0x3a4] ;  /* 0x00007480ff0677ac */ /* 0x000f220008000800 */
[----:B------:R-:W5:Y:S01]  /*05f0*/  S2UR UR5, SR_CgaCtaId ;  /* 0x00000000000579c3 */ /* 0x000f620000008800 */
[----:B------:R-:W-:Y:S01]  /*0600*/  UMOV UR4, 0x400 ;  /* 0x0000040000047882 */ /* 0x000fe20000000000 */
[----:B------:R-:W0:Y:S01]  /*0610*/  LDCU.64 UR36, c[0x0][0x358] ;  /* 0x00006b00ff2477ac */ /* 0x000e220008000a00 */
[----:B----4-:R-:W-:Y:S02]  /*0620*/  UISETP.GE.AND UP0, UPT, UR6, 0x1, UPT ;  /* 0x000000010600788c */ /* 0x010fe4000bf06270 */
[----:B-----5:R-:W-:-:S03]  /*0630*/  ULEA UR4, UR5, UR4, 0x18 ;  /* 0x0000000405047291 */ /* 0x020fc6000f8ec0ff */
[----:B------:R-:W-:Y:S06]  /*0640*/  BAR.SYNC.DEFER_BLOCKING 0x0 ;  /* 0x0000000000007b1d */ /* 0x000fec0000010000 */
[----:B0-----:R-:W-:Y:S05]  /*0650*/  BRA.U !UP0, `(.L_x_41) ;  /* 0x0000000d08f07547 */ /* 0x001fea000b800000 */
[----:B------:R-:W0:Y:S01]  /*0660*/  I2F.U32.RP R0, UR6 ;  /* 0x0000000600007d06 */ /* 0x000e220008209000 */
[----:B------:R-:W4:Y:S01]  /*0670*/  LDCU UR5, c[0x0][0x3b0] ;  /* 0x00007600ff0577ac */ /* 0x000f220008000800 */
[----:B------:R-:W-:Y:S01]  /*0680*/  ISETP.NE.U32.AND P1, PT, RZ, UR6, PT ;  /* 0x00000006ff007c0c */ /* 0x000fe2000bf25070 */
[----:B------:R-:W-:Y:S01]  /*0690*/  IMAD R16, R5, UR39, RZ ;  /* 0x0000002705107c24 */ /* 0x000fe2000f8e02ff */
[----:B------:R-:W-:Y:S01]  /*06a0*/  MOV R17, 0x7f800000 ;  /* 0x7f80000000117802 */ /* 0x000fe20000000f00 */
[----:B------:R-:W-:-:S03]  /*06b0*/  UIADD3 UR39, UPT, UPT, UR39, -0x1, URZ ;  /* 0xffffffff27277890 */ /* 0x000fc6000fffe0ff */
[----:B------:R-:W-:Y:S01]  /*06c0*/  LEA R16, R16, UR4, 0x2 ;  /* 0x0000000410107c11 */ /* 0x000fe2000f8e10ff */
[----:B0-----:R-:W1:Y:S02]  /*06d0*/  MUFU.RCP R0, R0 ;  /* 0x0000000000007308 */ /* 0x001e640000001000 */
[----:B-123--:R-:W-:-:S06]  /*06e0*/  IADD3 R2, PT, PT, R0, 0xffffffe, RZ ;  /* 0x0ffffffe00027810 */ /* 0x00efcc0007ffe0ff */
[----:B------:R0:W1:Y:S02]  /*06f0*/  F2I.FTZ.U32.TRUNC.NTZ R3, R2 ;  /* 0x0000000200037305 */ /* 0x000064000021f000 */
[----:B0-----:R-:W-:Y:S01]  /*0700*/  IMAD.MOV.U32 R2, RZ, RZ, RZ ;  /* 0x000000ffff027224 */ /* 0x001fe200078e00ff */
[----:B-1----:R-:W-:-:S05]  /*0710*/  IADD3 R7, PT, PT, RZ, -R3, RZ ;  /* 0x80000003ff077210 */ /* 0x002fca0007ffe0ff */
[----:B------:R-:W-:-:S04]  /*0720*/  IMAD R7, R7, UR6, RZ ;  /* 0x0000000607077c24 */ /* 0x000fc8000f8e02ff */
[----:B------:R-:W-:-:S06]  /*0730*/  IMAD.HI.U32 R3, R3, R7, R2 ;  /* 0x0000000703037227 */ /* 0x000fcc00078e0002 */
[----:B------:R-:W-:-:S05]  /*0740*/  IMAD.HI.U32 R3, R3, R18, RZ ;  /* 0x0000001203037227 */ /* 0x000fca00078e00ff */
[----:B------:R-:W-:-:S05]  /*0750*/  IADD3 R3, PT, PT, -R3, RZ, RZ ;  /* 0x000000ff03037210 */ /* 0x000fca0007ffe1ff */
[----:B------:R-:W-:-:S05]  /*0760*/  IMAD R19, R3, UR6, R18 ;  /* 0x0000000603137c24 */ /* 0x000fca000f8e0212 */
[----:B------:R-:W-:-:S13]  /*0770*/  ISETP.GE.U32.AND P0, PT, R19, UR6, PT ;  /* 0x0000000613007c0c */ /* 0x000fda000bf06070 */
[----:B------:R-:W-:-:S04]  /*0780*/  @P0 IADD3 R19, PT, PT, R19, -UR6, RZ ;  /* 0x8000000613130c10 */ /* 0x000fc8000fffe0ff */
[----:B------:R-:W-:-:S13]  /*0790*/  ISETP.GE.U32.AND P0, PT, R19, UR6, PT ;  /* 0x0000000613007c0c */ /* 0x000fda000bf06070 */
[----:B------:R-:W-:Y:S01]  /*07a0*/  @P0 VIADD R19, R19, -UR6 ;  /* 0x8000000613130c36 */ /* 0x000fe20008000000 */
[----:B------:R-:W-:-:S04]  /*07b0*/  @!P1 LOP3.LUT R19, RZ, UR6, RZ, 0x33, !PT ;  /* 0x00000006ff139c12 */ /* 0x000fc8000f8e33ff */
[C---:B----4-:R-:W-:Y:S01]  /*07c0*/  IADD3 R25, PT, PT, R19.reuse, -UR5, RZ ;  /* 0x8000000513197c10 */ /* 0x050fe2000fffe0ff */
[----:B------:R-:W-:Y:S01]  /*07d0*/  VIADD R23, R19, UR5 ;  /* 0x0000000513177c36 */ /* 0x000fe20008000000 */
[----:B------:R-:W-:-:S07]  /*07e0*/  IADD3 R19, PT, PT, R18, -R19, RZ ;  /* 0x8000001312137210 */ /* 0x000fce0007ffe0ff */
.L_x_55:
[C---:B------:R-:W-:Y:S01]  /*07f0*/  ISETP.GT.AND P0, PT, R2.reuse, R23, PT ;  /* 0x000000170200720c */ /* 0x040fe20003f04270 */
[----:B------:R-:W-:Y:S01]  /*0800*/  BSSY.RECONVERGENT B6, `(.L_x_42) ;  /* 0x00000dd000067945 */ /* 0x000fe20003800200 */
[----:B------:R-:W-:-:S13]  /*0810*/  ISETP.GE.AND P1, PT, R2, R25, PT ;  /* 0x000000190200720c */ /* 0x000fda0003f26270 */
[----:B012-4-:R-:W-:Y:S05]  /*0820*/  @!P0 BRA P1, `(.L_x_43) ;  /* 0x0000000c00688947 */ /* 0x017fea0000800000 */
[----:B------:R-:W0:Y:S08]  /*0830*/  LDC.64 R8, c[0x0][0x3b8] ;  /* 0x0000ee00ff087b82 */ /* 0x000e300000000a00 */
[----:B------:R-:W1:Y:S08]  /*0840*/  LDC.64 R4, c[0x0][0x380] ;  /* 0x0000e000ff047b82 */ /* 0x000e700000000a00 */
[----:B------:R-:W2:Y:S01]  /*0850*/  LDC.64 R6, c[0x0][0x388] ;  /* 0x0000e200ff067b82 */ /* 0x000ea20000000a00 */
[----:B0-----:R0:W3:Y:S01]  /*0860*/  LDG.E R10, desc[UR36][R8.64] ;  /* 0x00000024080a7981 */ /* 0x0010e2000c1e1900 */
[----:B------:R-:W0:Y:S01]  /*0870*/  LDCU UR4, c[0x0][0x3a0] ;  /* 0x00007400ff0477ac */ /* 0x000e220008000800 */
[----:B------:R-:W-:Y:S01]  /*0880*/  IADD3 R3, PT, PT, R19, R2, RZ ;  /* 0x0000000213037210 */ /* 0x000fe20007ffe0ff */
[----:B------:R-:W-:Y:S01]  /*0890*/  HFMA2 R21, -RZ, RZ, 0, 0 ;  /* 0x00000000ff157431 */ /* 0x000fe200000001ff */
[----:B------:R-:W-:Y:S01]  /*08a0*/  MOV R20, 0x920 ;  /* 0x0000092000147802 */ /* 0x000fe20000000f00 */
[----:B------:R-:W4:Y:S01]  /*08b0*/  LDCU UR5, c[0x0][0x3a8] ;  /* 0x00007500ff0577ac */ /* 0x000f220008000800 */
[----:B-1----:R-:W-:-:S04]  /*08c0*/  IMAD.WIDE R4, R18, 0x4, R4 ;  /* 0x0000000412047825 */ /* 0x002fc800078e0204 */
[----:B--2---:R-:W-:-:S04]  /*08d0*/  IMAD.WIDE R6, R3, 0x4, R6 ;  /* 0x0000000403067825 */ /* 0x004fc800078e0206 */
[----:B0-----:R-:W-:Y:S01]  /*08e0*/  IMAD.U32 R8, RZ, RZ, UR4 ;  /* 0x00000004ff087e24 */ /* 0x001fe2000f8e00ff */
[----:B----4-:R-:W-:Y:S01]  /*08f0*/  MOV R9, UR5 ;  /* 0x0000000500097c02 */ /* 0x010fe20008000f00 */
[----:B---3--:R-:W0:Y:S06]  /*0900*/  LDC.64 R10, c[0x2][R10] ;  /* 0x008000000a0a7b82 */ /* 0x008e2c0000000a00 */
[----:B0-----:R-:W-:Y:S05]  /*0910*/  CALL.REL.NOINC R10 `(_Z15kernelKNNsharedPKfS0_PiPfiiiiiPPFfS0_S0_iiE) ;  /* 0xfffffff40ab87344 */ /* 0x001fea0003c3ffff */
[----:B------:R-:W-:-:S13]  /*0920*/  FSETP.GTU.AND P0, PT, R4, R17, PT ;  /* 0x000000110400720b */ /* 0x000fda0003f0c000 */
[----:B------:R-:W-:Y:S05]  /*0930*/  @P0 BRA `(.L_x_43) ;  /* 0x0000000c00240947 */ /* 0x000fea0003800000 */
[----:B------:R-:W-:Y:S01]  /*0940*/  BSSY.RECONVERGENT B0, `(.L_x_44) ;  /* 0x0000009000007945 */ /* 0x000fe20003800200 */
[----:B------:R-:W-:-:S07]  /*0950*/  IMAD.MOV.U32 R5, RZ, RZ, RZ ;  /* 0x000000ffff057224 */ /* 0x000fce00078e00ff */
.L_x_45:
[C---:B------:R-:W-:Y:S02]  /*0960*/  LEA R3, R5.reuse, R16, 0x2 ;  /* 0x0000001005037211 */ /* 0x040fe400078e10ff */
[C---:B------:R-:W-:Y:S02]  /*0970*/  ISETP.LT.AND P0, PT, R5.reuse, UR39, PT ;  /* 0x0000002705007c0c */ /* 0x040fe4000bf01270 */
[----:B------:R-:W-:Y:S01]  /*0980*/  MOV R0, R5 ;  /* 0x0000000500007202 */ /* 0x000fe20000000f00 */
[----:B------:R-:W0:Y:S01]  /*0990*/  LDS R7, [R3] ;  /* 0x0000000003077984 */ /* 0x000e220000000800 */
[----:B------:R-:W-:Y:S01]  /*09a0*/  VIADD R5, R5, 0x1 ;  /* 0x0000000105057836 */ /* 0x000fe20000000000 */
[----:B0-----:R-:W-:-:S13]  /*09b0*/  FSETP.GT.AND P1, PT, R4, R7, PT ;  /* 0x000000070400720b */ /* 0x001fda0003f24000 */
[----:B------:R-:W-:Y:S05]  /*09c0*/  @P0 BRA P1, `(.L_x_45) ;  /* 0xfffffffc00e40947 */ /* 0x000fea000083ffff */
[----:B------:R-:W-:Y:S05]  /*09d0*/  BSYNC.RECONVERGENT B0 ;  /* 0x0000000000007941 */ /* 0x000fea0003800200 */
.L_x_44:
[----:B------:R-:W0:Y:S01]  /*09e0*/  S2R R10, SR_CgaCtaId ;  /* 0x00000000000a7919 */ /* 0x000e220000008800 */
[----:B------:R-:W1:Y:S01]  /*09f0*/  LDC R6, c[0x0][0x3ac] ;  /* 0x0000eb00ff067b82 */ /* 0x000e620000000800 */
[----:B------:R-:W-:Y:S01]  /*0a00*/  ISETP.LT.AND P0, PT, R0, UR39, PT ;  /* 0x0000002700007c0c */ /* 0x000fe2000bf01270 */
[----:B------:R-:W-:Y:S01]  /*0a10*/  BSSY.RECONVERGENT B0, `(.L_x_46) ;  /* 0x00000b7000007945 */ /* 0x000fe20003800200 */
[----:B------:R-:W2:Y:S01]  /*0a20*/  S2R R7, SR_TID.X ;  /* 0x0000000000077919 */ /* 0x000ea20000002100 */
[----:B------:R-:W-:Y:S01]  /*0a30*/  MOV R11, 0x400 ;  /* 0x00000400000b7802 */ /* 0x000fe20000000f00 */
[C---:B-1----:R-:W-:Y:S01]  /*0a40*/  IMAD R8, R6.reuse, UR40, RZ ;  /* 0x0000002806087c24 */ /* 0x042fe2000f8e02ff */
[----:B------:R-:W-:Y:S02]  /*0a50*/  LEA R17, R6, R16, 0x2 ;  /* 0x0000001006117211 */ /* 0x000fe400078e10ff */
[----:B0-----:R-:W-:-:S04]  /*0a60*/  LEA R11, R10, R11, 0x18 ;  /* 0x0000000b0a0b7211 */ /* 0x001fc800078ec0ff */
[----:B------:R-:W-:Y:S01]  /*0a70*/  LEA R5, R8, R11, 0x2 ;  /* 0x0000000b08057211 */ /* 0x000fe200078e10ff */
[----:B--2---:R-:W-:-:S04]  /*0a80*/  IMAD R10, R7, R6, RZ ;  /* 0x00000006070a7224 */ /* 0x004fc800078e02ff */
[----:B------:R-:W-:Y:S01]  /*0a90*/  IMAD R5, R10, 0x4, R5 ;  /* 0x000000040a057824 */ /* 0x000fe200078e0205 */
[----:B------:R-:W-:Y:S06]  /*0aa0*/  @!P0 BRA `(.L_x_47) ;  /* 0x0000000800b48947 */ /* 0x000fec0003800000 */
[----:B------:R-:W-:Y:S01]  /*0ab0*/  IADD3 R8, PT, PT, -R0, UR39, RZ ;  /* 0x0000002700087c10 */ /* 0x000fe2000fffe1ff */
[----:B------:R-:W-:Y:S01]  /*0ac0*/  BSSY.RECONVERGENT B1, `(.L_x_48) ;  /* 0x000001b000017945 */ /* 0x000fe20003800200 */
[----:B------:R-:W-:Y:S02]  /*0ad0*/  IADD3 R13, PT, PT, R6, -0x2, RZ ;  /* 0xfffffffe060d7810 */ /* 0x000fe40007ffe0ff */
[----:B------:R-:W-:Y:S02]  /*0ae0*/  LOP3.LUT P1, R12, R8, 0x3, RZ, 0xc0, !PT ;  /* 0x00000003080c7812 */ /* 0x000fe4000782c0ff */
[----:B------:R-:W-:-:S04]  /*0af0*/  IADD3 R9, PT, PT, R13, -R0, RZ ;  /* 0x800000000d097210 */ /* 0x000fc80007ffe0ff */
[----:B------:R-:W-:Y:S01]  /*0b00*/  ISETP.GE.U32.AND P0, PT, R9, 0x3, PT ;  /* 0x000000030900780c */ /* 0x000fe20003f06070 */
[----:B------:R-:W-:-:S06]  /*0b10*/  IMAD.U32 R9, RZ, RZ, UR39 ;  /* 0x00000027ff097e24 */ /* 0x000fcc000f8e00ff */
[----:B------:R-:W-:Y:S06]  /*0b20*/  @!P1 BRA `(.L_x_49) ;  /* 0x0000000000509947 */ /* 0x000fec0003800000 */
[----:B------:R-:W0:Y:S01]  /*0b30*/  LDS R8, [R17+-0x8] ;  /* 0xfffff80011087984 */ /* 0x000e220000000800 */
[----:B------:R-:W-:Y:S02]  /*0b40*/  LEA R15, R6, R5, 0x2 ;  /* 0x00000005060f7211 */ /* 0x000fe400078e10ff */
[----:B------:R-:W-:Y:S02]  /*0b50*/  ISETP.NE.AND P1, PT, R12, 0x1, PT ;  /* 0x000000010c00780c */ /* 0x000fe40003f25270 */
[----:B------:R-:W-:Y:S01]  /*0b60*/  MOV R9, R13 ;  /* 0x0000000d00097202 */ /* 0x000fe20000000f00 */
[----:B0-----:R-:W-:Y:S04]  /*0b70*/  STS [R17+-0x4], R8 ;  /* 0xfffffc0811007388 */ /* 0x001fe80000000800 */
[----:B------:R-:W0:Y:S04]  /*0b80*/  LDS R10, [R15+-0x8] ;  /* 0xfffff8000f0a7984 */ /* 0x000e280000000800 */
[----:B0-----:R0:W-:Y:S02]  /*0b90*/  STS [R15+-0x4], R10 ;  /* 0xfffffc0a0f007388 */ /* 0x0011e40000000800 */
[----:B------:R-:W-:Y:S05]  /*0ba0*/  @!P1 BRA `(.L_x_49) ;  /* 0x0000000000309947 */ /* 0x000fea0003800000 */
[----:B------:R-:W1:Y:S01]  /*0bb0*/  LDS R8, [R17+-0xc] ;  /* 0xfffff40011087984 */ /* 0x000e620000000800 */
[----:B------:R-:W-:Y:S01]  /*0bc0*/  ISETP.NE.AND P1, PT, R12, 0x2, PT ;  /* 0x000000020c00780c */ /* 0x000fe20003f25270 */
[C---:B------:R-:W-:Y:S01]  /*0bd0*/  VIADD R9, R6.reuse, 0xfffffffd ;  /* 0xfffffffd06097836 */ /* 0x040fe20000000000 */
[----:B------:R-:W-:-:S11]  /*0be0*/  IADD3 R14, PT, PT, R6, -0x4, RZ ;  /* 0xfffffffc060e7810 */ /* 0x000fd60007ffe0ff */
[----:B------:R-:W-:Y:S01]  /*0bf0*/  @P1 MOV R9, R14 ;  /* 0x0000000e00091202 */ /* 0x000fe20000000f00 */
[----:B-1----:R-:W-:Y:S04]  /*0c00*/  STS [R17+-0x8], R8 ;  /* 0xfffff80811007388 */ /* 0x002fe80000000800 */
[----:B0-----:R-:W0:Y:S04]  /*0c10*/  LDS R10, [R15+-0xc] ;  /* 0xfffff4000f0a7984 */ /* 0x001e280000000800 */
[----:B0-----:R-:W-:Y:S04]  /*0c20*/  STS [R15+-0x8], R10 ;  /* 0xfffff80a0f007388 */ /* 0x001fe80000000800 */
[----:B------:R-:W0:Y:S04]  /*0c30*/  @P1 LDS R12, [R17+-0x10] ;  /* 0xfffff000110c1984 */ /* 0x000e280000000800 */
[----:B0-----:R-:W-:Y:S04]  /*0c40*/  @P1 STS [R17+-0xc], R12 ;  /* 0xfffff40c11001388 */ /* 0x001fe80000000800 */
[----:B------:R-:W0:Y:S04]  /*0c50*/  @P1 LDS R13, [R15+-0x10] ;  /* 0xfffff0000f0d1984 */ /* 0x000e280000000800 */
[----:B0-----:R1:W-:Y:S02]  /*0c60*/  @P1 STS [R15+-0xc], R13 ;  /* 0xfffff40d0f001388 */ /* 0x0013e40000000800 */
.L_x_49:
[----:B------:R-:W-:Y:S05]  /*0c70*/  BSYNC.RECONVERGENT B1 ;  /* 0x0000000000017941 */ /* 0x000fea0003800200 */
.L_x_48:
[----:B------:R-:W-:Y:S05]  /*0c80*/  @!P0 BRA `(.L_x_47) ;  /* 0x00000008003c8947 */ /* 0x000fea0003800000 */
[----:B------:R-:W-:Y:S01]  /*0c90*/  VIADD R7, R7, UR40 ;  /* 0x0000002807077c36 */ /* 0x000fe20008000000 */
[----:B------:R-:W-:Y:S01]  /*0ca0*/  IADD3 R8, PT, PT, R9, -R0, RZ ;  /* 0x8000000009087210 */ /* 0x000fe20007ffe0ff */
[----:B------:R-:W-:Y:S01]  /*0cb0*/  BSSY.RECONVERGENT B1, `(.L_x_50) ;  /* 0x0000051000017945 */ /* 0x000fe20003800200 */
[----:B------:R-:W-:Y:S02]  /*0cc0*/  PLOP3.LUT P0, PT, PT, PT, PT, 0x80, 0x8 ;  /* 0x000000000008781c */ /* 0x000fe40003f0f070 */
[----:B------:R-:W-:Y:S02]  /*0cd0*/  SHF.L.U32 R7, R7, 0x2, RZ ;  /* 0x0000000207077819 */ /* 0x000fe400000006ff */
[----:B------:R-:W-:Y:S01]  /*0ce0*/  ISETP.GT.AND P1, PT, R8, 0xc, PT ;  /* 0x0000000c0800780c */ /* 0x000fe20003f24270 */
[----:B------:R-:W-:Y:S02]  /*0cf0*/  VIADD R8, R16, 0xfffffff8 ;  /* 0xfffffff810087836 */ /* 0x000fe40000000000 */
[----:B------:R-:W-:-:S05]  /*0d00*/  IMAD R7, R7, R6, R11 ;  /* 0x0000000607077224 */ /* 0x000fca00078e020b */
[----:B------:R-:W-:Y:S02]  /*0d10*/  IADD3 R6, PT, PT, R7, -0x8, RZ ;  /* 0xfffffff807067810 */ /* 0x000fe40007ffe0ff */
[----:B------:R-:W-:-:S03]  /*0d20*/  LEA R7, R9, R8, 0x2 ;  /* 0x0000000809077211 */ /* 0x000fc600078e10ff */
[----:B------:R-:W-:Y:S01]  /*0d30*/  IMAD R6, R9, 0x4, R6 ;  /* 0x0000000409067824 */ /* 0x000fe200078e0206 */
[----:B------:R-:W-:Y:S06]  /*0d40*/  @!P1 BRA `(.L_x_51) ;  /* 0x00000004001c9947 */ /* 0x000fec0003800000 */
[----:B------:R-:W-:Y:S02]  /*0d50*/  PLOP3.LUT P0, PT, PT, PT, PT, 0x8, 0x80 ;  /* 0x000000000080781c */ /* 0x000fe40003f0e170 */
[----:B------:R-:W-:-:S11]  /*0d60*/  IADD3 R8, PT, PT, R0, 0xc, RZ ;  /* 0x0000000c00087810 */ /* 0x000fd60007ffe0ff */
.L_x_52:
[----:B0-----:R-:W0:Y:S01]  /*0d70*/  LDS R10, [R7+0x4] ;  /* 0x00000400070a7984 */ /* 0x001e220000000800 */
[----:B------:R-:W-:-:S04]  /*0d80*/  IADD3 R9, PT, PT, R9, -0x10, RZ ;  /* 0xfffffff009097810 */ /* 0x000fc80007ffe0ff */
[----:B------:R-:W-:Y:S01]  /*0d90*/  ISETP.GT.AND P1, PT, R9, R8, PT ;  /* 0x000000080900720c */ /* 0x000fe20003f24270 */
[----:B0-----:R-:W-:Y:S04]  /*0da0*/  STS [R7+0x8], R10 ;  /* 0x0000080a07007388 */ /* 0x001fe80000000800 */
[----:B------:R-:W0:Y:S04]  /*0db0*/  LDS R11, [R6+0x4] ;  /* 0x00000400060b7984 */ /* 0x000e280000000800 */
[----:B0-----:R-:W-:Y:S04]  /*0dc0*/  STS [R6+0x8], R11 ;  /* 0x0000080b06007388 */ /* 0x001fe80000000800 */
[----:B------:R-:W0:Y:S04]  /*0dd0*/  LDS R12, [R7] ;  /* 0x00000000070c7984 */ /* 0x000e280000000800 */
[----:B0-----:R-:W-:Y:S04]  /*0de0*/  STS [R7+0x4], R12 ;  /* 0x0000040c07007388 */ /* 0x001fe80000000800 */
[----:B-1----:R-:W0:Y:S04]  /*0df0*/  LDS R13, [R6] ;  /* 0x00000000060d7984 */ /* 0x002e280000000800 */
[----:B0-----:R-:W-:Y:S04]  /*0e00*/  STS [R6+0x4], R13 ;  /* 0x0000040d06007388 */ /* 0x001fe80000000800 */
[----:B------:R-:W0:Y:S04]  /*0e10*/  LDS R14, [R7+-0x4] ;  /* 0xfffffc00070e7984 */ /* 0x000e280000000800 */
[----:B0-----:R-:W-:Y:S04]  /*0e20*/  STS [R7], R14 ;  /* 0x0000000e07007388 */ /* 0x001fe80000000800 */
[----:B------:R-:W0:Y:S04]  /*0e30*/  LDS R15, [R6+-0x4] ;  /* 0xfffffc00060f7984 */ /* 0x000e280000000800 */
[----:B0-----:R-:W-:Y:S04]  /*0e40*/  STS [R6], R15 ;  /* 0x0000000f06007388 */ /* 0x001fe80000000800 */
[----:B------:R-:W0:Y:S04]  /*0e50*/  LDS R10, [R7+-0x8] ;  /* 0xfffff800070a7984 */ /* 0x000e280000000800 */
[----:B0-----:R-:W-:Y:S04]  /*0e60*/  STS [R7+-0x4], R10 ;  /* 0xfffffc0a07007388 */ /* 0x001fe80000000800 */
        /* <DEDUP_REMOVED lines=47> */
[----:B0-----:R0:W-:Y:S04]  /*1160*/  STS [R7+-0x34], R10 ;  /* 0xffffcc0a07007388 */ /* 0x0011e80000000800 */
[----:B------:R-:W1:Y:S01]  /*1170*/  LDS R11, [R6+-0x38] ;  /* 0xffffc800060b7984 */ /* 0x000e620000000800 */
[----:B0-----:R-:W-:-:S03]  /*1180*/  VIADD R7, R7, 0xffffffc0 ;  /* 0xffffffc007077836 */ /* 0x001fc60000000000 */
[----:B-1----:R0:W-:Y:S02]  /*1190*/  STS [R6+-0x34], R11 ;  /* 0xffffcc0b06007388 */ /* 0x0021e40000000800 */
[----:B0-----:R-:W-:Y:S01]  /*11a0*/  IADD3 R6, PT, PT, R6, -0x40, RZ ;  /* 0xffffffc006067810 */ /* 0x001fe20007ffe0ff */
[----:B------:R-:W-:Y:S06]  /*11b0*/  @P1 BRA `(.L_x_52) ;  /* 0xfffffff800ec1947 */ /* 0x000fec000383ffff */
.L_x_51:
[----:B------:R-:W-:Y:S05]  /*11c0*/  BSYNC.RECONVERGENT B1 ;  /* 0x0000000000017941 */ /* 0x000fea0003800200 */
.L_x_50:
[----:B------:R-:W-:Y:S01]  /*11d0*/  IADD3 R8, PT, PT, R9, -R0, RZ ;  /* 0x8000000009087210 */ /* 0x000fe20007ffe0ff */
[----:B------:R-:W-:Y:S03]  /*11e0*/  BSSY.RECONVERGENT B1, `(.L_x_53) ;  /* 0x0000027000017945 */ /* 0x000fe60003800200 */
[----:B------:R-:W-:-:S13]  /*11f0*/  ISETP.GT.AND P1, PT, R8, 0x4, PT ;  /* 0x000000040800780c */ /* 0x000fda0003f24270 */
[----:B------:R-:W-:Y:S05]  /*1200*/  @!P1 BRA `(.L_x_54) ;  /* 0x0000000000909947 */ /* 0x000fea0003800000 */
[----:B------:R-:W2:Y:S01]  /*1210*/  LDS R8, [R7+0x4] ;  /* 0x0000040007087984 */ /* 0x000ea20000000800 */
[----:B------:R-:W-:Y:S01]  /*1220*/  PLOP3.LUT P0, PT, PT, PT, PT, 0x8, 0x80 ;  /* 0x000000000080781c */ /* 0x000fe20003f0e170 */
[----:B------:R-:W-:Y:S02]  /*1230*/  VIADD R9, R9, 0xfffffff8 ;  /* 0xfffffff809097836 */ /* 0x000fe40000000000 */
[----:B--2---:R-:W-:Y:S04]  /*1240*/  STS [R7+0x8], R8 ;  /* 0x0000080807007388 */ /* 0x004fe80000000800 */
[----:B------:R-:W2:Y:S04]  /*1250*/  LDS R11, [R6+0x4] ;  /* 0x00000400060b7984 */ /* 0x000ea80000000800 */
[----:B--2---:R-:W-:Y:S04]  /*1260*/  STS [R6+0x8], R11 ;  /* 0x0000080b06007388 */ /* 0x004fe80000000800 */
[----:B0-----:R-:W0:Y:S04]  /*1270*/  LDS R10, [R7] ;  /* 0x00000000070a7984 */ /* 0x001e280000000800 */
        /* <DEDUP_REMOVED lines=26> */
[----:B0-----:R-:W-:-:S03]  /*1420*/  IADD3 R7, PT, PT, R7, -0x20, RZ ;  /* 0xffffffe007077810 */ /* 0x001fc60007ffe0ff */
[----:B-1----:R0:W-:Y:S02]  /*1430*/  STS [R6+-0x14], R13 ;  /* 0xffffec0d06007388 */ /* 0x0021e40000000800 */
[----:B0-----:R-:W-:-:S07]  /*1440*/  IADD3 R6, PT, PT, R6, -0x20, RZ ;  /* 0xffffffe006067810 */ /* 0x001fce0007ffe0ff */
.L_x_54:
[----:B------:R-:W-:Y:S05]  /*1450*/  BSYNC.RECONVERGENT B1 ;  /* 0x0000000000017941 */ /* 0x000fea0003800200 */
.L_x_53:
[----:B------:R-:W-:-:S13]  /*1460*/  ISETP.GT.OR P0, PT, R9, R0, P0 ;  /* 0x000000000900720c */ /* 0x000fda0000704670 */
[----:B------:R-:W-:Y:S05]  /*1470*/  @!P0 BRA `(.L_x_47) ;  /* 0x0000000000408947 */ /* 0x000fea0003800000 */
[----:B------:R-:W2:Y:S04]  /*1480*/  LDS R8, [R7+0x4] ;  /* 0x0000040007087984 */ /* 0x000ea80000000800 */
[----:B--2---:R-:W-:Y:S04]  /*1490*/  STS [R7+0x8], R8 ;  /* 0x0000080807007388 */ /* 0x004fe80000000800 */
[----:B------:R-:W2:Y:S04]  /*14a0*/  LDS R9, [R6+0x4] ;  /* 0x0000040006097984 */ /* 0x000ea80000000800 */
[----:B--2---:R-:W-:Y:S04]  /*14b0*/  STS [R6+0x8], R9 ;  /* 0x0000080906007388 */ /* 0x004fe80000000800 */
[----:B0-----:R-:W0:Y:S04]  /*14c0*/  LDS R10, [R7] ;  /* 0x00000000070a7984 */ /* 0x001e280000000800 */
[----:B0-----:R-:W-:Y:S04]  /*14d0*/  STS [R7+0x4], R10 ;  /* 0x0000040a07007388 */ /* 0x001fe80000000800 */
[----:B------:R-:W0:Y:S04]  /*14e0*/  LDS R11, [R6] ;  /* 0x00000000060b7984 */ /* 0x000e280000000800 */
[----:B0-----:R-:W-:Y:S04]  /*14f0*/  STS [R6+0x4], R11 ;  /* 0x0000040b06007388 */ /* 0x001fe80000000800 */
[----:B------:R-:W0:Y:S04]  /*1500*/  LDS R12, [R7+-0x4] ;  /* 0xfffffc00070c7984 */ /* 0x000e280000000800 */
[----:B0-----:R-:W-:Y:S04]  /*1510*/  STS [R7], R12 ;  /* 0x0000000c07007388 */ /* 0x001fe80000000800 */
[----:B-1----:R-:W0:Y:S04]  /*1520*/  LDS R13, [R6+-0x4] ;  /* 0xfffffc00060d7984 */ /* 0x002e280000000800 */
[----:B0-----:R-:W-:Y:S04]  /*1530*/  STS [R6], R13 ;  /* 0x0000000d06007388 */ /* 0x001fe80000000800 */
[----:B------:R-:W0:Y:S04]  /*1540*/  LDS R8, [R7+-0x8] ;  /* 0xfffff80007087984 */ /* 0x000e280000000800 */
[----:B0-----:R-:W-:Y:S04]  /*1550*/  STS [R7+-0x4], R8 ;  /* 0xfffffc0807007388 */ /* 0x001fe80000000800 */
[----:B------:R-:W0:Y:S04]  /*1560*/  LDS R9, [R6+-0x8] ;  /* 0xfffff80006097984 */ /* 0x000e280000000800 */
[----:B0-----:R2:W-:Y:S02]  /*1570*/  STS [R6+-0x4], R9 ;  /* 0xfffffc0906007388 */ /* 0x0015e40000000800 */
.L_x_47:
[----:B------:R-:W-:Y:S05]  /*1580*/  BSYNC.RECONVERGENT B0 ;  /* 0x0000000000007941 */ /* 0x000fea0003800200 */
.L_x_46:
[----:B------:R-:W-:Y:S01]  /*1590*/  IMAD R5, R0, 0x4, R5 ;  /* 0x0000000400057824 */ /* 0x000fe200078e0205 */
[----:B------:R3:W-:Y:S04]  /*15a0*/  STS [R3], R4 ;  /* 0x0000000403007388 */ /* 0x0007e80000000800 */
[----:B------:R3:W-:Y:S04]  /*15b0*/  STS [R5], R2 ;  /* 0x0000000205007388 */ /* 0x0007e80000000800 */
[----:B------:R-:W4:Y:S02]  /*15c0*/  LDS R17, [R17+-0x4] ;  /* 0xfffffc0011117984 */ /* 0x000f240000000800 */
.L_x_43:
[----:B------:R-:W-:Y:S05]  /*15d0*/  BSYNC.RECONVERGENT B6 ;  /* 0x0000000000067941 */ /* 0x000fea0003800200 */
.L_x_42:
[----:B------:R-:W5:Y:S01]  /*15e0*/  LDCU UR4, c[0x0][0x3a4] ;  /* 0x00007480ff0477ac */ /* 0x000f620008000800 */
[----:B---3--:R-:W-:-:S04]  /*15f0*/  IADD3 R2, PT, PT, R2, 0x1, RZ ;  /* 0x0000000102027810 */ /* 0x008fc80007ffe0ff */
[----:B-----5:R-:W-:-:S13]  /*1600*/  ISETP.NE.AND P0, PT, R2, UR4, PT ;  /* 0x0000000402007c0c */ /* 0x020fda000bf05270 */
[----:B------:R-:W-:Y:S05]  /*1610*/  @P0 BRA `(.L_x_55) ;  /* 0xfffffff000740947 */ /* 0x000fea000383ffff */
.L_x_41:
[----:B------:R-:W5:Y:S01]  /*1620*/  LDC R0, c[0x0][0x3ac] ;  /* 0x0000eb00ff007b82 */ /* 0x000f620000000800 */
[----:B------:R-:W-:Y:S07]  /*1630*/  WARPSYNC.ALL ;  /* 0x0000000000007948 */ /* 0x000fee0003800000 */
[----:B------:R-:W-:Y:S01]  /*1640*/  BAR.SYNC.DEFER_BLOCKING 0x0 ;  /* 0x0000000000007b1d */ /* 0x000fe20000010000 */
[----:B-----5:R-:W-:-:S13]  /*1650*/  ISETP.GE.AND P0, PT, R0, 0x1, PT ;  /* 0x000000010000780c */ /* 0x020fda0003f06270 */
[----:B------:R-:W-:Y:S05]  /*1660*/  @!P0 EXIT ;  /* 0x000000000000894d */ /* 0x000fea0003800000 */
[----:B------:R-:W5:Y:S01]  /*1670*/  S2R R8, SR_TID.X ;  /* 0x0000000000087919 */ /* 0x000f620000002100 */
[C---:B------:R-:W-:Y:S01]  /*1680*/  ISETP.GE.U32.AND P0, PT, R0.reuse, 0x8, PT ;  /* 0x000000080000780c */ /* 0x040fe20003f06070 */
[----:B-123--:R-:W-:Y:S01]  /*1690*/  HFMA2 R3, -RZ, RZ, 0, 0 ;  /* 0x00000000ff037431 */ /* 0x00efe200000001ff */
[----:B------:R-:W-:-:S04]  /*16a0*/  LOP3.LUT R2, R0, 0x7, RZ, 0xc0, !PT ;  /* 0x0000000700027812 */ /* 0x000fc800078ec0ff */
[----:B------:R-:W-:Y:S01]  /*16b0*/  ISETP.NE.AND P1, PT, R2, RZ, PT ;  /* 0x000000ff0200720c */ /* 0x000fe20003f25270 */
[----:B-----5:R-:W-:-:S06]  /*16c0*/  IMAD R4, R8, R0, RZ ;  /* 0x0000000008047224 */ /* 0x020fcc00078e02ff */
[----:B------:R-:W-:Y:S06]  /*16d0*/  @!P0 BRA `(.L_x_56) ;  /* 0x00000004004c8947 */ /* 0x000fec0003800000 */
[----:B------:R-:W1:Y:S01]  /*16e0*/  S2UR UR5, SR_CgaCtaId ;  /* 0x00000000000579c3 */ /* 0x000e620000008800 */
[----:B------:R-:W-:Y:S01]  /*16f0*/  VIADD R6, R8, UR40 ;  /* 0x0000002808067c36 */ /* 0x000fe20008000000 */
[----:B------:R-:W-:Y:S01]  /*1700*/  UMOV UR4, 0x400 ;  /* 0x0000040000047882 */ /* 0x000fe20000000000 */
[----:B------:R-:W-:Y:S02]  /*1710*/  LOP3.LUT R3, R0, 0x7ffffff8, RZ, 0xc0, !PT ;  /* 0x7ffffff800037812 */ /* 0x000fe400078ec0ff */
[----:B------:R-:W-:Y:S02]  /*1720*/  MOV R13, R18 ;  /* 0x00000012000d7202 */ /* 0x000fe40000000f00 */
[----:B------:R-:W-:Y:S01]  /*1730*/  SHF.L.U32 R7, R6, 0x2, RZ ;  /* 0x0000000206077819 */ /* 0x000fe200000006ff */
[----:B------:R-:W2:Y:S01]  /*1740*/  LDC R5, c[0x0][0x3a8] ;  /* 0x0000ea00ff057b82 */ /* 0x000ea20000000800 */
[----:B------:R-:W-:-:S07]  /*1750*/  IMAD.MOV R19, RZ, RZ, -R3 ;  /* 0x000000ffff137224 */ /* 0x000fce00078e0a03 */
[----:B----4-:R-:W3:Y:S08]  /*1760*/  LDC.64 R16, c[0x0][0x390] ;  /* 0x0000e400ff107b82 */ /* 0x010ef00000000a00 */
[----:B------:R-:W4:Y:S01]  /*1770*/  LDC.64 R20, c[0x0][0x398] ;  /* 0x0000e600ff147b82 */ /* 0x000f220000000a00 */
[----:B-1----:R-:W-:-:S06]  /*1780*/  ULEA UR4, UR5, UR4, 0x18 ;  /* 0x0000000405047291 */ /* 0x002fcc000f8ec0ff */
[----:B------:R-:W-:Y:S01]  /*1790*/  IMAD R6, R7, R0, UR4 ;  /* 0x0000000407067e24 */ /* 0x000fe2000f8e0200 */
[----:B0-----:R-:W-:Y:S01]  /*17a0*/  LEA R15, R4, UR4, 0x2 ;  /* 0x00000004040f7c11 */ /* 0x001fe2000f8e10ff */
[C---:B--2---:R-:W-:Y:S01]  /*17b0*/  IMAD R12, R5.reuse, 0x3, R18 ;  /* 0x00000003050c7824 */ /* 0x044fe200078e0212 */
[C---:B------:R-:W-:Y:S01]  /*17c0*/  IADD3 R8, PT, PT, R5.reuse, UR38, R8 ;  /* 0x0000002605087c10 */ /* 0x040fe2000fffe008 */
[C-C-:B------:R-:W-:Y:S01]  /*17d0*/  IMAD R7, R5.reuse, 0x5, R18.reuse ;  /* 0x0000000505077824 */ /* 0x140fe200078e0212 */
[CC--:B------:R-:W-:Y:S01]  /*17e0*/  LEA R10, R5.reuse, R18.reuse, 0x1 ;  /* 0x00000012050a7211 */ /* 0x0c0fe200078e08ff */
[C-C-:B------:R-:W-:Y:S01]  /*17f0*/  IMAD R9, R5.reuse, 0x6, R18.reuse ;  /* 0x0000000605097824 */ /* 0x140fe200078e0212 */
[C---:B------:R-:W-:Y:S01]  /*1800*/  LEA R14, R5.reuse, R18, 0x2 ;  /* 0x00000012050e7211 */ /* 0x040fe200078e10ff */
[----:B------:R-:W-:Y:S01]  /*1810*/  IMAD R11, R5, 0x7, R18 ;  /* 0x00000007050b7824 */ /* 0x000fe200078e0212 */
[----:B------:R-:W-:Y:S01]  /*1820*/  IADD3 R15, PT, PT, R15, 0x10, RZ ;  /* 0x000000100f0f7810 */ /* 0x000fe20007ffe0ff */
[----:B---3--:R-:W-:-:S07]  /*1830*/  VIADD R6, R6, 0x10 ;  /* 0x0000001006067836 */ /* 0x008fce0000000000 */
.L_x_57:
[----:B-1----:R-:W0:Y:S01]  /*1840*/  LDS R23, [R6+-0x10] ;  /* 0xfffff00006177984 */ /* 0x002e220000000800 */
[--C-:B------:R-:W-:Y:S01]  /*1850*/  IMAD.WIDE.U32 R24, R13, 0x4, R16.reuse ;  /* 0x000000040d187825 */ /* 0x100fe200078e0010 */
[----:B------:R-:W-:Y:S02]  /*1860*/  IADD3 R19, PT, PT, R19, 0x8, RZ ;  /* 0x0000000813137810 */ /* 0x000fe40007ffe0ff */
[----:B------:R-:W1:Y:S01]  /*1870*/  LDS R22, [R15+-0x10] ;  /* 0xfffff0000f167984 */ /* 0x000e620000000800 */
[----:B------:R-:W-:Y:S01]  /*1880*/  IMAD.WIDE.U32 R28, R8, 0x4, R16 ;  /* 0x00000004081c7825 */ /* 0x000fe200078e0010 */
[----:B------:R-:W-:Y:S02]  /*1890*/  ISETP.NE.AND P0, PT, R19, RZ, PT ;  /* 0x000000ff1300720c */ /* 0x000fe40003f05270 */
[----:B------:R-:W2:Y:S04]  /*18a0*/  LDS R27, [R6+-0xc] ;  /* 0xfffff400061b7984 */ /* 0x000ea80000000800 */
[----:B------:R-:W-:Y:S04]  /*18b0*/  LDS R26, [R15+-0x8] ;  /* 0xfffff8000f1a7984 */ /* 0x000fe80000000800 */
[----:B0-----:R4:W-:Y:S04]  /*18c0*/  STG.E desc[UR36][R24.64], R23 ;  /* 0x0000001718007986 */ /* 0x0019e8000c101924 */
[----:B------:R-:W0:Y:S01]  /*18d0*/  LDS R23, [R15+-0xc] ;  /* 0xfffff4000f177984 */ /* 0x000e220000000800 */
[----:B----4-:R-:W-:Y:S01]  /*18e0*/  IMAD.WIDE.U32 R24, R13, 0x4, R20 ;  /* 0x000000040d187825 */ /* 0x010fe200078e0014 */
[----:B------:R-:W-:-:S04]  /*18f0*/  LEA R13, R5, R13, 0x3 ;  /* 0x0000000d050d7211 */ /* 0x000fc800078e18ff */
[----:B-1----:R1:W-:Y:S04]  /*1900*/  STG.E desc[UR36][R24.64], R22 ;  /* 0x0000001618007986 */ /* 0x0023e8000c101924 */
[----:B------:R-:W3:Y:S04]  /*1910*/  LDS R22, [R6+-0x8] ;  /* 0xfffff80006167984 */ /* 0x000ee80000000800 */
[----:B--2---:R2:W-:Y:S04]  /*1920*/  STG.E desc[UR36][R28.64], R27 ;  /* 0x0000001b1c007986 */ /* 0x0045e8000c101924 */
[----:B------:R-:W4:Y:S01]  /*1930*/  LDS R27, [R6+-0x4] ;  /* 0xfffffc00061b7984 */ /* 0x000f220000000800 */
[----:B-1----:R-:W-:-:S04]  /*1940*/  IMAD.WIDE.U32 R24, R10, 0x4, R16 ;  /* 0x000000040a187825 */ /* 0x002fc800078e0010 */
[----:B--2---:R-:W-:-:S04]  /*1950*/  IMAD.WIDE.U32 R28, R8, 0x4, R20 ;  /* 0x00000004081c7825 */ /* 0x004fc800078e0014 */
[----:B------:R-:W-:Y:S01]  /*1960*/  IMAD R8, R5, 0x8, R8 ;  /* 0x0000000805087824 */ /* 0x000fe200078e0208 */
[----:B0-----:R0:W-:Y:S04]  /*1970*/  STG.E desc[UR36][R28.64], R23 ;  /* 0x000000171c007986 */ /* 0x0011e8000c101924 */
[----:B------:R-:W1:Y:S01]  /*1980*/  LDS R23, [R15+-0x4] ;  /* 0xfffffc000f177984 */ /* 0x000e620000000800 */
[----:B0-----:R-:W-:-:S03]  /*1990*/  IMAD.WIDE.U32 R28, R12, 0x4, R16 ;  /* 0x000000040c1c7825 */ /* 0x001fc600078e0010 */
[----:B---3--:R0:W-:Y:S04]  /*19a0*/  STG.E desc[UR36][R24.64], R22 ;  /* 0x0000001618007986 */ /* 0x0081e8000c101924 */
[----:B------:R-:W2:Y:S01]  /*19b0*/  LDS R22, [R6] ;  /* 0x0000000006167984 */ /* 0x000ea20000000800 */
[----:B0-----:R-:W-:Y:S01]  /*19c0*/  IMAD.WIDE.U32 R24, R10, 0x4, R20 ;  /* 0x000000040a187825 */ /* 0x001fe200078e0014 */
[----:B------:R-:W-:-:S04]  /*19d0*/  LEA R10, R5, R10, 0x3 ;  /* 0x0000000a050a7211 */ /* 0x000fc800078e18ff */
[----:B------:R0:W-:Y:S04]  /*19e0*/  STG.E desc[UR36][R24.64], R26 ;  /* 0x0000001a18007986 */ /* 0x0001e8000c101924 */
[----:B----4-:R3:W-:Y:S04]  /*19f0*/  STG.E desc[UR36][R28.64], R27 ;  /* 0x0000001b1c007986 */ /* 0x0107e8000c101924 */
[----:B------:R-:W4:Y:S01]  /*1a00*/  LDS R27, [R15] ;  /* 0x000000000f1b7984 */ /* 0x000f220000000800 */
[----:B0-----:R-:W-:-:S03]  /*1a10*/  IMAD.WIDE.U32 R24, R14, 0x4, R16 ;  /* 0x000000040e187825 */ /* 0x001fc600078e0010 */
[----:B------:R-:W-:Y:S01]  /*1a20*/  LDS R26, [R6+0x8] ;  /* 0x00000800061a7984 */ /* 0x000fe20000000800 */
[----:B---3--:R-:W-:Y:S01]  /*1a30*/  IMAD.WIDE.U32 R28, R12, 0x4, R20 ;  /* 0x000000040c1c7825 */ /* 0x008fe200078e0014 */
[----:B------:R-:W-:-:S04]  /*1a40*/  LEA R12, R5, R12, 0x3 ;  /* 0x0000000c050c7211 */ /* 0x000fc800078e18ff */
[----:B-1----:R0:W-:Y:S04]  /*1a50*/  STG.E desc[UR36][R28.64], R23 ;  /* 0x000000171c007986 */ /* 0x0021e8000c101924 */
[----:B------:R-:W1:Y:S04]  /*1a60*/  LDS R23, [R6+0x4] ;  /* 0x0000040006177984 */ /* 0x000e680000000800 */
[----:B--2---:R2:W-:Y:S04]  /*1a70*/  STG.E desc[UR36][R24.64], R22 ;  /* 0x0000001618007986 */ /* 0x0045e8000c101924 */
[----:B------:R-:W3:Y:S01]  /*1a80*/  LDS R22, [R15+0x4] ;  /* 0x000004000f167984 */ /* 0x000ee20000000800 */
[----:B0-----:R-:W-:-:S04]  /*1a90*/  IMAD.WIDE.U32 R28, R7, 0x4, R16 ;  /* 0x00000004071c7825 */ /* 0x001fc800078e0010 */
[----:B--2---:R-:W-:-:S04]  /*1aa0*/  IMAD.WIDE.U32 R24, R14, 0x4, R20 ;  /* 0x000000040e187825 */ /* 0x004fc800078e0014 */
[----:B------:R-:W-:Y:S01]  /*1ab0*/  IMAD R14, R5, 0x8, R14 ;  /* 0x00000008050e7824 */ /* 0x000fe200078e020e */
[----:B----4-:R0:W-:Y:S04]  /*1ac0*/  STG.E desc[UR36][R24.64], R27 ;  /* 0x0000001b18007986 */ /* 0x0101e8000c101924 */
[----:B------:R-:W2:Y:S01]  /*1ad0*/  LDS R27, [R15+0x8] ;  /* 0x000008000f1b7984 */ /* 0x000ea20000000800 */
[----:B0-----:R-:W-:Y:S01]  /*1ae0*/  IMAD.WIDE.U32 R24, R7, 0x4, R20 ;  /* 0x0000000407187825 */ /* 0x001fe200078e0014 */
[----:B------:R-:W-:Y:S02]  /*1af0*/  LEA R7, R5, R7, 0x3 ;  /* 0x0000000705077211 */ /* 0x000fe400078e18ff */
[----:B-1----:R-:W-:Y:S04]  /*1b00*/  STG.E desc[UR36][R28.64], R23 ;  /* 0x000000171c007986 */ /* 0x002fe8000c101924 */
[----:B------:R0:W1:Y:S04]  /*1b10*/  LDS R29, [R6+0xc] ;  /* 0x00000c00061d7984 */ /* 0x0000680000000800 */
[----:B---3--:R3:W-:Y:S01]  /*1b20*/  STG.E desc[UR36][R24.64], R22 ;  /* 0x0000001618007986 */ /* 0x0087e2000c101924 */
[----:B0-----:R-:W-:Y:S01]  /*1b30*/  IADD3 R6, PT, PT, R6, 0x20, RZ ;  /* 0x0000002006067810 */ /* 0x001fe20007ffe0ff */
[----:B---3--:R-:W-:-:S04]  /*1b40*/  IMAD.WIDE.U32 R22, R9, 0x4, R16 ;  /* 0x0000000409167825 */ /* 0x008fc800078e0010 */
[----:B------:R-:W-:Y:S01]  /*1b50*/  IMAD.WIDE.U32 R24, R9, 0x4, R20 ;  /* 0x0000000409187825 */ /* 0x000fe200078e0014 */
[----:B------:R-:W-:Y:S01]  /*1b60*/  STG.E desc[UR36][R22.64], R26 ;  /* 0x0000001a16007986 */ /* 0x000fe2000c101924 */
[----:B------:R-:W-:-:S03]  /*1b70*/  LEA R9, R5, R9, 0x3 ;  /* 0x0000000905097211 */ /* 0x000fc600078e18ff */
[----:B------:R0:W3:Y:S04]  /*1b80*/  LDS R23, [R15+0xc] ;  /* 0x00000c000f177984 */ /* 0x0000e80000000800 */
[----:B--2---:R2:W-:Y:S01]  /*1b90*/  STG.E desc[UR36][R24.64], R27 ;  /* 0x0000001b18007986 */ /* 0x0045e2000c101924 */
[----:B0-----:R-:W-:Y:S02]  /*1ba0*/  VIADD R15, R15, 0x20 ;  /* 0x000000200f0f7836 */ /* 0x001fe40000000000 */
[----:B--2---:R-:W-:-:S05]  /*1bb0*/  IMAD.WIDE.U32 R26, R11, 0x4, R16 ;  /* 0x000000040b1a7825 */ /* 0x004fca00078e0010 */
[----:B-1----:R0:W-:Y:S02]  /*1bc0*/  STG.E desc[UR36][R26.64], R29 ;  /* 0x0000001d1a007986 */ /* 0x0021e4000c101924 */
[----:B0-----:R-:W-:-:S04]  /*1bd0*/  IMAD.WIDE.U32 R28, R11, 0x4, R20 ;  /* 0x000000040b1c7825 */ /* 0x001fc800078e0014 */
[----:B------:R-:W-:Y:S01]  /*1be0*/  IMAD R11, R5, 0x8, R11 ;  /* 0x00000008050b7824 */ /* 0x000fe200078e020b */
[----:B---3--:R1:W-:Y:S01]  /*1bf0*/  STG.E desc[UR36][R28.64], R23 ;  /* 0x000000171c007986 */ /* 0x0083e2000c101924 */
[----:B------:R-:W-:Y:S05]  /*1c00*/  @P0 BRA `(.L_x_57) ;  /* 0xfffffffc000c0947 */ /* 0x000fea000383ffff */
.L_x_56:
[----:B------:R-:W-:Y:S05]  /*1c10*/  @!P1 EXIT ;  /* 0x000000000000994d */ /* 0x000fea0003800000 */
[----:B------:R-:W2:Y:S01]  /*1c20*/  S2UR UR6, SR_CgaCtaId ;  /* 0x00000000000679c3 */ /* 0x000ea20000008800 */
[----:B------:R-:W3:Y:S01]  /*1c30*/  LDCU UR4, c[0x0][0x3ac] ;  /* 0x00007580ff0477ac */ /* 0x000ee20008000800 */
[----:B------:R-:W-:Y:S02]  /*1c40*/  ISETP.GE.U32.AND P0, PT, R2, 0x4, PT ;  /* 0x000000040200780c */ /* 0x000fe40003f06070 */
[----:B------:R-:W-:Y:S01]  /*1c50*/  LOP3.LUT R22, R0, 0x3, RZ, 0xc0, !PT ;  /* 0x0000000300167812 */ /* 0x000fe200078ec0ff */
[----:B------:R-:W-:-:S03]  /*1c60*/  UMOV UR5, 0x400 ;  /* 0x0000040000057882 */ /* 0x000fc60000000000 */
[----:B------:R-:W-:Y:S01]  /*1c70*/  ISETP.NE.AND P1, PT, R22, RZ, PT ;  /* 0x000000ff1600720c */ /* 0x000fe20003f25270 */
[----:B---3--:R-:W-:Y:S02]  /*1c80*/  UIMAD UR4, UR40, UR4, URZ ;  /* 0x00000004280472a4 */ /* 0x008fe4000f8e02ff */
[----:B--2---:R-:W-:-:S04]  /*1c90*/  ULEA UR5, UR6, UR5, 0x18 ;  /* 0x0000000506057291 */ /* 0x004fc8000f8ec0ff */
[----:B------:R-:W-:Y:S01]  /*1ca0*/  ULEA UR6, UR4, UR5, 0x2 ;  /* 0x0000000504067291 */ /* 0x000fe2000f8e10ff */
[----:B------:R-:W-:Y:S11]  /*1cb0*/  @!P0 BRA `(.L_x_58) ;  /* 0x0000000000988947 */ /* 0x000ff60003800000 */
[----:B------:R-:W2:Y:S01]  /*1cc0*/  S2UR UR5, SR_CgaCtaId ;  /* 0x00000000000579c3 */ /* 0x000ea20000008800 */
[----:B------:R-:W-:Y:S01]  /*1cd0*/  UMOV UR4, 0x400 ;  /* 0x0000040000047882 */ /* 0x000fe20000000000 */
[----:B------:R-:W-:-:S04]  /*1ce0*/  IADD3 R2, PT, PT, R4, R3, RZ ;  /* 0x0000000304027210 */ /* 0x000fc80007ffe0ff */
[----:B------:R-:W-:Y:S02]  /*1cf0*/  LEA R12, R2, UR6, 0x2 ;  /* 0x00000006020c7c11 */ /* 0x000fe4000f8e10ff */
[----:B------:R-:W3:Y:S03]  /*1d00*/  LDC.64 R20, c[0x0][0x390] ;  /* 0x0000e400ff147b82 */ /* 0x000ee60000000a00 */
[----:B-1----:R-:W1:Y:S04]  /*1d10*/  LDS R29, [R12] ;  /* 0x000000000c1d7984 */ /* 0x002e680000000800 */
[----:B------:R-:W-:Y:S01]  /*1d20*/  LDS R23, [R12+0x4] ;  /* 0x000004000c177984 */ /* 0x000fe20000000800 */
[----:B------:R-:W5:Y:S03]  /*1d30*/  LDC.64 R8, c[0x0][0x398] ;  /* 0x0000e600ff087b82 */ /* 0x000f660000000a00 */
[----:B------:R-:W-:Y:S04]  /*1d40*/  LDS R7, [R12+0x8] ;  /* 0x000008000c077984 */ /* 0x000fe80000000800 */
[----:B------:R0:W-:Y:S01]  /*1d50*/  LDS R5, [R12+0xc] ;  /* 0x00000c000c057984 */ /* 0x0001e20000000800 */
[----:B--2---:R-:W-:-:S06]  /*1d60*/  ULEA UR4, UR5, UR4, 0x18 ;  /* 0x0000000405047291 */ /* 0x004fcc000f8ec0ff */
[----:B------:R-:W-:-:S05]  /*1d70*/  LEA R14, R2, UR4, 0x2 ;  /* 0x00000004020e7c11 */ /* 0x000fca000f8e10ff */
[----:B------:R-:W2:Y:S01]  /*1d80*/  LDS R28, [R14] ;  /* 0x000000000e1c7984 */ /* 0x000ea20000000800 */
[----:B------:R-:W4:Y:S03]  /*1d90*/  LDCU UR4, c[0x0][0x3a8] ;  /* 0x00007500ff0477ac */ /* 0x000f260008000800 */
[----:B------:R-:W2:Y:S04]  /*1da0*/  LDS R19, [R14+0x4] ;  /* 0x000004000e137984 */ /* 0x000ea80000000800 */
[----:B------:R-:W2:Y:S04]  /*1db0*/  LDS R6, [R14+0x8] ;  /* 0x000008000e067984 */ /* 0x000ea80000000800 */
[----:B------:R2:W2:Y:S01]  /*1dc0*/  LDS R2, [R14+0xc] ;  /* 0x00000c000e027984 */ /* 0x0004a20000000800 */
[C---:B----4-:R-:W-:Y:S01]  /*1dd0*/  IMAD R25, R3.reuse, UR4, R18 ;  /* 0x0000000403197c24 */ /* 0x050fe2000f8e0212 */
[----:B------:R-:W-:-:S03]  /*1de0*/  IADD3 R3, PT, PT, R3, 0x4, RZ ;  /* 0x0000000403037810 */ /* 0x000fc60007ffe0ff */
[C---:B---3--:R-:W-:Y:S01]  /*1df0*/  IMAD.WIDE.U32 R26, R25.reuse, 0x4, R20 ;  /* 0x00000004191a7825 */ /* 0x048fe200078e0014 */
[----:B------:R-:W-:-:S03]  /*1e00*/  IADD3 R13, PT, PT, R25, UR4, RZ ;  /* 0x00000004190d7c10 */ /* 0x000fc6000fffe0ff */
[----:B-----5:R-:W-:Y:S01]  /*1e10*/  IMAD.WIDE.U32 R24, R25, 0x4, R8 ;  /* 0x0000000419187825 */ /* 0x020fe200078e0008 */
[----:B-1----:R-:W-:Y:S03]  /*1e20*/  STG.E desc[UR36][R26.64], R29 ;  /* 0x0000001d1a007986 */ /* 0x002fe6000c101924 */
[C---:B------:R-:W-:Y:S02]  /*1e30*/  VIADD R17, R13.reuse, UR4 ;  /* 0x000000040d117c36 */ /* 0x040fe40008000000 */
[----:B0-----:R-:W-:-:S04]  /*1e40*/  IMAD.WIDE.U32 R10, R13, 0x4, R20 ;  /* 0x000000040d0a7825 */ /* 0x001fc800078e0014 */
[----:B------:R-:W-:Y:S01]  /*1e50*/  IMAD.WIDE.U32 R12, R13, 0x4, R8 ;  /* 0x000000040d0c7825 */ /* 0x000fe200078e0008 */
[----:B--2---:R0:W-:Y:S03]  /*1e60*/  STG.E desc[UR36][R24.64], R28 ;  /* 0x0000001c18007986 */ /* 0x0041e6000c101924 */
[C---:B------:R-:W-:Y:S01]  /*1e70*/  IMAD.WIDE.U32 R14, R17.reuse, 0x4, R20 ;  /* 0x00000004110e7825 */ /* 0x040fe200078e0014 */
[----:B------:R2:W-:Y:S04]  /*1e80*/  STG.E desc[UR36][R10.64], R23 ;  /* 0x000000170a007986 */ /* 0x0005e8000c101924 */
[----:B------:R2:W-:Y:S01]  /*1e90*/  STG.E desc[UR36][R12.64], R19 ;  /* 0x000000130c007986 */ /* 0x0005e2000c101924 */
[C---:B0-----:R-:W-:Y:S01]  /*1ea0*/  IADD3 R25, PT, PT, R17.reuse, UR4, RZ ;  /* 0x0000000411197c10 */ /* 0x041fe2000fffe0ff */
[----:B------:R-:W-:-:S02]  /*1eb0*/  IMAD.WIDE.U32 R16, R17, 0x4, R8 ;  /* 0x0000000411107825 */ /* 0x000fc400078e0008 */
[----:B------:R2:W-:Y:S02]  /*1ec0*/  STG.E desc[UR36][R14.64], R7 ;  /* 0x000000070e007986 */ /* 0x0005e4000c101924 */
[C---:B------:R-:W-:Y:S02]  /*1ed0*/  IMAD.WIDE.U32 R20, R25.reuse, 0x4, R20 ;  /* 0x0000000419147825 */ /* 0x040fe400078e0014 */
[----:B------:R2:W-:Y:S02]  /*1ee0*/  STG.E desc[UR36][R16.64], R6 ;  /* 0x0000000610007986 */ /* 0x0005e4000c101924 */
[----:B------:R-:W-:Y:S02]  /*1ef0*/  IMAD.WIDE.U32 R8, R25, 0x4, R8 ;  /* 0x0000000419087825 */ /* 0x000fe400078e0008 */
[----:B------:R2:W-:Y:S04]  /*1f00*/  STG.E desc[UR36][R20.64], R5 ;  /* 0x0000000514007986 */ /* 0x0005e8000c101924 */
[----:B------:R2:W-:Y:S02]  /*1f10*/  STG.E desc[UR36][R8.64], R2 ;  /* 0x0000000208007986 */ /* 0x0005e4000c101924 */
.L_x_58:
[----:B------:R-:W-:Y:S05]  /*1f20*/  @!P1 EXIT ;  /* 0x000000000000994d */ /* 0x000fea0003800000 */
[----:B------:R-:W-:Y:S02]  /*1f30*/  ISETP.NE.AND P0, PT, R22, 0x1, PT ;  /* 0x000000011600780c */ /* 0x000fe40003f05270 */
[----:B------:R-:W-:-:S04]  /*1f40*/  LOP3.LUT R0, R0, 0x1, RZ, 0xc0, !PT ;  /* 0x0000000100007812 */ /* 0x000fc800078ec0ff */
[----:B------:R-:W-:-:S07]  /*1f50*/  ISETP.NE.U32.AND P1, PT, R0, 0x1, PT ;  /* 0x000000010000780c */ /* 0x000fce0003f25070 */
[----:B------:R-:W-:Y:S06]  /*1f60*/  @!P0 BRA `(.L_x_59) ;  /* 0x0000000000608947 */ /* 0x000fec0003800000 */
[----:B------:R-:W3:Y:S01]  /*1f70*/  S2UR UR5, SR_CgaCtaId ;  /* 0x00000000000579c3 */ /* 0x000ee20000008800 */
[----:B------:R-:W-:Y:S01]  /*1f80*/  UMOV UR4, 0x400 ;  /* 0x0000040000047882 */ /* 0x000fe20000000000 */
[----:B------:R-:W-:-:S05]  /*1f90*/  IMAD.IADD R0, R4, 0x1, R3 ;  /* 0x0000000104007824 */ /* 0x000fca00078e0203 */
[----:B--2---:R-:W-:Y:S01]  /*1fa0*/  LEA R2, R0, UR6, 0x2 ;  /* 0x0000000600027c11 */ /* 0x004fe2000f8e10ff */
[----:B------:R-:W2:Y:S04]  /*1fb0*/  LDC.64 R8, c[0x0][0x390] ;  /* 0x0000e400ff087b82 */ /* 0x000ea80000000a00 */
[----:B------:R-:W5:Y:S04]  /*1fc0*/  LDS R5, [R2] ;  /* 0x0000000002057984 */ /* 0x000f680000000800 */
[----:B----4-:R-:W-:Y:S01]  /*1fd0*/  LDS R17, [R2+0x4] ;  /* 0x0000040002117984 */ /* 0x010fe20000000800 */
[----:B0-----:R-:W0:Y:S01]  /*1fe0*/  LDC.64 R10, c[0x0][0x398] ;  /* 0x0000e600ff0a7b82 */ /* 0x001e220000000a00 */
[----:B---3--:R-:W-:-:S06]  /*1ff0*/  ULEA UR4, UR5, UR4, 0x18 ;  /* 0x0000000405047291 */ /* 0x008fcc000f8ec0ff */
[----:B------:R-:W-:-:S05]  /*2000*/  LEA R0, R0, UR4, 0x2 ;  /* 0x0000000400007c11 */ /* 0x000fca000f8e10ff */
[----:B------:R-:W3:Y:S01]  /*2010*/  LDS R15, [R0] ;  /* 0x00000000000f7984 */ /* 0x000ee20000000800 */
[----:B------:R-:W4:Y:S03]  /*2020*/  LDCU UR4, c[0x0][0x3a8] ;  /* 0x00007500ff0477ac */ /* 0x000f260008000800 */
[----:B------:R-:W1:Y:S01]  /*2030*/  LDS R21, [R0+0x4] ;  /* 0x0000040000157984 */ /* 0x000e620000000800 */
[C---:B----4-:R-:W-:Y:S01]  /*2040*/  IMAD R13, R3.reuse, UR4, R18 ;  /* 0x00000004030d7c24 */ /* 0x050fe2000f8e0212 */
[----:B------:R-:W-:-:S03]  /*2050*/  IADD3 R3, PT, PT, R3, 0x2, RZ ;  /* 0x0000000203037810 */ /* 0x000fc60007ffe0ff */
[C---:B--2---:R-:W-:Y:S01]  /*2060*/  IMAD.WIDE.U32 R6, R13.reuse, 0x4, R8 ;  /* 0x000000040d067825 */ /* 0x044fe200078e0008 */
[----:B------:R-:W-:-:S03]  /*2070*/  IADD3 R19, PT, PT, R13, UR4, RZ ;  /* 0x000000040d137c10 */ /* 0x000fc6000fffe0ff */
[----:B0-----:R-:W-:Y:S01]  /*2080*/  IMAD.WIDE.U32 R12, R13, 0x4, R10 ;  /* 0x000000040d0c7825 */ /* 0x001fe200078e000a */
[----:B-----5:R0:W-:Y:S03]  /*2090*/  STG.E desc[UR36][R6.64], R5 ;  /* 0x0000000506007986 */ /* 0x0201e6000c101924 */
[----:B------:R-:W-:-:S04]  /*20a0*/  IMAD.WIDE.U32 R8, R19, 0x4, R8 ;  /* 0x0000000413087825 */ /* 0x000fc800078e0008 */
[----:B------:R-:W-:Y:S01]  /*20b0*/  IMAD.WIDE.U32 R10, R19, 0x4, R10 ;  /* 0x00000004130a7825 */ /* 0x000fe200078e000a */
[----:B---3--:R0:W-:Y:S04]  /*20c0*/  STG.E desc[UR36][R12.64], R15 ;  /* 0x0000000f0c007986 */ /* 0x0081e8000c101924 */
[----:B------:R0:W-:Y:S04]  /*20d0*/  STG.E desc[UR36][R8.64], R17 ;  /* 0x0000001108007986 */ /* 0x0001e8000c101924 */
[----:B-1----:R0:W-:Y:S02]  /*20e0*/  STG.E desc[UR36][R10.64], R21 ;  /* 0x000000150a007986 */ /* 0x0021e4000c101924 */
.L_x_59:
[----:B------:R-:W-:Y:S05]  /*20f0*/  @P1 EXIT ;  /* 0x000000000000194d */ /* 0x000fea0003800000 */
[----:B------:R-:W3:Y:S01]  /*2100*/  S2UR UR5, SR_CgaCtaId ;  /* 0x00000000000579c3 */ /* 0x000ee20000008800 */
[----:B------:R-:W-:Y:S01]  /*2110*/  UMOV UR4, 0x400 ;  /* 0x0000040000047882 */ /* 0x000fe20000000000 */
[----:B------:R-:W-:-:S05]  /*2120*/  IMAD.IADD R4, R4, 0x1, R3 ;  /* 0x0000000104047824 */ /* 0x000fca00078e0203 */
[----:B------:R-:W-:Y:S01]  /*2130*/  LEA R0, R4, UR6, 0x2 ;  /* 0x0000000604007c11 */ /* 0x000fe2000f8e10ff */
[----:B0-2---:R-:W0:Y:S04]  /*2140*/  LDC.64 R6, c[0x0][0x398] ;  /* 0x0000e600ff067b82 */ /* 0x005e280000000a00 */
[----:B------:R-:W2:Y:S01]  /*2150*/  LDS R9, [R0] ;  /* 0x0000000000097984 */ /* 0x000ea20000000800 */
[----:B---3--:R-:W-:-:S06]  /*2160*/  ULEA UR4, UR5, UR4, 0x18 ;  /* 0x0000000405047291 */ /* 0x008fcc000f8ec0ff */
[----:B------:R-:W-:Y:S02]  /*2170*/  LEA R8, R4, UR4, 0x2 ;  /* 0x0000000404087c11 */ /* 0x000fe4000f8e10ff */
[----:B------:R-:W3:Y:S03]  /*2180*/  LDC.64 R4, c[0x0][0x390] ;  /* 0x0000e400ff047b82 */ /* 0x000ee60000000a00 */
[----:B------:R-:W5:Y:S01]  /*2190*/  LDS R13, [R8] ;  /* 0x00000000080d7984 */ /* 0x000f620000000800 */
[----:B------:R-:W1:Y:S02]  /*21a0*/  LDCU UR4, c[0x0][0x3a8] ;  /* 0x00007500ff0477ac */ /* 0x000e640008000800 */
[----:B-1----:R-:W-:-:S04]  /*21b0*/  IMAD R11, R3, UR4, R18 ;  /* 0x00000004030b7c24 */ /* 0x002fc8000f8e0212 */
[----:B---3--:R-:W-:-:S04]  /*21c0*/  IMAD.WIDE.U32 R2, R11, 0x4, R4 ;  /* 0x000000040b027825 */ /* 0x008fc800078e0004 */
[----:B0-----:R-:W-:Y:S01]  /*21d0*/  IMAD.WIDE.U32 R4, R11, 0x4, R6 ;  /* 0x000000040b047825 */ /* 0x001fe200078e0006 */
[----:B--2---:R-:W-:Y:S04]  /*21e0*/  STG.E desc[UR36][R2.64], R9 ;  /* 0x0000000902007986 */ /* 0x004fe8000c101924 */
[----:B-----5:R-:W-:Y:S01]  /*21f0*/  STG.E desc[UR36][R4.64], R13 ;  /* 0x0000000d04007986 */ /* 0x020fe2000c101924 */
[----:B------:R-:W-:Y:S05]  /*2200*/  EXIT ;  /* 0x000000000000794d */ /* 0x000fea0003800000 */
        .type           $_Z15kernelKNNsharedPKfS0_PiPfiiiiiPPFfS0_S0_iiE$_Z15maxMetricPointsPKfS0_ii,@function
        .size           $_Z15kernelKNNsharedPKfS0_PiPfiiiiiPPFfS0_S0_iiE$_Z15maxMetricPointsPKfS0_ii,($_Z15kernelKNNsharedPKfS0_PiPfiiiiiPPFfS0_S0_iiE$_Z18squareMetricPointsPKfS0_ii - $_Z15kernelKNNsharedPKfS0_PiPfiiiiiPPFfS0_S0_iiE$_Z15maxMetricPointsPKfS0_ii)
$_Z15kernelKNNsharedPKfS0_PiPfiiiiiPPFfS0_S0_iiE$_Z15maxMetricPointsPKfS0_ii:
        /* <DEDUP_REMOVED lines=34> */
.L_x_64:
        /* <DEDUP_REMOVED lines=128> */
.L_x_63:
[----:B------:R-:W-:Y:S05]  /*2c30*/  BSYNC.RECONVERGENT B1 ;  /* 0x0000000000017941 */ /* 0x000fea0003800200 */
.L_x_62:
        /* <DEDUP_REMOVED lines=76> */
.L_x_66:
[----:B------:R-:W-:Y:S05]  /*3100*/  BSYNC.RECONVERGENT B1 ;  /* 0x0000000000017941 */ /* 0x000fea0003800200 */
.L_x_65:
        /* <DEDUP_REMOVED lines=46> */
.L_x_68:
[----:B------:R-:W-:Y:S05]  /*33f0*/  BSYNC.RECONVERGENT B1 ;  /* 0x0000000000017941 */ /* 0x000fea0003800200 */
.L_x_67:
[----:B------:R-:W-:Y:S05]  /*3400*/  @!P0 BRA `(.L_x_61) ;  /* 0x0000000000448947 */ /* 0x000fea0003800000 */
[----:B------:R-:W-:Y:S01]  /*3410*/  IMAD R5, R10, R9, RZ ;  /* 0x000000090a057224 */ /* 0x000fe200078e02ff */
[----:B------:R-:W-:-:S07]  /*3420*/  IADD3 R8, PT, PT, -R8, RZ, RZ ;  /* 0x000000ff08087210 */ /* 0x000fce0007ffe1ff */
.L_x_69:
        /* <DEDUP_REMOVED lines=8> */
[----:B------:R-:W-:Y:S02]  /*34b0*/  IADD3 R8, PT, PT, R8, 0x1, RZ ;  /* 0x0000000108087810 */ /* 0x000fe40007ffe0ff */
[----:B------:R-:W-:Y:S02]  /*34c0*/  IADD3 R5, PT, PT, R5, R9, RZ ;  /* 0x0000000905057210 */ /* 0x000fe40007ffe0ff */
[----:B------:R-:W-:Y:S01]  /*34d0*/  ISETP.NE.AND P1, PT, R8, RZ, PT ;  /* 0x000000ff0800720c */ /* 0x000fe20003f25270 */
[----:B--2---:R-:W-:-:S05]  /*34e0*/  FADD R17, -R10, R13 ;  /* 0x0000000d0a117221 */ /* 0x004fca0000000100 */
[----:B------:R-:W-:-:S04]  /*34f0*/  FSETP.GEU.AND P0, PT, R4, |R17|, PT ;  /* 0x400000110400720b */ /* 0x000fc80003f0e000 */
[----:B------:R-:W-:-:S03]  /*3500*/  FSEL R4, |R17|, R4, !P0 ;  /* 0x0000000411047208 */ /* 0x000fc60004000200 */
[----:B------:R-:W-:Y:S06]  /*3510*/  @P1 BRA `(.L_x_69) ;  /* 0xfffffffc00c41947 */ /* 0x000fec000383ffff */
.L_x_61:
[----:B------:R-:W-:Y:S05]  /*3520*/  BSYNC.RECONVERGENT B0 ;  /* 0x0000000000007941 */ /* 0x000fea0003800200 */
.L_x_60:
        /* <DEDUP_REMOVED lines=13> */
[----:B-1----:R-:W-:Y:S01]  /*3600*/  VIADD R1, R1, 0x38 ;  /* 0x0000003801017836 */ /* 0x002fe20000000000 */
[----:B0-----:R-:W-:Y:S06]  /*3610*/  RET.REL.NODEC R20 `(_Z15kernelKNNsharedPKfS0_PiPfiiiiiPPFfS0_S0_iiE) ;  /* 0xffffffc814787950 */ /* 0x001fec0003c3ffff */
        .type           $_Z15kernelKNNsharedPKfS0_PiPfiiiiiPPFfS0_S0_iiE$_Z18squareMetricPointsPKfS0_ii,@function
        .size           $_Z15kernelKNNsharedPKfS0_PiPfiiiiiPPFfS0_S0_iiE$_Z18squareMetricPointsPKfS0_ii,(.L_x_306 - $_Z15kernelKNNsharedPKfS0_PiPfiiiiiPPFfS0_S0_iiE$_Z18squareMetricPointsPKfS0_ii)
$_Z15kernelKNNsharedPKfS0_PiPfiiiiiPPFfS0_S0_iiE$_Z18squareMetricPointsPKfS0_ii:
[----:B------:R-:W-:Y:S02]  /*3620*/  IADD3 R1, PT, PT, R1, -0x38, RZ ;  /* 0xffffffc801017810 */ /* 0x000fe40007ffe0ff */
[----:B------:R-:W-:Y:S01]  /*3630*/  MOV R3, R7 ;  /* 0x0000000700037202 */ /* 0x000fe20000000f00 */
[----:B------:R-:W-:Y:S02]  /*3640*/  IMAD.MOV.U32 R7, RZ, RZ, R5 ;  /* 0x000000ffff077224 */ /* 0x000fe400078e0005 */
        /* <DEDUP_REMOVED lines=13> */
[----:B0-----:R-:W-:-:S02]  /*3720*/  MOV R2, R6 ;  /* 0x0000000600027202 */ /* 0x001fc40000000f00 */
[----:B------:R-:W-:Y:S02]  /*3730*/  MOV R6, R4 ;  /* 0x0000000400067202 */ /* 0x000fe40000000f00 */
        /* <DEDUP_REMOVED lines=14> */
[----:B------:R-:W-:Y:S02]  /*3820*/  MOV R4, RZ ;  /* 0x000000ff00047202 */ /* 0x000fe40000000f00 */
[----:B------:R-:W-:-:S07]  /*3830*/  IADD3 R12, PT, PT, -R10, RZ, RZ ;  /* 0x000000ff0a0c7210 */ /* 0x000fce0007ffe1ff */
.L_x_74:
        /* <DEDUP_REMOVED lines=98> */
[----:B------:R-:W-:-:S05]  /*3e60*/  VIADD R12, R12, 0x10 ;  /* 0x000000100c0c7836 */ /* 0x000fca0000000000 */
        /* <DEDUP_REMOVED lines=13> */
.L_x_73:
[----:B------:R-:W-:Y:S05]  /*3f40*/  BSYNC.RECONVERGENT B1 ;  /* 0x0000000000017941 */ /* 0x000fea0003800200 */
.L_x_72:
        /* <DEDUP_REMOVED lines=55> */
[----:B------:R-:W-:Y:S01]  /*42c0*/  IADD3 R10, PT, PT, R10, 0x8, RZ ;  /* 0x000000080a0a7810 */ /* 0x000fe20007ffe0ff */
        /* <DEDUP_REMOVED lines=12> */
.L_x_76:
[----:B------:R-:W-:Y:S05]  /*4390*/  BSYNC.RECONVERGENT B1 ;  /* 0x0000000000017941 */ /* 0x000fea0003800200 */
.L_x_75:
        /* <DEDUP_REMOVED lines=44> */
.L_x_78:
[----:B------:R-:W-:Y:S05]  /*4660*/  BSYNC.RECONVERGENT B1 ;  /* 0x0000000000017941 */ /* 0x000fea0003800200 */
.L_x_77:
[----:B------:R-:W-:Y:S05]  /*4670*/  @!P1 BRA `(.L_x_71) ;  /* 0x0000000000409947 */ /* 0x000fea0003800000 */
[----:B------:R-:W-:Y:S02]  /*4680*/  IMAD R5, R10, R9, RZ ;  /* 0x000000090a057224 */ /* 0x000fe400078e02ff */
[----:B------:R-:W-:-:S07]  /*4690*/  IMAD.MOV R8, RZ, RZ, -R8 ;  /* 0x000000ffff087224 */ /* 0x000fce00078e0a08 */
.L_x_79:
        /* <DEDUP_REMOVED lines=11> */
[----:B--2---:R-:W-:-:S04]  /*4750*/  FADD R17, -R10, R13 ;  /* 0x0000000d0a117221 */ /* 0x004fc80000000100 */
[----:B------:R-:W-:-:S08]  /*4760*/  FFMA R4, R17, R17, R4 ;  /* 0x0000001111047223 */ /* 0x000fd00000000004 */
[----:B------:R-:W-:Y:S05]  /*4770*/  @P0 BRA `(.L_x_79) ;  /* 0xfffffffc00c80947 */ /* 0x000fea000383ffff */
.L_x_71:
[----:B------:R-:W-:Y:S05]  /*4780*/  BSYNC.RECONVERGENT B0 ;  /* 0x0000000000007941 */ /* 0x000fea0003800200 */
.L_x_70:
        /* <DEDUP_REMOVED lines=14> */
[----:B0-----:R-:W-:Y:S06]  /*4870*/  RET.REL.NODEC R20 `(_Z15kernelKNNsharedPKfS0_PiPfiiiiiPPFfS0_S0_iiE) ;  /* 0xffffffb414e07950 */ /* 0x001fec0003c3ffff */
.L_x_80:
        /* <DEDUP_REMOVED lines=16> */
.L_x_306:


//--------------------- .text._Z7reduce1PiS_Pfj   --------------------------
	.section	.text._Z7reduce1PiS_Pfj,"ax",@progbits
	.align	128
        .global         _Z7reduce1PiS_Pfj
        .type           _Z7reduce1PiS_Pfj,@function
        .size           _Z7reduce1PiS_Pfj,(.L_x_307 - _Z7reduce1PiS_Pfj)
        .other          _Z7reduce1PiS_Pfj,@"STO_CUDA_ENTRY STV_DEFAULT"
_Z7reduce1PiS_Pfj:
.text._Z7reduce1PiS_Pfj:
[----:B------:R-:W-:Y:S01]  /*0000*/  LDC R1, c[0x0][0x37c] ;  /* 0x0000df00ff017b82 */ /* 0x000fe20000000800 */
[----:B------:R-:W0:Y:S01]  /*0010*/  S2R R0, SR_TID.X ;  /* 0x0000000000007919 */ /* 0x000e220000002100 */
[----:B------:R-:W1:Y:S06]  /*0020*/  LDCU UR8, c[0x0][0x360] ;  /* 0x00006c00ff0877ac */ /* 0x000e6c0008000800 */
[----:B------:R-:W2:Y:S01]  /*0030*/  S2UR UR5, SR_CgaCtaId ;  /* 0x00000000000579c3 */ /* 0x000ea20000008800 */
[----:B------:R-:W-:Y:S01]  /*0040*/  BSSY.RECONVERGENT B0, `(.L_x_81) ;  /* 0x0000197000007945 */ /* 0x000fe20003800200 */
[----:B------:R-:W1:Y:S01]  /*0050*/  S2R R5, SR_CTAID.X ;  /* 0x0000000000057919 */ /* 0x000e620000002500 */
[----:B------:R-:W3:Y:S01]  /*0060*/  LDCU UR9, c[0x0][0x398] ;  /* 0x00007300ff0977ac */ /* 0x000ee20008000800 */
[----:B------:R-:W-:Y:S01]  /*0070*/  UMOV UR4, 0x400 ;  /* 0x0000040000047882 */ /* 0x000fe20000000000 */
[----:B------:R-:W4:Y:S01]  /*0080*/  LDCU.64 UR6, c[0x0][0x358] ;  /* 0x00006b00ff0677ac */ /* 0x000f220008000a00 */
[----:B--2---:R-:W-:-:S06]  /*0090*/  ULEA UR4, UR5, UR4, 0x18 ;  /* 0x0000000405047291 */ /* 0x004fcc000f8ec0ff */
[----:B0-----:R-:W-:Y:S01]  /*00a0*/  LEA R4, R0, UR4, 0x2 ;  /* 0x0000000400047c11 */ /* 0x001fe2000f8e10ff */
[----:B-1----:R-:W-:-:S05]  /*00b0*/  IMAD R3, R5, UR8, R0 ;  /* 0x0000000805037c24 */ /* 0x002fca000f8e0200 */
[----:B---3--:R-:W-:-:S13]  /*00c0*/  ISETP.GE.U32.AND P0, PT, R3, UR9, PT ;  /* 0x0000000903007c0c */ /* 0x008fda000bf06070 */
[----:B----4-:R-:W-:Y:S05]  /*00d0*/  @P0 BRA `(.L_x_82) ;  /* 0x0000001800300947 */ /* 0x010fea0003800000 */
[----:B------:R-:W0:Y:S08]  /*00e0*/  LDC.64 R6, c[0x0][0x380] ;  /* 0x0000e000ff067b82 */ /* 0x000e300000000a00 */
[----:B------:R-:W1:Y:S01]  /*00f0*/  LDC.64 R8, c[0x0][0x388] ;  /* 0x0000e200ff087b82 */ /* 0x000e620000000a00 */
[----:B0-----:R-:W-:-:S05]  /*0100*/  IMAD.WIDE.U32 R6, R3, 0x4, R6 ;  /* 0x0000000403067825 */ /* 0x001fca00078e0006 */
[----:B------:R-:W2:Y:S01]  /*0110*/  LDG.E R10, desc[UR6][R6.64] ;  /* 0x00000006060a7981 */ /* 0x000ea2000c1e1900 */
[----:B-1----:R-:W-:-:S06]  /*0120*/  IMAD.WIDE.U32 R8, R3, 0x4, R8 ;  /* 0x0000000403087825 */ /* 0x002fcc00078e0008 */
[----:B------:R0:W5:Y:S01]  /*0130*/  LDG.E R8, desc[UR6][R8.64] ;  /* 0x0000000608087981 */ /* 0x000162000c1e1900 */
[----:B------:R-:W-:Y:S01]  /*0140*/  BSSY.RECONVERGENT B1, `(.L_x_83) ;  /* 0x00000c0000017945 */ /* 0x000fe20003800200 */
[----:B--2---:R-:W1:Y:S02]  /*0150*/  I2F.F64 R2, R10 ;  /* 0x0000000a00027312 */ /* 0x004e640000201c00 */
[----:B-1----:R-:W-:Y:S01]  /*0160*/  DADD R6, R2, 1 ;  /* 0x3ff0000002067429 */ /* 0x002fe20000000000 */
[----:B------:R-:W-:Y:S02]  /*0170*/  IMAD.MOV.U32 R2, RZ, RZ, 0x0 ;  /* 0x00000000ff027424 */ /* 0x000fe400078e00ff */
[----:B------:R-:W-:-:S05]  /*0180*/  IMAD.MOV.U32 R3, RZ, RZ, 0x7ff80000 ;  /* 0x7ff80000ff037424 */ /* 0x000fca00078e00ff */
[----:B------:R-:W-:-:S14]  /*0190*/  DSETP.NEU.AND P0, PT, R6, -INF , PT ;  /* 0xfff000000600742a */ /* 0x000fdc0003f0d000 */
[----:B0-----:R-:W-:Y:S05]  /*01a0*/  @!P0 BRA `(.L_x_84) ;  /* 0x0000000800e48947 */ /* 0x001fea0003800000 */
[----:B------:R-:W0:Y:S01]  /*01b0*/  FRND.F64.FLOOR R2, R6 ;  /* 0x0000000600027313 */ /* 0x000e220000305800 */
[----:B------:R-:W-:Y:S02]  /*01c0*/  DSETP.LE.AND P1, PT, R6, RZ, PT ;  /* 0x000000ff0600722a */ /* 0x000fe40003f23000 */
[----:B0-----:R-:W-:Y:S01]  /*01d0*/  DSETP.NEU.AND P0, PT, R2, R6, PT ;  /* 0x000000060200722a */ /* 0x001fe20003f0d000 */
[----:B------:R-:W-:Y:S02]  /*01e0*/  IMAD.MOV.U32 R2, RZ, RZ, 0x0 ;  /* 0x00000000ff027424 */ /* 0x000fe400078e00ff */
[----:B------:R-:W-:-:S11]  /*01f0*/  IMAD.MOV.U32 R3, RZ, RZ, -0x100000 ;  /* 0xfff00000ff037424 */ /* 0x000fd600078e00ff */
[----:B------:R-:W-:Y:S05]  /*0200*/  @!P0 BRA P1, `(.L_x_84) ;  /* 0x0000000800cc8947 */ /* 0x000fea0000800000 */
[----:B------:R-:W-:Y:S01]  /*0210*/  UMOV UR4, 0xa0b5ed8d ;  /* 0xa0b5ed8d00047882 */ /* 0x000fe20000000000 */
[----:B------:R-:W-:Y:S02]  /*0220*/  UMOV UR5, 0x3eb0c6f7 ;  /* 0x3eb0c6f700057882 */ /* 0x000fe40000000000 */
[----:B------:R-:W-:-:S14]  /*0230*/  DSETP.GTU.AND P0, PT, R6, UR4, PT ;  /* 0x0000000406007e2a */ /* 0x000fdc000bf0c000 */
[----:B------:R-:W-:Y:S05]  /*0240*/  @P0 BRA `(.L_x_85) ;  /* 0x0000000000680947 */ /* 0x000fea0003800000 */
[----:B------:R-:W0:Y:S01]  /*0250*/  MUFU.RCP64H R3, R7 ;  /* 0x0000000700037308 */ /* 0x000e220000001800 */
[----:B------:R-:W-:Y:S01]  /*0260*/  IADD3 R2, PT, PT, R7, 0x300402, RZ ;  /* 0x0030040207027810 */ /* 0x000fe20007ffe0ff */
[----:B------:R-:W-:Y:S03]  /*0270*/  BSSY.RECONVERGENT B2, `(.L_x_86) ;  /* 0x0000010000027945 */ /* 0x000fe60003800200 */
[----:B------:R-:W-:Y:S02]  /*0280*/  FSETP.GEU.AND P0, PT, |R2|, 5.8789094863358348022e-39, PT ;  /* 0x004004020200780b */ /* 0x000fe40003f0e200 */
[----:B0-----:R-:W-:-:S08]  /*0290*/  DFMA R10, -R6, R2, 1 ;  /* 0x3ff00000060a742b */ /* 0x001fd00000000102 */
[----:B------:R-:W-:-:S08]  /*02a0*/  DFMA R10, R10, R10, R10 ;  /* 0x0000000a0a0a722b */ /* 0x000fd0000000000a */
[----:B------:R-:W-:-:S08]  /*02b0*/  DFMA R10, R2, R10, R2 ;  /* 0x0000000a020a722b */ /* 0x000fd00000000002 */
[----:B------:R-:W-:-:S08]  /*02c0*/  DFMA R12, -R6, R10, 1 ;  /* 0x3ff00000060c742b */ /* 0x000fd0000000010a */
[----:B------:R-:W-:Y:S01]  /*02d0*/  DFMA R10, R10, R12, R10 ;  /* 0x0000000c0a0a722b */ /* 0x000fe2000000000a */
[----:B------:R-:W-:Y:S10]  /*02e0*/  @P0 BRA `(.L_x_87) ;  /* 0x0000000000200947 */ /* 0x000ff40003800000 */
[----:B------:R-:W-:Y:S01]  /*02f0*/  LOP3.LUT R14, R7, 0x7fffffff, RZ, 0xc0, !PT ;  /* 0x7fffffff070e7812 */ /* 0x000fe200078ec0ff */
[----:B------:R-:W-:Y:S01]  /*0300*/  IMAD.MOV.U32 R10, RZ, RZ, R6 ;  /* 0x000000ffff0a7224 */ /* 0x000fe200078e0006 */
[----:B------:R-:W-:Y:S01]  /*0310*/  MOV R18, 0x350 ;  /* 0x0000035000127802 */ /* 0x000fe20000000f00 */
[----:B------:R-:W-:Y:S02]  /*0320*/  IMAD.MOV.U32 R11, RZ, RZ, R7 ;  /* 0x000000ffff0b7224 */ /* 0x000fe400078e0007 */
[----:B------:R-:W-:-:S07]  /*0330*/  VIADD R14, R14, 0xfff00000 ;  /* 0xfff000000e0e7836 */ /* 0x000fce0000000000 */
[----:B-----5:R-:W-:Y:S05]  /*0340*/  CALL.REL.NOINC `($__internal_0_$__cuda_sm20_dblrcp_rn_slowpath_v3) ;  /* 0x0000001800047944 */ /* 0x020fea0003c00000 */
[----:B------:R-:W-:Y:S01]  /*0350*/  MOV R10, R12 ;  /* 0x0000000c000a7202 */ /* 0x000fe20000000f00 */
[----:B------:R-:W-:-:S07]  /*0360*/  IMAD.MOV.U32 R11, RZ, RZ, R13 ;  /* 0x000000ffff0b7224 */ /* 0x000fce00078e000d */
.L_x_87:
[----:B------:R-:W-:Y:S05]  /*0370*/  BSYNC.RECONVERGENT B2 ;  /* 0x0000000000027941 */ /* 0x000fea0003800200 */
.L_x_86:
[----:B------:R-:W-:Y:S01]  /*0380*/  UMOV UR4, 0xfc6fb619 ;  /* 0xfc6fb61900047882 */ /* 0x000fe20000000000 */
[----:B------:R-:W-:Y:S02]  /*0390*/  UMOV UR5, 0x3fe2788c ;  /* 0x3fe2788c00057882 */ /* 0x000fe40000000000 */
[----:B------:R-:W-:Y:S01]  /*03a0*/  DADD R10, -R10, -UR4 ;  /* 0x800000040a0a7e29 */ /* 0x000fe20008000100 */
[----:B------:R-:W-:Y:S01]  /*03b0*/  UMOV UR4, 0x625307d3 ;  /* 0x625307d300047882 */ /* 0x000fe20000000000 */
[----:B------:R-:W-:-:S06]  /*03c0*/  UMOV UR5, 0x3ffa51a6 ;  /* 0x3ffa51a600057882 */ /* 0x000fcc0000000000 */
[----:B------:R-:W-:Y:S01]  /*03d0*/  DFMA R2, R6, UR4, R10 ;  /* 0x0000000406027c2b */ /* 0x000fe2000800000a */
[----:B------:R-:W-:Y:S10]  /*03e0*/  BRA `(.L_x_84) ;  /* 0x0000000800547947 */ /* 0x000ff40003800000 */
.L_x_85:
[----:B------:R-:W-:Y:S01]  /*03f0*/  DSETP.GEU.AND P0, PT, R6, 12, PT ;  /* 0x402800000600742a */ /* 0x000fe20003f0e000 */
[----:B------:R-:W-:Y:S01]  /*0400*/  BSSY.RECONVERGENT B2, `(.L_x_88) ;  /* 0x0000019000027945 */ /* 0x000fe20003800200 */
[----:B------:R-:W-:-:S12]  /*0410*/  CS2R R2, SRZ ;  /* 0x0000000000027805 */ /* 0x000fd8000001ff00 */
[----:B------:R-:W-:Y:S05]  /*0420*/  @P0 BRA `(.L_x_89) ;  /* 0x0000000000580947 */ /* 0x000fea0003800000 */
[----:B------:R-:W-:-:S07]  /*0430*/  CS2R R2, SRZ ;  /* 0x0000000000027805 */ /* 0x000fce000001ff00 */
.L_x_92:
[----:B------:R-:W0:Y:S01]  /*0440*/  MUFU.RCP64H R11, R7 ;  /* 0x00000007000b7308 */ /* 0x000e220000001800 */
[----:B------:R-:W-:Y:S01]  /*0450*/  VIADD R10, R7, 0x300402 ;  /* 0x00300402070a7836 */ /* 0x000fe20000000000 */
[----:B------:R-:W-:Y:S04]  /*0460*/  BSSY.RECONVERGENT B3, `(.L_x_90) ;  /* 0x000000e000037945 */ /* 0x000fe80003800200 */
[----:B------:R-:W-:Y:S01]  /*0470*/  FSETP.GEU.AND P0, PT, |R10|, 5.8789094863358348022e-39, PT ;  /* 0x004004020a00780b */ /* 0x000fe20003f0e200 */
[----:B0-----:R-:W-:-:S08]  /*0480*/  DFMA R12, R10, -R6, 1 ;  /* 0x3ff000000a0c742b */ /* 0x001fd00000000806 */
[----:B------:R-:W-:-:S08]  /*0490*/  DFMA R12, R12, R12, R12 ;  /* 0x0000000c0c0c722b */ /* 0x000fd0000000000c */
[----:B------:R-:W-:-:S08]  /*04a0*/  DFMA R12, R10, R12, R10 ;  /* 0x0000000c0a0c722b */ /* 0x000fd0000000000a */
[----:B------:R-:W-:-:S08]  /*04b0*/  DFMA R14, R12, -R6, 1 ;  /* 0x3ff000000c0e742b */ /* 0x000fd00000000806 */
[----:B------:R-:W-:Y:S01]  /*04c0*/  DFMA R12, R12, R14, R12 ;  /* 0x0000000e0c0c722b */ /* 0x000fe2000000000c */
[----:B------:R-:W-:Y:S10]  /*04d0*/  @P0 BRA `(.L_x_91) ;  /* 0x0000000000180947 */ /* 0x000ff40003800000 */
[----:B------:R-:W-:Y:S01]  /*04e0*/  LOP3.LUT R14, R7, 0x7fffffff, RZ, 0xc0, !PT ;  /* 0x7fffffff070e7812 */ /* 0x000fe200078ec0ff */
[----:B------:R-:W-:Y:S01]  /*04f0*/  IMAD.MOV.U32 R10, RZ, RZ, R6 ;  /* 0x000000ffff0a7224 */ /* 0x000fe200078e0006 */
[----:B------:R-:W-:Y:S02]  /*0500*/  MOV R11, R7 ;  /* 0x00000007000b7202 */ /* 0x000fe40000000f00 */
[----:B------:R-:W-:Y:S01]  /*0510*/  MOV R18, 0x540 ;  /* 0x0000054000127802 */ /* 0x000fe20000000f00 */
[----:B------:R-:W-:-:S07]  /*0520*/  VIADD R14, R14, 0xfff00000 ;  /* 0xfff000000e0e7836 */ /* 0x000fce0000000000 */
[----:B-----5:R-:W-:Y:S05]  /*0530*/  CALL.REL.NOINC `($__internal_0_$__cuda_sm20_dblrcp_rn_slowpath_v3) ;  /* 0x0000001400887944 */ /* 0x020fea0003c00000 */
.L_x_91:
[----:B------:R-:W-:Y:S05]  /*0540*/  BSYNC.RECONVERGENT B3 ;  /* 0x0000000000037941 */ /* 0x000fea0003800200 */
.L_x_90:
[----:B------:R-:W-:Y:S02]  /*0550*/  DADD R6, R6, 1 ;  /* 0x3ff0000006067429 */ /* 0x000fe40000000000 */
[----:B------:R-:W-:-:S06]  /*0560*/  DADD R2, -R12, R2 ;  /* 0x000000000c027229 */ /* 0x000fcc0000000102 */
[----:B------:R-:W-:-:S14]  /*0570*/  DSETP.GEU.AND P0, PT, R6, 12, PT ;  /* 0x402800000600742a */ /* 0x000fdc0003f0e000 */
[----:B------:R-:W-:Y:S05]  /*0580*/  @!P0 BRA `(.L_x_92) ;  /* 0xfffffffc00ac8947 */ /* 0x000fea000383ffff */
.L_x_89:
[----:B------:R-:W-:Y:S05]  /*0590*/  BSYNC.RECONVERGENT B2 ;  /* 0x0000000000027941 */ /* 0x000fea0003800200 */
.L_x_88:
[----:B------:R-:W-:-:S14]  /*05a0*/  DSETP.GE.AND P0, PT, R6, 12, PT ;  /* 0x402800000600742a */ /* 0x000fdc0003f06000 */
[----:B------:R-:W-:Y:S05]  /*05b0*/  @!P0 BRA `(.L_x_84) ;  /* 0x0000000400e08947 */ /* 0x000fea0003800000 */
[----:B------:R-:W-:Y:S01]  /*05c0*/  ISETP.GT.AND P0, PT, R7, 0xfffff, PT ;  /* 0x000fffff0700780c */ /* 0x000fe20003f04270 */
[----:B------:R-:W-:Y:S01]  /*05d0*/  IMAD.MOV.U32 R10, RZ, RZ, R6 ;  /* 0x000000ffff0a7224 */ /* 0x000fe200078e0006 */
[----:B------:R-:W-:Y:S01]  /*05e0*/  MOV R16, R7 ;  /* 0x0000000700107202 */ /* 0x000fe20000000f00 */
[----:B------:R-:W-:Y:S01]  /*05f0*/  IMAD.MOV.U32 R11, RZ, RZ, R7 ;  /* 0x000000ffff0b7224 */ /* 0x000fe200078e0007 */
[----:B------:R-:W-:Y:S01]  /*0600*/  BSSY.RECONVERGENT B2, `(.L_x_93) ;  /* 0x0000050000027945 */ /* 0x000fe20003800200 */
[----:B------:R-:W-:-:S08]  /*0610*/  MOV R22, R6 ;  /* 0x0000000600167202 */ /* 0x000fd00000000f00 */
[----:B------:R-:W-:-:S10]  /*0620*/  @!P0 DMUL R10, R6, 1.80143985094819840000e+16 ;  /* 0x43500000060a8828 */ /* 0x000fd40000000000 */
[----:B------:R-:W-:Y:S02]  /*0630*/  @!P0 IMAD.MOV.U32 R16, RZ, RZ, R11 ;  /* 0x000000ffff108224 */ /* 0x000fe400078e000b */
[----:B------:R-:W-:Y:S02]  /*0640*/  @!P0 IMAD.MOV.U32 R22, RZ, RZ, R10 ;  /* 0x000000ffff168224 */ /* 0x000fe400078e000a */
[----:B------:R-:W-:-:S05]  /*0650*/  VIADD R9, R16, 0xffffffff ;  /* 0xffffffff10097836 */ /* 0x000fca0000000000 */
[----:B------:R-:W-:Y:S01]  /*0660*/  ISETP.GT.U32.AND P1, PT, R9, 0x7feffffe, PT ;  /* 0x7feffffe0900780c */ /* 0x000fe20003f24070 */
[----:B------:R-:W-:Y:S02]  /*0670*/  IMAD.MOV.U32 R9, RZ, RZ, -0x3ff ;  /* 0xfffffc01ff097424 */ /* 0x000fe400078e00ff */
[----:B------:R-:W-:-:S10]  /*0680*/  @!P0 IMAD.MOV.U32 R9, RZ, RZ, -0x435 ;  /* 0xfffffbcbff098424 */ /* 0x000fd400078e00ff */
[----:B------:R-:W-:Y:S05]  /*0690*/  @P1 BRA `(.L_x_94) ;  /* 0x0000000400001947 */ /* 0x000fea0003800000 */
[----:B------:R-:W-:Y:S01]  /*06a0*/  LOP3.LUT R10, R16, 0xfffff, RZ, 0xc0, !PT ;  /* 0x000fffff100a7812 */ /* 0x000fe200078ec0ff */
[----:B------:R-:W-:Y:S01]  /*06b0*/  IMAD.MOV.U32 R20, RZ, RZ, -0x748574fc ;  /* 0x8b7a8b04ff147424 */ /* 0x000fe200078e00ff */
[----:B------:R-:W-:Y:S01]  /*06c0*/  UMOV UR4, 0x3ae80f1e ;  /* 0x3ae80f1e00047882 */ /* 0x000fe20000000000 */
[----:B------:R-:W-:Y:S01]  /*06d0*/  IMAD.MOV.U32 R21, RZ, RZ, 0x3ed0ee25 ;  /* 0x3ed0ee25ff157424 */ /* 0x000fe200078e00ff */
[----:B------:R-:W-:Y:S01]  /*06e0*/  LOP3.LUT R23, R10, 0x3ff00000, RZ, 0xfc, !PT ;  /* 0x3ff000000a177812 */ /* 0x000fe200078efcff */
[----:B------:R-:W-:Y:S01]  /*06f0*/  IMAD.MOV.U32 R10, RZ, RZ, RZ ;  /* 0x000000ffff0a7224 */ /* 0x000fe200078e00ff */
[----:B------:R-:W-:Y:S01]  /*0700*/  UMOV UR5, 0x3eb1380b ;  /* 0x3eb1380b00057882 */ /* 0x000fe20000000000 */
[----:B------:R-:W-:Y:S01]  /*0710*/  LEA.HI R9, R16, R9, RZ, 0xc ;  /* 0x0000000910097211 */ /* 0x000fe200078f60ff */
[----:B------:R-:W-:Y:S01]  /*0720*/  IMAD.MOV.U32 R17, RZ, RZ, 0x43300000 ;  /* 0x43300000ff117424 */ /* 0x000fe200078e00ff */
[----:B------:R-:W-:Y:S01]  /*0730*/  ISETP.GE.U32.AND P0, PT, R23, 0x3ff6a09f, PT ;  /* 0x3ff6a09f1700780c */ /* 0x000fe20003f06070 */
[----:B------:R-:W-:Y:S01]  /*0740*/  UMOV UR10, 0x80000000 ;  /* 0x80000000000a7882 */ /* 0x000fe20000000000 */
[----:B------:R-:W-:-:S11]  /*0750*/  UMOV UR11, 0x43300000 ;  /* 0x43300000000b7882 */ /* 0x000fd60000000000 */
[----:B------:R-:W-:Y:S01]  /*0760*/  @P0 VIADD R11, R23, 0xfff00000 ;  /* 0xfff00000170b0836 */ /* 0x000fe20000000000 */
[----:B------:R-:W-:-:S04]  /*0770*/  @P0 IADD3 R9, PT, PT, R9, 0x1, RZ ;  /* 0x0000000109090810 */ /* 0x000fc80007ffe0ff */
[----:B------:R-:W-:Y:S02]  /*0780*/  @P0 MOV R23, R11 ;  /* 0x0000000b00170202 */ /* 0x000fe40000000f00 */
[----:B------:R-:W-:-:S04]  /*0790*/  LOP3.LUT R16, R9, 0x80000000, RZ, 0x3c, !PT ;  /* 0x8000000009107812 */ /* 0x000fc800078e3cff */
[C---:B------:R-:W-:Y:S02]  /*07a0*/  DADD R18, R22.reuse, 1 ;  /* 0x3ff0000016127429 */ /* 0x040fe40000000000 */
[----:B------:R-:W-:Y:S02]  /*07b0*/  DADD R22, R22, -1 ;  /* 0xbff0000016167429 */ /* 0x000fe40000000000 */
[----:B------:R-:W-:Y:S01]  /*07c0*/  DADD R16, R16, -UR10 ;  /* 0x8000000a10107e29 */ /* 0x000fe20008000000 */
[----:B------:R-:W-:Y:S01]  /*07d0*/  UMOV UR10, 0xfefa39ef ;  /* 0xfefa39ef000a7882 */ /* 0x000fe20000000000 */
[----:B------:R-:W0:Y:S01]  /*07e0*/  MUFU.RCP64H R11, R19 ;  /* 0x00000013000b7308 */ /* 0x000e220000001800 */
[----:B------:R-:W-:Y:S01]  /*07f0*/  UMOV UR11, 0x3fe62e42 ;  /* 0x3fe62e42000b7882 */ /* 0x000fe20000000000 */
[----:B0-----:R-:W-:-:S08]  /*0800*/  DFMA R12, -R18, R10, 1 ;  /* 0x3ff00000120c742b */ /* 0x001fd0000000010a */
[----:B------:R-:W-:-:S08]  /*0810*/  DFMA R12, R12, R12, R12 ;  /* 0x0000000c0c0c722b */ /* 0x000fd0000000000c */
[----:B------:R-:W-:-:S08]  /*0820*/  DFMA R10, R10, R12, R10 ;  /* 0x0000000c0a0a722b */ /* 0x000fd0000000000a */
[----:B------:R-:W-:-:S08]  /*0830*/  DMUL R12, R22, R10 ;  /* 0x0000000a160c7228 */ /* 0x000fd00000000000 */
[----:B------:R-:W-:-:S08]  /*0840*/  DFMA R12, R22, R10, R12 ;  /* 0x0000000a160c722b */ /* 0x000fd0000000000c */
[----:B------:R-:W-:-:S08]  /*0850*/  DMUL R14, R12, R12 ;  /* 0x0000000c0c0e7228 */ /* 0x000fd00000000000 */
[----:B------:R-:W-:Y:S01]  /*0860*/  DFMA R18, R14, UR4, R20 ;  /* 0x000000040e127c2b */ /* 0x000fe20008000014 */
[----:B------:R-:W-:Y:S01]  /*0870*/  UMOV UR4, 0x9f02676f ;  /* 0x9f02676f00047882 */ /* 0x000fe20000000000 */
[----:B------:R-:W-:Y:S01]  /*0880*/  UMOV UR5, 0x3ef3b266 ;  /* 0x3ef3b26600057882 */ /* 0x000fe20000000000 */
[----:B------:R-:W-:-:S05]  /*0890*/  DADD R20, R22, -R12 ;  /* 0x0000000016147229 */ /* 0x000fca000000080c */
[----:B------:R-:W-:Y:S01]  /*08a0*/  DFMA R18, R14, R18, UR4 ;  /* 0x000000040e127e2b */ /* 0x000fe20008000012 */
[----:B------:R-:W-:Y:S01]  /*08b0*/  UMOV UR4, 0xa9ab0956 ;  /* 0xa9ab095600047882 */ /* 0x000fe20000000000 */
[----:B------:R-:W-:Y:S01]  /*08c0*/  UMOV UR5, 0x3f1745cb ;  /* 0x3f1745cb00057882 */ /* 0x000fe20000000000 */
[----:B------:R-:W-:-:S05]  /*08d0*/  DADD R20, R20, R20 ;  /* 0x0000000014147229 */ /* 0x000fca0000000014 */
[----:B------:R-:W-:Y:S01]  /*08e0*/  DFMA R18, R14, R18, UR4 ;  /* 0x000000040e127e2b */ /* 0x000fe20008000012 */
[----:B------:R-:W-:Y:S01]  /*08f0*/  UMOV UR4, 0x2d1b5154 ;  /* 0x2d1b515400047882 */ /* 0x000fe20000000000 */
[----:B------:R-:W-:Y:S01]  /*0900*/  UMOV UR5, 0x3f3c71c7 ;  /* 0x3f3c71c700057882 */ /* 0x000fe20000000000 */
[----:B------:R-:W-:Y:S02]  /*0910*/  DFMA R22, R22, -R12, R20 ;  /* 0x8000000c1616722b */ /* 0x000fe40000000014 */
[----:B------:R-:W-:-:S03]  /*0920*/  DFMA R20, R16, UR10, R12 ;  /* 0x0000000a10147c2b */ /* 0x000fc6000800000c */
[----:B------:R-:W-:Y:S01]  /*0930*/  DFMA R18, R14, R18, UR4 ;  /* 0x000000040e127e2b */ /* 0x000fe20008000012 */
[----:B------:R-:W-:Y:S01]  /*0940*/  UMOV UR4, 0x923be72d ;  /* 0x923be72d00047882 */ /* 0x000fe20000000000 */
[----:B------:R-:W-:Y:S01]  /*0950*/  UMOV UR5, 0x3f624924 ;  /* 0x3f62492400057882 */ /* 0x000fe20000000000 */
[----:B------:R-:W-:-:S05]  /*0960*/  DMUL R22, R10, R22 ;  /* 0x000000160a167228 */ /* 0x000fca0000000000 */
[----:B------:R-:W-:Y:S01]  /*0970*/  DFMA R18, R14, R18, UR4 ;  /* 0x000000040e127e2b */ /* 0x000fe20008000012 */
[----:B------:R-:W-:Y:S01]  /*0980*/  UMOV UR4, 0x9999a3c4 ;  /* 0x9999a3c400047882 */ /* 0x000fe20000000000 */
[----:B------:R-:W-:-:S06]  /*0990*/  UMOV UR5, 0x3f899999 ;  /* 0x3f89999900057882 */ /* 0x000fcc0000000000 */
[----:B------:R-:W-:Y:S01]  /*09a0*/  DFMA R18, R14, R18, UR4 ;  /* 0x000000040e127e2b */ /* 0x000fe20008000012 */
[----:B------:R-:W-:Y:S01]  /*09b0*/  UMOV UR4, 0x55555554 ;  /* 0x5555555400047882 */ /* 0x000fe20000000000 */
[----:B------:R-:W-:-:S06]  /*09c0*/  UMOV UR5, 0x3fb55555 ;  /* 0x3fb5555500057882 */ /* 0x000fcc0000000000 */
[----:B------:R-:W-:Y:S01]  /*09d0*/  DFMA R24, R14, R18, UR4 ;  /* 0x000000040e187e2b */ /* 0x000fe20008000012 */
[----:B------:R-:W-:Y:S01]  /*09e0*/  UMOV UR4, 0xfefa39ef ;  /* 0xfefa39ef00047882 */ /* 0x000fe20000000000 */
[----:B------:R-:W-:Y:S02]  /*09f0*/  UMOV UR5, 0x3fe62e42 ;  /* 0x3fe62e4200057882 */ /* 0x000fe40000000000 */
[----:B------:R-:W-:Y:S01]  /*0a00*/  DFMA R18, R16, -UR4, R20 ;  /* 0x8000000410127c2b */ /* 0x000fe20008000014 */
[----:B------:R-:W-:Y:S01]  /*0a10*/  UMOV UR4, 0x3b39803f ;  /* 0x3b39803f00047882 */ /* 0x000fe20000000000 */
[----:B------:R-:W-:Y:S02]  /*0a20*/  UMOV UR5, 0x3c7abc9e ;  /* 0x3c7abc9e00057882 */ /* 0x000fe40000000000 */
[----:B------:R-:W-:-:S04]  /*0a30*/  DMUL R24, R14, R24 ;  /* 0x000000180e187228 */ /* 0x000fc80000000000 */
[----:B------:R-:W-:-:S04]  /*0a40*/  DADD R18, -R12, R18 ;  /* 0x000000000c127229 */ /* 0x000fc80000000112 */
[----:B------:R-:W-:-:S08]  /*0a50*/  DFMA R22, R12, R24, R22 ;  /* 0x000000180c16722b */ /* 0x000fd00000000016 */
[----:B------:R-:W-:-:S08]  /*0a60*/  DADD R18, R22, -R18 ;  /* 0x0000000016127229 */ /* 0x000fd00000000812 */
[----:B------:R-:W-:-:S08]  /*0a70*/  DFMA R18, R16, UR4, R18 ;  /* 0x0000000410127c2b */ /* 0x000fd00008000012 */
[----:B------:R-:W-:Y:S01]  /*0a80*/  DADD R20, R20, R18 ;  /* 0x0000000014147229 */ /* 0x000fe20000000012 */
[----:B------:R-:W-:Y:S10]  /*0a90*/  BRA `(.L_x_95) ;  /* 0x0000000000187947 */ /* 0x000ff40003800000 */
.L_x_94:
[----:B------:R-:W-:Y:S01]  /*0aa0*/  IMAD.MOV.U32 R12, RZ, RZ, 0x0 ;  /* 0x00000000ff0c7424 */ /* 0x000fe200078e00ff */
[----:B------:R-:W-:Y:S01]  /*0ab0*/  LOP3.LUT P0, RZ, R11, 0x7fffffff, RZ, 0xc0, !PT ;  /* 0x7fffffff0bff7812 */ /* 0x000fe2000780c0ff */
[----:B------:R-:W-:-:S06]  /*0ac0*/  IMAD.MOV.U32 R13, RZ, RZ, 0x7ff00000 ;  /* 0x7ff00000ff0d7424 */ /* 0x000fcc00078e00ff */
[----:B------:R-:W-:-:S10]  /*0ad0*/  DFMA R12, R10, R12, +INF ;  /* 0x7ff000000a0c742b */ /* 0x000fd4000000000c */
[----:B------:R-:W-:Y:S02]  /*0ae0*/  FSEL R20, R12, RZ, P0 ;  /* 0x000000ff0c147208 */ /* 0x000fe40000000000 */
[----:B------:R-:W-:-:S07]  /*0af0*/  FSEL R21, R13, -QNAN , P0 ;  /* 0xfff000000d157808 */ /* 0x000fce0000000000 */
.L_x_95:
[----:B------:R-:W-:Y:S05]  /*0b00*/  BSYNC.RECONVERGENT B2 ;  /* 0x0000000000027941 */ /* 0x000fea0003800200 */
.L_x_93:
[----:B------:R-:W0:Y:S01]  /*0b10*/  MUFU.RCP64H R11, R7 ;  /* 0x00000007000b7308 */ /* 0x000e220000001800 */
[----:B------:R-:W-:Y:S01]  /*0b20*/  IADD3 R10, PT, PT, R7, 0x300402, RZ ;  /* 0x00300402070a7810 */ /* 0x000fe20007ffe0ff */
[----:B------:R-:W-:Y:S03]  /*0b30*/  BSSY.RECONVERGENT B2, `(.L_x_96) ;  /* 0x000000e000027945 */ /* 0x000fe60003800200 */
[----:B------:R-:W-:Y:S02]  /*0b40*/  FSETP.GEU.AND P0, PT, |R10|, 5.8789094863358348022e-39, PT ;  /* 0x004004020a00780b */ /* 0x000fe40003f0e200 */
        /* <DEDUP_REMOVED lines=12> */
.L_x_97:
[----:B------:R-:W-:Y:S05]  /*0c10*/  BSYNC.RECONVERGENT B2 ;  /* 0x0000000000027941 */ /* 0x000fea0003800200 */
.L_x_96:
[C---:B------:R-:W-:Y:S01]  /*0c20*/  DMUL R6, R12.reuse, R12 ;  /* 0x0000000c0c067228 */ /* 0x040fe20000000000 */
[----:B------:R-:W-:Y:S01]  /*0c30*/  MOV R10, 0x11111111 ;  /* 0x11111111000a7802 */ /* 0x000fe20000000f00 */
[----:B------:R-:W-:Y:S01]  /*0c40*/  IMAD.MOV.U32 R11, RZ, RZ, 0x3f711111 ;  /* 0x3f711111ff0b7424 */ /* 0x000fe200078e00ff */
[----:B------:R-:W-:Y:S01]  /*0c50*/  UMOV UR4, 0xf07c1f08 ;  /* 0xf07c1f0800047882 */ /* 0x000fe20000000000 */
[----:B------:R-:W-:Y:S01]  /*0c60*/  UMOV UR5, 0x3f7f07c1 ;  /* 0x3f7f07c100057882 */ /* 0x000fe20000000000 */
[----:B------:R-:W-:-:S03]  /*0c70*/  DFMA R20, R12, -0.5, R20 ;  /* 0xbfe000000c14782b */ /* 0x000fc60000000014 */
[----:B------:R-:W-:Y:S01]  /*0c80*/  DFMA R10, R6, -UR4, R10 ;  /* 0x80000004060a7c2b */ /* 0x000fe2000800000a */
[----:B------:R-:W-:Y:S01]  /*0c90*/  UMOV UR4, 0x10410410 ;  /* 0x1041041000047882 */ /* 0x000fe20000000000 */
[----:B------:R-:W-:-:S03]  /*0ca0*/  UMOV UR5, 0x3f704104 ;  /* 0x3f70410400057882 */ /* 0x000fc60000000000 */
[----:B------:R-:W-:-:S03]  /*0cb0*/  DADD R2, R2, R20 ;  /* 0x0000000002027229 */ /* 0x000fc60000000014 */
[----:B------:R-:W-:Y:S01]  /*0cc0*/  DFMA R10, -R6, R10, UR4 ;  /* 0x00000004060a7e2b */ /* 0x000fe2000800010a */
[----:B------:R-:W-:Y:S01]  /*0cd0*/  UMOV UR4, 0x11111111 ;  /* 0x1111111100047882 */ /* 0x000fe20000000000 */
[----:B------:R-:W-:-:S06]  /*0ce0*/  UMOV UR5, 0x3f811111 ;  /* 0x3f81111100057882 */ /* 0x000fcc0000000000 */
[----:B------:R-:W-:Y:S01]  /*0cf0*/  DFMA R10, -R6, R10, UR4 ;  /* 0x00000004060a7e2b */ /* 0x000fe2000800010a */
[----:B------:R-:W-:Y:S01]  /*0d00*/  UMOV UR4, 0x55555555 ;  /* 0x5555555500047882 */ /* 0x000fe20000000000 */
[----:B------:R-:W-:-:S06]  /*0d10*/  UMOV UR5, 0x3fb55555 ;  /* 0x3fb5555500057882 */ /* 0x000fcc0000000000 */
[----:B------:R-:W-:-:S08]  /*0d20*/  DFMA R10, -R6, R10, UR4 ;  /* 0x00000004060a7e2b */ /* 0x000fd0000800010a */
[----:B------:R-:W-:-:S11]  /*0d30*/  DFMA R2, -R6, R10, R2 ;  /* 0x0000000a0602722b */ /* 0x000fd60000000102 */
.L_x_84:
[----:B------:R-:W-:Y:S05]  /*0d40*/  BSYNC.RECONVERGENT B1 ;  /* 0x0000000000017941 */ /* 0x000fea0003800200 */
.L_x_83:
[----:B-----5:R-:W0:Y:S01]  /*0d50*/  I2F.F64 R8, R8 ;  /* 0x0000000800087312 */ /* 0x020e220000201c00 */
[----:B------:R-:W-:Y:S01]  /*0d60*/  BSSY.RECONVERGENT B1, `(.L_x_98) ;  /* 0x00000bf000017945 */ /* 0x000fe20003800200 */
[----:B------:R-:W-:Y:S02]  /*0d70*/  IMAD.MOV.U32 R6, RZ, RZ, 0x0 ;  /* 0x00000000ff067424 */ /* 0x000fe400078e00ff */
[----:B------:R-:W-:Y:S01]  /*0d80*/  IMAD.MOV.U32 R7, RZ, RZ, 0x7ff80000 ;  /* 0x7ff80000ff077424 */ /* 0x000fe200078e00ff */
[----:B0-----:R-:W-:-:S08]  /*0d90*/  DADD R8, R8, 1 ;  /* 0x3ff0000008087429 */ /* 0x001fd00000000000 */
[----:B------:R-:W-:-:S14]  /*0da0*/  DSETP.NEU.AND P0, PT, R8, -INF , PT ;  /* 0xfff000000800742a */ /* 0x000fdc0003f0d000 */
[----:B------:R-:W-:Y:S05]  /*0db0*/  @!P0 BRA `(.L_x_99) ;  /* 0x0000000800e48947 */ /* 0x000fea0003800000 */
[----:B------:R-:W0:Y:S01]  /*0dc0*/  FRND.F64.FLOOR R6, R8 ;  /* 0x0000000800067313 */ /* 0x000e220000305800 */
[----:B------:R-:W-:Y:S02]  /*0dd0*/  DSETP.LE.AND P1, PT, R8, RZ, PT ;  /* 0x000000ff0800722a */ /* 0x000fe40003f23000 */
[----:B0-----:R-:W-:Y:S01]  /*0de0*/  DSETP.NEU.AND P0, PT, R6, R8, PT ;  /* 0x000000080600722a */ /* 0x001fe20003f0d000 */
[----:B------:R-:W-:Y:S01]  /*0df0*/  MOV R6, 0x0 ;  /* 0x0000000000067802 */ /* 0x000fe20000000f00 */
[----:B------:R-:W-:-:S12]  /*0e00*/  IMAD.MOV.U32 R7, RZ, RZ, -0x100000 ;  /* 0xfff00000ff077424 */ /* 0x000fd800078e00ff */
[----:B------:R-:W-:Y:S05]  /*0e10*/  @!P0 BRA P1, `(.L_x_99) ;  /* 0x0000000800cc8947 */ /* 0x000fea0000800000 */
[----:B------:R-:W-:Y:S01]  /*0e20*/  UMOV UR4, 0xa0b5ed8d ;  /* 0xa0b5ed8d00047882 */ /* 0x000fe20000000000 */
[----:B------:R-:W-:Y:S02]  /*0e30*/  UMOV UR5, 0x3eb0c6f7 ;  /* 0x3eb0c6f700057882 */ /* 0x000fe40000000000 */
[----:B------:R-:W-:-:S14]  /*0e40*/  DSETP.GTU.AND P0, PT, R8, UR4, PT ;  /* 0x0000000408007e2a */ /* 0x000fdc000bf0c000 */
[----:B------:R-:W-:Y:S05]  /*0e50*/  @P0 BRA `(.L_x_100) ;  /* 0x0000000000680947 */ /* 0x000fea0003800000 */
[----:B------:R-:W0:Y:S01]  /*0e60*/  MUFU.RCP64H R7, R9 ;  /* 0x0000000900077308 */ /* 0x000e220000001800 */
[----:B------:R-:W-:Y:S01]  /*0e70*/  VIADD R6, R9, 0x300402 ;  /* 0x0030040209067836 */ /* 0x000fe20000000000 */
[----:B------:R-:W-:Y:S04]  /*0e80*/  BSSY.RECONVERGENT B2, `(.L_x_101) ;  /* 0x0000010000027945 */ /* 0x000fe80003800200 */
[----:B------:R-:W-:Y:S01]  /*0e90*/  FSETP.GEU.AND P0, PT, |R6|, 5.8789094863358348022e-39, PT ;  /* 0x004004020600780b */ /* 0x000fe20003f0e200 */
        /* <DEDUP_REMOVED lines=8> */
[----:B------:R-:W-:Y:S02]  /*0f20*/  MOV R11, R9 ;  /* 0x00000009000b7202 */ /* 0x000fe40000000f00 */
[----:B------:R-:W-:Y:S01]  /*0f30*/  MOV R18, 0xf60 ;  /* 0x00000f6000127802 */ /* 0x000fe20000000f00 */
[----:B------:R-:W-:-:S07]  /*0f40*/  VIADD R14, R14, 0xfff00000 ;  /* 0xfff000000e0e7836 */ /* 0x000fce0000000000 */
[----:B------:R-:W-:Y:S05]  /*0f50*/  CALL.REL.NOINC `($__internal_0_$__cuda_sm20_dblrcp_rn_slowpath_v3) ;  /* 0x0000000c00007944 */ /* 0x000fea0003c00000 */
[----:B------:R-:W-:Y:S02]  /*0f60*/  IMAD.MOV.U32 R10, RZ, RZ, R12 ;  /* 0x000000ffff0a7224 */ /* 0x000fe400078e000c */
[----:B------:R-:W-:-:S07]  /*0f70*/  IMAD.MOV.U32 R11, RZ, RZ, R13 ;  /* 0x000000ffff0b7224 */ /* 0x000fce00078e000d */
.L_x_102:
[----:B------:R-:W-:Y:S05]  /*0f80*/  BSYNC.RECONVERGENT B2 ;  /* 0x0000000000027941 */ /* 0x000fea0003800200 */
.L_x_101:
[----:B------:R-:W-:Y:S01]  /*0f90*/  UMOV UR4, 0xfc6fb619 ;  /* 0xfc6fb61900047882 */ /* 0x000fe20000000000 */
[----:B------:R-:W-:Y:S02]  /*0fa0*/  UMOV UR5, 0x3fe2788c ;  /* 0x3fe2788c00057882 */ /* 0x000fe40000000000 */
[----:B------:R-:W-:Y:S01]  /*0fb0*/  DADD R10, -R10, -UR4 ;  /* 0x800000040a0a7e29 */ /* 0x000fe20008000100 */
[----:B------:R-:W-:Y:S01]  /*0fc0*/  UMOV UR4, 0x625307d3 ;  /* 0x625307d300047882 */ /* 0x000fe20000000000 */
[----:B------:R-:W-:-:S06]  /*0fd0*/  UMOV UR5, 0x3ffa51a6 ;  /* 0x3ffa51a600057882 */ /* 0x000fcc0000000000 */
[----:B------:R-:W-:Y:S01]  /*0fe0*/  DFMA R6, R8, UR4, R10 ;  /* 0x0000000408067c2b */ /* 0x000fe2000800000a */
[----:B------:R-:W-:Y:S10]  /*0ff0*/  BRA `(.L_x_99) ;  /* 0x0000000800547947 */ /* 0x000ff40003800000 */
.L_x_100:
[----:B------:R-:W-:Y:S01]  /*1000*/  DSETP.GEU.AND P0, PT, R8, 12, PT ;  /* 0x402800000800742a */ /* 0x000fe20003f0e000 */
[----:B------:R-:W-:Y:S01]  /*1010*/  BSSY.RECONVERGENT B2, `(.L_x_103) ;  /* 0x0000019000027945 */ /* 0x000fe20003800200 */
[----:B------:R-:W-:-:S12]  /*1020*/  CS2R R6, SRZ ;  /* 0x0000000000067805 */ /* 0x000fd8000001ff00 */
[----:B------:R-:W-:Y:S05]  /*1030*/  @P0 BRA `(.L_x_104) ;  /* 0x0000000000580947 */ /* 0x000fea0003800000 */
[----:B------:R-:W-:-:S07]  /*1040*/  CS2R R6, SRZ ;  /* 0x0000000000067805 */ /* 0x000fce000001ff00 */
.L_x_107:
        /* <DEDUP_REMOVED lines=15> */
[----:B------:R-:W-:Y:S05]  /*1140*/  CALL.REL.NOINC `($__internal_0_$__cuda_sm20_dblrcp_rn_slowpath_v3) ;  /* 0x0000000800847944 */ /* 0x000fea0003c00000 */
.L_x_106:
[----:B------:R-:W-:Y:S05]  /*1150*/  BSYNC.RECONVERGENT B3 ;  /* 0x0000000000037941 */ /* 0x000fea0003800200 */
.L_x_105:
[----:B------:R-:W-:Y:S02]  /*1160*/  DADD R8, R8, 1 ;  /* 0x3ff0000008087429 */ /* 0x000fe40000000000 */
[----:B------:R-:W-:-:S06]  /*1170*/  DADD R6, -R12, R6 ;  /* 0x000000000c067229 */ /* 0x000fcc0000000106 */
[----:B------:R-:W-:-:S14]  /*1180*/  DSETP.GEU.AND P0, PT, R8, 12, PT ;  /* 0x402800000800742a */ /* 0x000fdc0003f0e000 */
[----:B------:R-:W-:Y:S05]  /*1190*/  @!P0 BRA `(.L_x_107) ;  /* 0xfffffffc00ac8947 */ /* 0x000fea000383ffff */
.L_x_104:
[----:B------:R-:W-:Y:S05]  /*11a0*/  BSYNC.RECONVERGENT B2 ;  /* 0x0000000000027941 */ /* 0x000fea0003800200 */
.L_x_103:
[----:B------:R-:W-:-:S14]  /*11b0*/  DSETP.GE.AND P0, PT, R8, 12, PT ;  /* 0x402800000800742a */ /* 0x000fdc0003f06000 */
[----:B------:R-:W-:Y:S05]  /*11c0*/  @!P0 BRA `(.L_x_99) ;  /* 0x0000000400e08947 */ /* 0x000fea0003800000 */
[----:B------:R-:W-:Y:S01]  /*11d0*/  ISETP.GT.AND P0, PT, R9, 0xfffff, PT ;  /* 0x000fffff0900780c */ /* 0x000fe20003f04270 */
[--C-:B------:R-:W-:Y:S01]  /*11e0*/  IMAD.MOV.U32 R11, RZ, RZ, R9.reuse ;  /* 0x000000ffff0b7224 */ /* 0x100fe200078e0009 */
[----:B------:R-:W-:Y:S01]  /*11f0*/  MOV R10, R8 ;  /* 0x00000008000a7202 */ /* 0x000fe20000000f00 */
[----:B------:R-:W-:Y:S01]  /*1200*/  IMAD.MOV.U32 R19, RZ, RZ, R9 ;  /* 0x000000ffff137224 */ /* 0x000fe200078e0009 */
[----:B------:R-:W-:Y:S01]  /*1210*/  BSSY.RECONVERGENT B2, `(.L_x_108) ;  /* 0x0000050000027945 */ /* 0x000fe20003800200 */
[----:B------:R-:W-:Y:S02]  /*1220*/  IMAD.MOV.U32 R18, RZ, RZ, -0x3ff ;  /* 0xfffffc01ff127424 */ /* 0x000fe400078e00ff */
[----:B------:R-:W-:-:S06]  /*1230*/  IMAD.MOV.U32 R16, RZ, RZ, R8 ;  /* 0x000000ffff107224 */ /* 0x000fcc00078e0008 */
[----:B------:R-:W-:Y:S01]  /*1240*/  @!P0 DMUL R10, R8, 1.80143985094819840000e+16 ;  /* 0x43500000080a8828 */ /* 0x000fe20000000000 */
[----:B------:R-:W-:-:S09]  /*1250*/  @!P0 IMAD.MOV.U32 R18, RZ, RZ, -0x435 ;  /* 0xfffffbcbff128424 */ /* 0x000fd200078e00ff */
[----:B------:R-:W-:Y:S01]  /*1260*/  @!P0 IMAD.MOV.U32 R19, RZ, RZ, R11 ;  /* 0x000000ffff138224 */ /* 0x000fe200078e000b */
[----:B------:R-:W-:-:S04]  /*1270*/  @!P0 MOV R16, R10 ;  /* 0x0000000a00108202 */ /* 0x000fc80000000f00 */
[----:B------:R-:W-:-:S04]  /*1280*/  IADD3 R12, PT, PT, R19, -0x1, RZ ;  /* 0xffffffff130c7810 */ /* 0x000fc80007ffe0ff */
[----:B------:R-:W-:-:S13]  /*1290*/  ISETP.GT.U32.AND P1, PT, R12, 0x7feffffe, PT ;  /* 0x7feffffe0c00780c */ /* 0x000fda0003f24070 */
[----:B------:R-:W-:Y:S05]  /*12a0*/  @P1 BRA `(.L_x_109) ;  /* 0x0000000400001947 */ /* 0x000fea0003800000 */
[C---:B------:R-:W-:Y:S01]  /*12b0*/  LOP3.LUT R10, R19.reuse, 0xfffff, RZ, 0xc0, !PT ;  /* 0x000fffff130a7812 */ /* 0x040fe200078ec0ff */
[----:B------:R-:W-:Y:S01]  /*12c0*/  IMAD.MOV.U32 R14, RZ, RZ, RZ ;  /* 0x000000ffff0e7224 */ /* 0x000fe200078e00ff */
[----:B------:R-:W-:Y:S01]  /*12d0*/  MOV R22, 0x8b7a8b04 ;  /* 0x8b7a8b0400167802 */ /* 0x000fe20000000f00 */
[----:B------:R-:W-:Y:S01]  /*12e0*/  IMAD.MOV.U32 R23, RZ, RZ, 0x3ed0ee25 ;  /* 0x3ed0ee25ff177424 */ /* 0x000fe200078e00ff */
[----:B------:R-:W-:Y:S01]  /*12f0*/  LOP3.LUT R17, R10, 0x3ff00000, RZ, 0xfc, !PT ;  /* 0x3ff000000a117812 */ /* 0x000fe200078efcff */
[----:B------:R-:W-:Y:S01]  /*1300*/  UMOV UR4, 0x3ae80f1e ;  /* 0x3ae80f1e00047882 */ /* 0x000fe20000000000 */
[----:B------:R-:W-:Y:S01]  /*1310*/  UMOV UR5, 0x3eb1380b ;  /* 0x3eb1380b00057882 */ /* 0x000fe20000000000 */
[----:B------:R-:W-:Y:S01]  /*1320*/  LEA.HI R18, R19, R18, RZ, 0xc ;  /* 0x0000001213127211 */ /* 0x000fe200078f60ff */
[----:B------:R-:W-:Y:S01]  /*1330*/  IMAD.MOV.U32 R19, RZ, RZ, 0x43300000 ;  /* 0x43300000ff137424 */ /* 0x000fe200078e00ff */
[----:B------:R-:W-:Y:S01]  /*1340*/  ISETP.GE.U32.AND P0, PT, R17, 0x3ff6a09f, PT ;  /* 0x3ff6a09f1100780c */ /* 0x000fe20003f06070 */
[----:B------:R-:W-:Y:S01]  /*1350*/  UMOV UR10, 0x80000000 ;  /* 0x80000000000a7882 */ /* 0x000fe20000000000 */
[----:B------:R-:W-:-:S11]  /*1360*/  UMOV UR11, 0x43300000 ;  /* 0x43300000000b7882 */ /* 0x000fd60000000000 */
[----:B------:R-:W-:Y:S02]  /*1370*/  @P0 VIADD R11, R17, 0xfff00000 ;  /* 0xfff00000110b0836 */ /* 0x000fe40000000000 */
[----:B------:R-:W-:Y:S02]  /*1380*/  @P0 VIADD R18, R18, 0x1 ;  /* 0x0000000112120836 */ /* 0x000fe40000000000 */
[----:B------:R-:W-:-:S03]  /*1390*/  @P0 IMAD.MOV.U32 R17, RZ, RZ, R11 ;  /* 0x000000ffff110224 */ /* 0x000fc600078e000b */
[----:B------:R-:W-:-:S03]  /*13a0*/  LOP3.LUT R18, R18, 0x80000000, RZ, 0x3c, !PT ;  /* 0x8000000012127812 */ /* 0x000fc600078e3cff */
        /* <DEDUP_REMOVED lines=48> */
.L_x_109:
[----:B------:R-:W-:Y:S01]  /*16b0*/  MOV R12, 0x0 ;  /* 0x00000000000c7802 */ /* 0x000fe20000000f00 */
[----:B------:R-:W-:Y:S01]  /*16c0*/  IMAD.MOV.U32 R13, RZ, RZ, 0x7ff00000 ;  /* 0x7ff00000ff0d7424 */ /* 0x000fe200078e00ff */
[----:B------:R-:W-:-:S05]  /*16d0*/  LOP3.LUT P0, RZ, R11, 0x7fffffff, RZ, 0xc0, !PT ;  /* 0x7fffffff0bff7812 */ /* 0x000fca000780c0ff */
[----:B------:R-:W-:-:S10]  /*16e0*/  DFMA R12, R10, R12, +INF ;  /* 0x7ff000000a0c742b */ /* 0x000fd4000000000c */
[----:B------:R-:W-:Y:S02]  /*16f0*/  FSEL R20, R12, RZ, P0 ;  /* 0x000000ff0c147208 */ /* 0x000fe40000000000 */
[----:B------:R-:W-:-:S07]  /*1700*/  FSEL R21, R13, -QNAN , P0 ;  /* 0xfff000000d157808 */ /* 0x000fce0000000000 */
.L_x_110:
[----:B------:R-:W-:Y:S05]  /*1710*/  BSYNC.RECONVERGENT B2 ;  /* 0x0000000000027941 */ /* 0x000fea0003800200 */
.L_x_108:
        /* <DEDUP_REMOVED lines=16> */
.L_x_112:
[----:B------:R-:W-:Y:S05]  /*1820*/  BSYNC.RECONVERGENT B2 ;  /* 0x0000000000027941 */ /* 0x000fea0003800200 */
.L_x_111:
[C---:B------:R-:W-:Y:S01]  /*1830*/  DMUL R8, R12.reuse, R12 ;  /* 0x0000000c0c087228 */ /* 0x040fe20000000000 */
[----:B------:R-:W-:Y:S01]  /*1840*/  IMAD.MOV.U32 R10, RZ, RZ, 0x11111111 ;  /* 0x11111111ff0a7424 */ /* 0x000fe200078e00ff */
[----:B------:R-:W-:Y:S01]  /*1850*/  UMOV UR4, 0xf07c1f08 ;  /* 0xf07c1f0800047882 */ /* 0x000fe20000000000 */
[----:B------:R-:W-:Y:S01]  /*1860*/  IMAD.MOV.U32 R11, RZ, RZ, 0x3f711111 ;  /* 0x3f711111ff0b7424 */ /* 0x000fe200078e00ff */
[----:B------:R-:W-:Y:S01]  /*1870*/  UMOV UR5, 0x3f7f07c1 ;  /* 0x3f7f07c100057882 */ /* 0x000fe20000000000 */
[----:B------:R-:W-:-:S04]  /*1880*/  DFMA R20, R12, -0.5, R20 ;  /* 0xbfe000000c14782b */ /* 0x000fc80000000014 */
[----:B------:R-:W-:Y:S01]  /*1890*/  DFMA R10, R8, -UR4, R10 ;  /* 0x80000004080a7c2b */ /* 0x000fe2000800000a */
[----:B------:R-:W-:Y:S01]  /*18a0*/  UMOV UR4, 0x10410410 ;  /* 0x1041041000047882 */ /* 0x000fe20000000000 */
[----:B------:R-:W-:Y:S02]  /*18b0*/  UMOV UR5, 0x3f704104 ;  /* 0x3f70410400057882 */ /* 0x000fe40000000000 */
[----:B------:R-:W-:-:S04]  /*18c0*/  DADD R6, R6, R20 ;  /* 0x0000000006067229 */ /* 0x000fc80000000014 */
        /* <DEDUP_REMOVED lines=8> */
.L_x_99:
[----:B------:R-:W-:Y:S05]  /*1950*/  BSYNC.RECONVERGENT B1 ;  /* 0x0000000000017941 */ /* 0x000fea0003800200 */
.L_x_98:
[----:B------:R-:W-:-:S10]  /*1960*/  DADD R2, R2, R6 ;  /* 0x0000000002027229 */ /* 0x000fd40000000006 */
[----:B------:R-:W0:Y:S02]  /*1970*/  F2F.F32.F64 R3, R2 ;  /* 0x0000000200037310 */ /* 0x000e240000301000 */
[----:B0-----:R1:W-:Y:S01]  /*1980*/  STS [R4], R3 ;  /* 0x0000000304007388 */ /* 0x0013e20000000800 */
[----:B------:R-:W-:Y:S05]  /*1990*/  BRA `(.L_x_113) ;  /* 0x0000000000047947 */ /* 0x000fea0003800000 */
.L_x_82:
[----:B------:R0:W-:Y:S02]  /*19a0*/  STS [R4], RZ ;  /* 0x000000ff04007388 */ /* 0x0001e40000000800 */
.L_x_113:
[----:B------:R-:W-:Y:S05]  /*19b0*/  BSYNC.RECONVERGENT B0 ;  /* 0x0000000000007941 */ /* 0x000fea0003800200 */
.L_x_81:
[----:B------:R-:W-:Y:S01]  /*19c0*/  BAR.SYNC.DEFER_BLOCKING 0x0 ;  /* 0x0000000000007b1d */ /* 0x000fe20000010000 */
[----:B------:R-:W-:Y:S01]  /*19d0*/  UISETP.GE.U32.AND UP0, UPT, UR8, 0x2, UPT ;  /* 0x000000020800788c */ /* 0x000fe2000bf06070 */
[----:B------:R-:W-:-:S08]  /*19e0*/  ISETP.NE.AND P0, PT, R0, RZ, PT ;  /* 0x000000ff0000720c */ /* 0x000fd00003f05270 */
[----:B------:R-:W-:Y:S05]  /*19f0*/  BRA.U !UP0, `(.L_x_114) ;  /* 0x0000000108347547 */ /* 0x000fea000b800000 */
[----:B-1----:R-:W-:-:S07]  /*1a00*/  MOV R3, 0x1 ;  /* 0x0000000100037802 */ /* 0x002fce0000000f00 */
.L_x_115:
[----:B------:R-:W-:-:S04]  /*1a10*/  IMAD.SHL.U32 R6, R3, 0x2, RZ ;  /* 0x0000000203067824 */ /* 0x000fc800078e00ff */
[----:B------:R-:W-:-:S05]  /*1a20*/  VIADD R7, R6, 0xffffffff ;  /* 0xffffffff06077836 */ /* 0x000fca0000000000 */
[----:B------:R-:W-:-:S13]  /*1a30*/  LOP3.LUT P1, RZ, R7, R0, RZ, 0xc0, !PT ;  /* 0x0000000007ff7212 */ /* 0x000fda000782c0ff */
[----:B------:R-:W-:Y:S02]  /*1a40*/  @!P1 IMAD R2, R3, 0x4, R4 ;  /* 0x0000000403029824 */ /* 0x000fe400078e0204 */
[----:B------:R-:W-:Y:S04]  /*1a50*/  @!P1 LDS R3, [R4] ;  /* 0x0000000004039984 */ /* 0x000fe80000000800 */
[----:B------:R-:W1:Y:S02]  /*1a60*/  @!P1 LDS R2, [R2] ;  /* 0x0000000002029984 */ /* 0x000e640000000800 */
[----:B-1----:R-:W-:Y:S01]  /*1a70*/  @!P1 FADD R7, R2, R3 ;  /* 0x0000000302079221 */ /* 0x002fe20000000000 */
[----:B------:R-:W-:-:S04]  /*1a80*/  MOV R3, R6 ;  /* 0x0000000600037202 */ /* 0x000fc80000000f00 */
[----:B------:R2:W-:Y:S01]  /*1a90*/  @!P1 STS [R4], R7 ;  /* 0x0000000704009388 */ /* 0x0005e20000000800 */
[----:B------:R-:W-:Y:S01]  /*1aa0*/  BAR.SYNC.DEFER_BLOCKING 0x0 ;  /* 0x0000000000007b1d */ /* 0x000fe20000010000 */
[----:B------:R-:W-:-:S13]  /*1ab0*/  ISETP.GE.U32.AND P1, PT, R6, UR8, PT ;  /* 0x0000000806007c0c */ /* 0x000fda000bf26070 */
[----:B--2---:R-:W-:Y:S05]  /*1ac0*/  @!P1 BRA `(.L_x_115) ;  /* 0xfffffffc00d09947 */ /* 0x004fea000383ffff */
.L_x_114:
[----:B------:R-:W-:Y:S05]  /*1ad0*/  @P0 EXIT ;  /* 0x000000000000094d */ /* 0x000fea0003800000 */
[----:B------:R-:W2:Y:S01]  /*1ae0*/  S2UR UR5, SR_CgaCtaId ;  /* 0x00000000000579c3 */ /* 0x000ea20000008800 */
[----:B------:R-:W-:-:S07]  /*1af0*/  UMOV UR4, 0x400 ;  /* 0x0000040000047882 */ /* 0x000fce0000000000 */
[----:B-1----:R-:W1:Y:S01]  /*1b00*/  LDC.64 R2, c[0x0][0x390] ;  /* 0x0000e400ff027b82 */ /* 0x002e620000000a00 */
[----:B--2---:R-:W-:Y:S01]  /*1b10*/  ULEA UR4, UR5, UR4, 0x18 ;  /* 0x0000000405047291 */ /* 0x004fe2000f8ec0ff */
[----:B-1----:R-:W-:-:S08]  /*1b20*/  IMAD.WIDE.U32 R2, R5, 0x4, R2 ;  /* 0x0000000405027825 */ /* 0x002fd000078e0002 */
[----:B------:R-:W1:Y:S04]  /*1b30*/  LDS R7, [UR4] ;  /* 0x00000004ff077984 */ /* 0x000e680008000800 */
[----:B-1----:R-:W-:Y:S01]  /*1b40*/  STG.E desc[UR6][R2.64], R7 ;  /* 0x0000000702007986 */ /* 0x002fe2000c101906 */
[----:B------:R-:W-:Y:S05]  /*1b50*/  EXIT ;  /* 0x000000000000794d */ /* 0x000fea0003800000 */
        .weak           $__internal_0_$__cuda_sm20_dblrcp_rn_slowpath_v3
        .type           $__internal_0_$__cuda_sm20_dblrcp_rn_slowpath_v3,@function
        .size           $__internal_0_$__cuda_sm20_dblrcp_rn_slowpath_v3,(.L_x_307 - $__internal_0_$__cuda_sm20_dblrcp_rn_slowpath_v3)
$__internal_0_$__cuda_sm20_dblrcp_rn_slowpath_v3:
[----:B------:R-:W-:Y:S01]  /*1b60*/  DSETP.GTU.AND P0, PT, |R10|, +INF , PT ;  /* 0x7ff000000a00742a */ /* 0x000fe20003f0c200 */
[----:B------:R-:W-:-:S13]  /*1b70*/  BSSY.RECONVERGENT B4, `(.L_x_116) ;  /* 0x0000022000047945 */ /* 0x000fda0003800200 */
[----:B------:R-:W-:Y:S05]  /*1b80*/  @P0 BRA `(.L_x_117) ;  /* 0x0000000000780947 */ /* 0x000fea0003800000 */
[----:B------:R-:W-:-:S05]  /*1b90*/  LOP3.LUT R15, R11, 0x7fffffff, RZ, 0xc0, !PT ;  /* 0x7fffffff0b0f7812 */ /* 0x000fca00078ec0ff */
[----:B------:R-:W-:-:S05]  /*1ba0*/  VIADD R12, R15, 0xffffffff ;  /* 0xffffffff0f0c7836 */ /* 0x000fca0000000000 */
[----:B------:R-:W-:-:S13]  /*1bb0*/  ISETP.GE.U32.AND P0, PT, R12, 0x7fefffff, PT ;  /* 0x7fefffff0c00780c */ /* 0x000fda0003f06070 */
[----:B------:R-:W-:Y:S01]  /*1bc0*/  @P0 LOP3.LUT R13, R11, 0x7ff00000, RZ, 0x3c, !PT ;  /* 0x7ff000000b0d0812 */ /* 0x000fe200078e3cff */
[----:B------:R-:W-:Y:S01]  /*1bd0*/  @P0 IMAD.MOV.U32 R12, RZ, RZ, RZ ;  /* 0x000000ffff0c0224 */ /* 0x000fe200078e00ff */
[----:B------:R-:W-:Y:S06]  /*1be0*/  @P0 BRA `(.L_x_118) ;  /* 0x0000000000680947 */ /* 0x000fec0003800000 */
[----:B------:R-:W-:-:S13]  /*1bf0*/  ISETP.GE.U32.AND P0, PT, R15, 0x1000001, PT ;  /* 0x010000010f00780c */ /* 0x000fda0003f06070 */
[----:B------:R-:W-:Y:S05]  /*1c00*/  @!P0 BRA `(.L_x_119) ;  /* 0x0000000000348947 */ /* 0x000fea0003800000 */
[----:B------:R-:W-:Y:S01]  /*1c10*/  VIADD R13, R11, 0xc0200000 ;  /* 0xc02000000b0d7836 */ /* 0x000fe20000000000 */
[----:B------:R-:W-:-:S03]  /*1c20*/  MOV R12, R10 ;  /* 0x0000000a000c7202 */ /* 0x000fc60000000f00 */
[----:B------:R-:W0:Y:S03]  /*1c30*/  MUFU.RCP64H R15, R13 ;  /* 0x0000000d000f7308 */ /* 0x000e260000001800 */
[----:B0-----:R-:W-:-:S08]  /*1c40*/  DFMA R16, -R12, R14, 1 ;  /* 0x3ff000000c10742b */ /* 0x001fd0000000010e */
[----:B------:R-:W-:-:S08]  /*1c50*/  DFMA R16, R16, R16, R16 ;  /* 0x000000101010722b */ /* 0x000fd00000000010 */
[----:B------:R-:W-:-:S08]  /*1c60*/  DFMA R16, R14, R16, R14 ;  /* 0x000000100e10722b */ /* 0x000fd0000000000e */
[----:B------:R-:W-:-:S08]  /*1c70*/  DFMA R14, -R12, R16, 1 ;  /* 0x3ff000000c0e742b */ /* 0x000fd00000000110 */
[----:B------:R-:W-:-:S08]  /*1c80*/  DFMA R14, R16, R14, R16 ;  /* 0x0000000e100e722b */ /* 0x000fd00000000010 */
[----:B------:R-:W-:-:S08]  /*1c90*/  DMUL R14, R14, 2.2250738585072013831e-308 ;  /* 0x001000000e0e7828 */ /* 0x000fd00000000000 */
[----:B------:R-:W-:-:S08]  /*1ca0*/  DFMA R10, -R10, R14, 1 ;  /* 0x3ff000000a0a742b */ /* 0x000fd0000000010e */
[----:B------:R-:W-:-:S08]  /*1cb0*/  DFMA R10, R10, R10, R10 ;  /* 0x0000000a0a0a722b */ /* 0x000fd0000000000a */
[----:B------:R-:W-:Y:S01]  /*1cc0*/  DFMA R12, R14, R10, R14 ;  /* 0x0000000a0e0c722b */ /* 0x000fe2000000000e */
[----:B------:R-:W-:Y:S10]  /*1cd0*/  BRA `(.L_x_118) ;  /* 0x00000000002c7947 */ /* 0x000ff40003800000 */
.L_x_119:
[----:B------:R-:W-:-:S06]  /*1ce0*/  DMUL R10, R10, 8.11296384146066816958e+31 ;  /* 0x469000000a0a7828 */ /* 0x000fcc0000000000 */
[----:B------:R-:W0:Y:S02]  /*1cf0*/  MUFU.RCP64H R15, R11 ;  /* 0x0000000b000f7308 */ /* 0x000e240000001800 */
[----:B0-----:R-:W-:-:S08]  /*1d00*/  DFMA R12, -R10, R14, 1 ;  /* 0x3ff000000a0c742b */ /* 0x001fd0000000010e */
[----:B------:R-:W-:-:S08]  /*1d10*/  DFMA R12, R12, R12, R12 ;  /* 0x0000000c0c0c722b */ /* 0x000fd0000000000c */
[----:B------:R-:W-:-:S08]  /*1d20*/  DFMA R12, R14, R12, R14 ;  /* 0x0000000c0e0c722b */ /* 0x000fd0000000000e */
[----:B------:R-:W-:-:S08]  /*1d30*/  DFMA R14, -R10, R12, 1 ;  /* 0x3ff000000a0e742b */ /* 0x000fd0000000010c */
[----:B------:R-:W-:-:S08]  /*1d40*/  DFMA R12, R12, R14, R12 ;  /* 0x0000000e0c0c722b */ /* 0x000fd0000000000c */
[----:B------:R-:W-:Y:S01]  /*1d50*/  DMUL R12, R12, 8.11296384146066816958e+31 ;  /* 0x469000000c0c7828 */ /* 0x000fe20000000000 */
[----:B------:R-:W-:Y:S10]  /*1d60*/  BRA `(.L_x_118) ;  /* 0x0000000000087947 */ /* 0x000ff40003800000 */
.L_x_117:
[----:B------:R-:W-:Y:S01]  /*1d70*/  LOP3.LUT R13, R11, 0x80000, RZ, 0xfc, !PT ;  /* 0x000800000b0d7812 */ /* 0x000fe200078efcff */
[----:B------:R-:W-:-:S07]  /*1d80*/  IMAD.MOV.U32 R12, RZ, RZ, R10 ;  /* 0x000000ffff0c7224 */ /* 0x000fce00078e000a */
.L_x_118:
[----:B------:R-:W-:Y:S05]  /*1d90*/  BSYNC.RECONVERGENT B4 ;  /* 0x0000000000047941 */ /* 0x000fea0003800200 */
.L_x_116:
[----:B------:R-:W-:-:S04]  /*1da0*/  IMAD.MOV.U32 R19, RZ, RZ, 0x0 ;  /* 0x00000000ff137424 */ /* 0x000fc800078e00ff */
[----:B------:R-:W-:Y:S05]  /*1db0*/  RET.REL.NODEC R18 `(_Z7reduce1PiS_Pfj) ;  /* 0xffffffe012907950 */ /* 0x000fea0003c3ffff */
.L_x_120:
        /* <DEDUP_REMOVED lines=12> */
.L_x_307:


//--------------------- .text._Z16kernelBFRSsharedPKfS0_Piiiiif --------------------------
	.section	.text._Z16kernelBFRSsharedPKfS0_Piiiiif,"ax",@progbits
	.align	128
        .global         _Z16kernelBFRSsharedPKfS0_Piiiiif
        .type           _Z16kernelBFRSsharedPKfS0_Piiiiif,@function
        .size           _Z16kernelBFRSsharedPKfS0_Piiiiif,(.L_x_314 - _Z16kernelBFRSsharedPKfS0_Piiiiif)
        .other          _Z16kernelBFRSsharedPKfS0_Piiiiif,@"STO_CUDA_ENTRY STV_DEFAULT"
_Z16kernelBFRSsharedPKfS0_Piiiiif:
.text._Z16kernelBFRSsharedPKfS0_Piiiiif:
[----:B------:R-:W-:Y:S01]  /*0000*/  LDC R1, c[0x0][0x37c] ;  /* 0x0000df00ff017b82 */ /* 0x000fe20000000800 */
[----:B------:R-:W0:Y:S01]  /*0010*/  S2R R6, SR_TID.X ;  /* 0x0000000000067919 */ /* 0x000e220000002100 */
[----:B------:R-:W0:Y:S01]  /*0020*/  LDCU UR4, c[0x0][0x360] ;  /* 0x00006c00ff0477ac */ /* 0x000e220008000800 */
[----:B------:R-:W0:Y:S01]  /*0030*/  S2R R3, SR_CTAID.X ;  /* 0x0000000000037919 */ /* 0x000e220000002500 */
[----:B------:R-:W1:Y:S01]  /*0040*/  LDCU UR14, c[0x0][0x3a0] ;  /* 0x00007400ff0e77ac */ /* 0x000e620008000800 */
[----:B0-----:R-:W-:-:S05]  /*0050*/  IMAD R0, R3, UR4, R6 ;  /* 0x0000000403007c24 */ /* 0x001fca000f8e0206 */
[----:B-1----:R-:W-:-:S13]  /*0060*/  ISETP.GE.U32.AND P0, PT, R0, UR14, PT ;  /* 0x0000000e00007c0c */ /* 0x002fda000bf06070 */
[----:B------:R-:W-:Y:S05]  /*0070*/  @P0 EXIT ;  /* 0x000000000000094d */ /* 0x000fea0003800000 */
[----:B------:R-:W0:Y:S01]  /*0080*/  LDCU UR6, c[0x0][0x39c] ;  /* 0x00007380ff0677ac */ /* 0x000e220008000800 */
[----:B------:R-:W1:Y:S01]  /*0090*/  S2UR UR5, SR_CgaCtaId ;  /* 0x00000000000579c3 */ /* 0x000e620000008800 */
[----:B------:R-:W-:Y:S01]  /*00a0*/  UMOV UR4, 0x400 ;  /* 0x0000040000047882 */ /* 0x000fe20000000000 */
[----:B------:R-:W2:Y:S01]  /*00b0*/  LDCU.64 UR12, c[0x0][0x358] ;  /* 0x00006b00ff0c77ac */ /* 0x000ea20008000a00 */
[----:B0-----:R-:W0:Y:S01]  /*00c0*/  I2F.U32.RP R4, UR6 ;  /* 0x0000000600047d06 */ /* 0x001e220008209000 */
[----:B------:R-:W-:Y:S01]  /*00d0*/  ISETP.NE.U32.AND P1, PT, RZ, UR6, PT ;  /* 0x00000006ff007c0c */ /* 0x000fe2000bf25070 */
[----:B------:R-:W-:Y:S02]  /*00e0*/  UISETP.GE.AND UP0, UPT, UR6, 0x1, UPT ;  /* 0x000000010600788c */ /* 0x000fe4000bf06270 */
[----:B-1----:R-:W-:-:S04]  /*00f0*/  ULEA UR4, UR5, UR4, 0x18 ;  /* 0x0000000405047291 */ /* 0x002fc8000f8ec0ff */
[----:B0-----:R-:W0:Y:S02]  /*0100*/  MUFU.RCP R4, R4 ;  /* 0x0000000400047308 */ /* 0x001e240000001000 */
[----:B0-----:R-:W-:-:S06]  /*0110*/  VIADD R2, R4, 0xffffffe ;  /* 0x0ffffffe04027836 */ /* 0x001fcc0000000000 */
[----:B------:R0:W1:Y:S02]  /*0120*/  F2I.FTZ.U32.TRUNC.NTZ R3, R2 ;  /* 0x0000000200037305 */ /* 0x000064000021f000 */
[----:B0-----:R-:W-:Y:S02]  /*0130*/  IMAD.MOV.U32 R2, RZ, RZ, RZ ;  /* 0x000000ffff027224 */ /* 0x001fe400078e00ff */
[----:B-1----:R-:W-:-:S04]  /*0140*/  IMAD.MOV R5, RZ, RZ, -R3 ;  /* 0x000000ffff057224 */ /* 0x002fc800078e0a03 */
[----:B------:R-:W-:-:S04]  /*0150*/  IMAD R5, R5, UR6, RZ ;  /* 0x0000000605057c24 */ /* 0x000fc8000f8e02ff */
[----:B------:R-:W-:Y:S01]  /*0160*/  IMAD.HI.U32 R3, R3, R5, R2 ;  /* 0x0000000503037227 */ /* 0x000fe200078e0002 */
[----:B------:R-:W-:-:S05]  /*0170*/  LEA R2, R6, UR4, 0x2 ;  /* 0x0000000406027c11 */ /* 0x000fca000f8e10ff */
[----:B------:R-:W-:Y:S01]  /*0180*/  IMAD.HI.U32 R3, R3, R0, RZ ;  /* 0x0000000003037227 */ /* 0x000fe200078e00ff */
[----:B------:R0:W-:Y:S03]  /*0190*/  STS [R2], RZ ;  /* 0x000000ff02007388 */ /* 0x0001e60000000800 */
[----:B------:R-:W-:-:S04]  /*01a0*/  IMAD.MOV R3, RZ, RZ, -R3 ;  /* 0x000000ffff037224 */ /* 0x000fc800078e0a03 */
[----:B------:R-:W-:Y:S01]  /*01b0*/  IMAD R5, R3, UR6, R0 ;  /* 0x0000000603057c24 */ /* 0x000fe2000f8e0200 */
[----:B------:R-:W-:Y:S04]  /*01c0*/  BAR.SYNC.DEFER_BLOCKING 0x0 ;  /* 0x0000000000007b1d */ /* 0x000fe80000010000 */
[----:B------:R-:W-:-:S13]  /*01d0*/  ISETP.GE.U32.AND P0, PT, R5, UR6, PT ;  /* 0x0000000605007c0c */ /* 0x000fda000bf06070 */
[----:B------:R-:W-:-:S05]  /*01e0*/  @P0 VIADD R5, R5, -UR6 ;  /* 0x8000000605050c36 */ /* 0x000fca0008000000 */
[----:B------:R-:W-:-:S13]  /*01f0*/  ISETP.GE.U32.AND P0, PT, R5, UR6, PT ;  /* 0x0000000605007c0c */ /* 0x000fda000bf06070 */
[----:B------:R-:W-:Y:S01]  /*0200*/  @P0 VIADD R5, R5, -UR6 ;  /* 0x8000000605050c36 */ /* 0x000fe20008000000 */
[----:B------:R-:W-:Y:S01]  /*0210*/  @!P1 LOP3.LUT R5, RZ, UR6, RZ, 0x33, !PT ;  /* 0x00000006ff059c12 */ /* 0x000fe2000f8e33ff */
[----:B0-2---:R-:W-:Y:S06]  /*0220*/  BRA.U !UP0, `(.L_x_121) ;  /* 0x0000001508a87547 */ /* 0x005fec000b800000 */
[----:B------:R-:W0:Y:S01]  /*0230*/  LDCU UR4, c[0x0][0x398] ;  /* 0x00007300ff0477ac */ /* 0x000e220008000800 */
[----:B------:R-:W1:Y:S01]  /*0240*/  LDCU UR5, c[0x0][0x3a4] ;  /* 0x00007480ff0577ac */ /* 0x000e620008000800 */
[----:B0-----:R-:W-:Y:S01]  /*0250*/  UISETP.GE.AND UP0, UPT, UR4, 0x1, UPT ;  /* 0x000000010400788c */ /* 0x001fe2000bf06270 */
[C---:B-1----:R-:W-:Y:S02]  /*0260*/  VIADD R2, R5.reuse, -UR5 ;  /* 0x8000000505027c36 */ /* 0x042fe40008000000 */
[----:B------:R-:W-:-:S06]  /*0270*/  VIADD R3, R5, UR5 ;  /* 0x0000000505037c36 */ /* 0x000fcc0008000000 */
[----:B------:R-:W-:Y:S05]  /*0280*/  BRA.U !UP0, `(.L_x_122) ;  /* 0x0000001108b07547 */ /* 0x000fea000b800000 */
[----:B------:R-:W-:Y:S01]  /*0290*/  IMAD.IADD R4, R0, 0x1, -R5 ;  /* 0x0000000100047824 */ /* 0x000fe200078e0a05 */
[----:B------:R-:W-:Y:S02]  /*02a0*/  ULOP3.LUT UR6, UR4, 0x7ffffff8, URZ, 0xc0, !UPT ;  /* 0x7ffffff804067892 */ /* 0x000fe4000f8ec0ff */
[----:B------:R-:W-:Y:S02]  /*02b0*/  UIMAD UR7, UR14, 0x6, URZ ;  /* 0x000000060e0778a4 */ /* 0x000fe4000f8e02ff */
[----:B------:R-:W-:Y:S01]  /*02c0*/  UIMAD UR8, UR14, 0x7, URZ ;  /* 0x000000070e0878a4 */ /* 0x000fe2000f8e02ff */
[----:B------:R-:W-:-:S11]  /*02d0*/  UMOV UR4, URZ ;  /* 0x000000ff00047c82 */ /* 0x000fd60008000000 */
.L_x_130:
[----:B------:R-:W-:Y:S01]  /*02e0*/  ISETP.LT.AND P0, PT, R3, UR4, PT ;  /* 0x0000000403007c0c */ /* 0x000fe2000bf01270 */
[----:B------:R-:W-:Y:S01]  /*02f0*/  BSSY.RECONVERGENT B0, `(.L_x_123) ;  /* 0x0000120000007945 */ /* 0x000fe20003800200 */
[----:B------:R-:W-:-:S13]  /*0300*/  ISETP.LE.AND P1, PT, R2, UR4, PT ;  /* 0x0000000402007c0c */ /* 0x000fda000bf23270 */
[----:B0-----:R-:W-:Y:S05]  /*0310*/  @!P0 BRA P1, `(.L_x_124) ;  /* 0x0000001000748947 */ /* 0x001fea0000800000 */
[----:B------:R-:W0:Y:S01]  /*0320*/  LDCU UR5, c[0x0][0x398] ;  /* 0x00007300ff0577ac */ /* 0x000e220008000800 */
[----:B------:R-:W-:Y:S02]  /*0330*/  VIADD R5, R4, UR4 ;  /* 0x0000000404057c36 */ /* 0x000fe40008000000 */
[----:B------:R-:W-:-:S03]  /*0340*/  IMAD.MOV.U32 R26, RZ, RZ, RZ ;  /* 0x000000ffff1a7224 */ /* 0x000fc600078e00ff */
[----:B------:R-:W-:Y:S01]  /*0350*/  SHF.R.S32.HI R5, RZ, 0x1f, R5 ;  /* 0x0000001fff057819 */ /* 0x000fe20000011405 */
[----:B0-----:R-:W-:-:S03]  /*0360*/  UISETP.GE.U32.AND UP0, UPT, UR5, 0x8, UPT ;  /* 0x000000080500788c */ /* 0x001fc6000bf06070 */
[----:B------:R-:W-:-:S06]  /*0370*/  UMOV UR5, URZ ;  /* 0x000000ff00057c82 */ /* 0x000fcc0008000000 */
[----:B------:R-:W-:Y:S05]  /*0380*/  BRA.U !UP0, `(.L_x_125) ;  /* 0x0000000908287547 */ /* 0x000fea000b800000 */
[----:B------:R-:W0:Y:S01]  /*0390*/  LDCU UR28, c[0x0][0x3a0] ;  /* 0x00007400ff1c77ac */ /* 0x000e220008000800 */
[----:B------:R-:W-:Y:S01]  /*03a0*/  IMAD.MOV.U32 R26, RZ, RZ, RZ ;  /* 0x000000ffff1a7224 */ /* 0x000fe200078e00ff */
[----:B------:R-:W1:Y:S01]  /*03b0*/  LDCU UR22, c[0x0][0x3a0] ;  /* 0x00007400ff1677ac */ /* 0x000e620008000800 */
[----:B------:R-:W2:Y:S01]  /*03c0*/  LDCU.128 UR16, c[0x0][0x380] ;  /* 0x00007000ff1077ac */ /* 0x000ea20008000c00 */
[----:B------:R-:W-:Y:S01]  /*03d0*/  UIADD3 UR23, UPT, UPT, -UR6, URZ, URZ ;  /* 0x000000ff06177290 */ /* 0x000fe2000fffe1ff */
[----:B------:R-:W-:Y:S01]  /*03e0*/  UMOV UR5, URZ ;  /* 0x000000ff00057c82 */ /* 0x000fe20008000000 */
[----:B------:R-:W-:Y:S01]  /*03f0*/  UMOV UR9, UR8 ;  /* 0x0000000800097c82 */ /* 0x000fe20008000000 */
[----:B------:R-:W-:Y:S01]  /*0400*/  UMOV UR10, UR7 ;  /* 0x00000007000a7c82 */ /* 0x000fe20008000000 */
[----:B0-----:R-:W-:Y:S02]  /*0410*/  USHF.L.U32 UR11, UR28, 0x2, URZ ;  /* 0x000000021c0b7899 */ /* 0x001fe400080006ff */
[----:B------:R-:W-:-:S02]  /*0420*/  UIMAD UR15, UR28, 0x5, URZ ;  /* 0x000000051c0f78a4 */ /* 0x000fc4000f8e02ff */
[----:B------:R-:W-:Y:S02]  /*0430*/  USHF.L.U32 UR20, UR28, 0x1, URZ ;  /* 0x000000011c147899 */ /* 0x000fe400080006ff */
[----:B-12---:R-:W-:-:S12]  /*0440*/  UIMAD UR21, UR28, 0x3, URZ ;  /* 0x000000031c1578a4 */ /* 0x006fd8000f8e02ff */
.L_x_126:
[----:B------:R-:W-:Y:S01]  /*0450*/  USHF.R.S32.HI UR24, URZ, 0x1f, UR5 ;  /* 0x0000001fff187899 */ /* 0x000fe20008011405 */
[----:B------:R-:W-:Y:S01]  /*0460*/  SHF.R.S32.HI R7, RZ, 0x1f, R0 ;  /* 0x0000001fff077819 */ /* 0x000fe20000011400 */
[----:B------:R-:W-:Y:S01]  /*0470*/  USHF.R.S32.HI UR25, URZ, 0x1f, UR22 ;  /* 0x0000001fff197899 */ /* 0x000fe20008011416 */
[C---:B------:R-:W-:Y:S01]  /*0480*/  IADD3 R6, P0, PT, R0.reuse, UR5, RZ ;  /* 0x0000000500067c10 */ /* 0x040fe2000ff1e0ff */
[----:B------:R-:W-:Y:S01]  /*0490*/  USHF.R.S32.HI UR26, URZ, 0x1f, UR20 ;  /* 0x0000001fff1a7899 */ /* 0x000fe20008011414 */
[----:B------:R-:W-:Y:S01]  /*04a0*/  IADD3 R14, P1, PT, R0, UR22, RZ ;  /* 0x00000016000e7c10 */ /* 0x000fe2000ff3e0ff */
[----:B------:R-:W-:Y:S01]  /*04b0*/  USHF.R.S32.HI UR27, URZ, 0x1f, UR21 ;  /* 0x0000001fff1b7899 */ /* 0x000fe20008011415 */
[----:B------:R-:W-:Y:S02]  /*04c0*/  IADD3.X R9, PT, PT, R7, UR24, RZ, P0, !PT ;  /* 0x0000001807097c10 */ /* 0x000fe400087fe4ff */
[----:B------:R-:W-:Y:S02]  /*04d0*/  LEA R8, P0, R6, UR16, 0x2 ;  /* 0x0000001006087c11 */ /* 0x000fe4000f8010ff */
[----:B------:R-:W-:-:S02]  /*04e0*/  IADD3 R11, P2, PT, R0, UR20, RZ ;  /* 0x00000014000b7c10 */ /* 0x000fc4000ff5e0ff */
[----:B------:R-:W-:Y:S01]  /*04f0*/  LEA.HI.X R9, R6, UR17, R9, 0x2, P0 ;  /* 0x0000001106097c11 */ /* 0x000fe200080f1409 */
[----:B------:R-:W-:Y:S01]  /*0500*/  VIADD R6, R4, UR4 ;  /* 0x0000000404067c36 */ /* 0x000fe20008000000 */
[----:B------:R-:W-:Y:S02]  /*0510*/  IADD3 R10, P0, PT, R0, UR21, RZ ;  /* 0x00000015000a7c10 */ /* 0x000fe4000ff1e0ff */
[C---:B------:R-:W-:Y:S01]  /*0520*/  IADD3.X R15, PT, PT, R7.reuse, UR25, RZ, P1, !PT ;  /* 0x00000019070f7c10 */ /* 0x040fe20008ffe4ff */
[----:B------:R-:W2:Y:S01]  /*0530*/  LDG.E R8, desc[UR12][R8.64] ;  /* 0x0000000c08087981 */ /* 0x000ea2000c1e1900 */
[----:B------:R-:W-:Y:S02]  /*0540*/  IADD3.X R12, PT, PT, R7, UR26, RZ, P2, !PT ;  /* 0x0000001a070c7c10 */ /* 0x000fe400097fe4ff */
[----:B------:R-:W-:Y:S02]  /*0550*/  LEA R18, P1, R14, UR16, 0x2 ;  /* 0x000000100e127c11 */ /* 0x000fe4000f8210ff */
[----:B------:R-:W-:-:S02]  /*0560*/  LEA R20, P2, R11, UR16, 0x2 ;  /* 0x000000100b147c11 */ /* 0x000fc4000f8410ff */
[----:B------:R-:W-:Y:S02]  /*0570*/  IADD3.X R13, PT, PT, R7, UR27, RZ, P0, !PT ;  /* 0x0000001b070d7c10 */ /* 0x000fe400087fe4ff */
[----:B------:R-:W-:Y:S02]  /*0580*/  LEA R28, P0, R10, UR16, 0x2 ;  /* 0x000000100a1c7c11 */ /* 0x000fe4000f8010ff */
[----:B------:R-:W-:Y:S02]  /*0590*/  LEA.HI.X R19, R14, UR17, R15, 0x2, P1 ;  /* 0x000000110e137c11 */ /* 0x000fe400088f140f */
[----:B------:R-:W-:Y:S02]  /*05a0*/  LEA.HI.X R21, R11, UR17, R12, 0x2, P2 ;  /* 0x000000110b157c11 */ /* 0x000fe400090f140c */
[----:B------:R-:W-:Y:S02]  /*05b0*/  IADD3 R11, P1, PT, R6, UR5, RZ ;  /* 0x00000005060b7c10 */ /* 0x000fe4000ff3e0ff */
[----:B------:R-:W-:-:S02]  /*05c0*/  LEA.HI.X R29, R10, UR17, R13, 0x2, P0 ;  /* 0x000000110a1d7c11 */ /* 0x000fc400080f140d */
[C---:B------:R-:W-:Y:S02]  /*05d0*/  IADD3 R15, P2, PT, R6.reuse, UR22, RZ ;  /* 0x00000016060f7c10 */ /* 0x040fe4000ff5e0ff */
[----:B------:R-:W-:Y:S02]  /*05e0*/  IADD3 R13, P0, PT, R6, UR20, RZ ;  /* 0x00000014060d7c10 */ /* 0x000fe4000ff1e0ff */
[----:B------:R-:W-:Y:S01]  /*05f0*/  IADD3.X R24, PT, PT, R5, UR24, RZ, P1, !PT ;  /* 0x0000001805187c10 */ /* 0x000fe20008ffe4ff */
[----:B------:R-:W-:Y:S01]  /*0600*/  USHF.R.S32.HI UR24, URZ, 0x1f, UR11 ;  /* 0x0000001fff187899 */ /* 0x000fe2000801140b */
[----:B------:R-:W-:Y:S02]  /*0610*/  LEA R16, P1, R11, UR18, 0x2 ;  /* 0x000000120b107c11 */ /* 0x000fe4000f8210ff */
[C---:B------:R-:W-:Y:S02]  /*0620*/  IADD3.X R22, PT, PT, R5.reuse, UR25, RZ, P2, !PT ;  /* 0x0000001905167c10 */ /* 0x040fe400097fe4ff */
[----:B------:R-:W-:-:S02]  /*0630*/  IADD3.X R14, PT, PT, R5, UR26, RZ, P0, !PT ;  /* 0x0000001a050e7c10 */ /* 0x000fc400087fe4ff */
[----:B------:R-:W-:Y:S02]  /*0640*/  LEA R10, P2, R15, UR18, 0x2 ;  /* 0x000000120f0a7c11 */ /* 0x000fe4000f8410ff */
[----:B------:R-:W-:Y:S02]  /*0650*/  LEA R12, P0, R13, UR18, 0x2 ;  /* 0x000000120d0c7c11 */ /* 0x000fe4000f8010ff */
[----:B------:R-:W-:Y:S02]  /*0660*/  LEA.HI.X R17, R11, UR19, R24, 0x2, P1 ;  /* 0x000000130b117c11 */ /* 0x000fe400088f1418 */
[----:B------:R-:W-:Y:S02]  /*0670*/  LEA.HI.X R11, R15, UR19, R22, 0x2, P2 ;  /* 0x000000130f0b7c11 */ /* 0x000fe400090f1416 */
[----:B------:R-:W-:Y:S01]  /*0680*/  LEA.HI.X R13, R13, UR19, R14, 0x2, P0 ;  /* 0x000000130d0d7c11 */ /* 0x000fe200080f140e */
[----:B------:R0:W3:Y:S01]  /*0690*/  LDG.E R22, desc[UR12][R18.64] ;  /* 0x0000000c12167981 */ /* 0x0000e2000c1e1900 */
[----:B------:R-:W-:-:S02]  /*06a0*/  IADD3 R15, P0, PT, R6, UR21, RZ ;  /* 0x00000015060f7c10 */ /* 0x000fc4000ff1e0ff */
[----:B------:R-:W-:Y:S01]  /*06b0*/  IADD3 R23, P1, PT, R0, UR11, RZ ;  /* 0x0000000b00177c10 */ /* 0x000fe2000ff3e0ff */
[----:B------:R-:W2:Y:S01]  /*06c0*/  LDG.E R17, desc[UR12][R16.64] ;  /* 0x0000000c10117981 */ /* 0x000ea2000c1e1900 */
[----:B------:R-:W-:Y:S02]  /*06d0*/  IADD3.X R27, PT, PT, R5, UR27, RZ, P0, !PT ;  /* 0x0000001b051b7c10 */ /* 0x000fe400087fe4ff */
[----:B------:R-:W-:Y:S02]  /*06e0*/  LEA R14, P0, R15, UR18, 0x2 ;  /* 0x000000120f0e7c11 */ /* 0x000fe4000f8010ff */
[----:B------:R-:W-:Y:S02]  /*06f0*/  IADD3.X R25, PT, PT, R7, UR24, RZ, P1, !PT ;  /* 0x0000001807197c10 */ /* 0x000fe40008ffe4ff */
[----:B------:R-:W-:Y:S02]  /*0700*/  LEA.HI.X R15, R15, UR19, R27, 0x2, P0 ;  /* 0x000000130f0f7c11 */ /* 0x000fe400080f141b */
[C---:B------:R-:W-:Y:S01]  /*0710*/  LEA R24, P1, R23.reuse, UR16, 0x2 ;  /* 0x0000001017187c11 */ /* 0x040fe2000f8210ff */
[----:B------:R1:W4:Y:S01]  /*0720*/  LDG.E R27, desc[UR12][R20.64] ;  /* 0x0000000c141b7981 */ /* 0x000322000c1e1900 */
[----:B0-----:R-:W-:Y:S01]  /*0730*/  IADD3 R19, P0, PT, R6, UR11, RZ ;  /* 0x0000000b06137c10 */ /* 0x001fe2000ff1e0ff */
[----:B------:R-:W-:Y:S01]  /*0740*/  USHF.R.S32.HI UR25, URZ, 0x1f, UR15 ;  /* 0x0000001fff197899 */ /* 0x000fe2000801140f */
[----:B------:R-:W-:Y:S01]  /*0750*/  LEA.HI.X R25, R23, UR17, R25, 0x2, P1 ;  /* 0x0000001117197c11 */ /* 0x000fe200088f1419 */
[----:B------:R-:W4:Y:S04]  /*0760*/  LDG.E R16, desc[UR12][R12.64] ;  /* 0x0000000c0c107981 */ /* 0x000f28000c1e1900 */
[----:B------:R-:W5:Y:S01]  /*0770*/  LDG.E R23, desc[UR12][R28.64] ;  /* 0x0000000c1c177981 */ /* 0x000f62000c1e1900 */
[----:B-1----:R-:W-:-:S02]  /*0780*/  IADD3.X R20, PT, PT, R5, UR24, RZ, P0, !PT ;  /* 0x0000001805147c10 */ /* 0x002fc400087fe4ff */
[C---:B------:R-:W-:Y:S01]  /*0790*/  LEA R18, P0, R19.reuse, UR18, 0x2 ;  /* 0x0000001213127c11 */ /* 0x040fe2000f8010ff */
[----:B------:R0:W5:Y:S01]  /*07a0*/  LDG.E R9, desc[UR12][R24.64] ;  /* 0x0000000c18097981 */ /* 0x000162000c1e1900 */
[----:B------:R-:W-:Y:S02]  /*07b0*/  IADD3 R21, P1, PT, R0, UR15, RZ ;  /* 0x0000000f00157c10 */ /* 0x000fe4000ff3e0ff */
[----:B------:R-:W-:Y:S01]  /*07c0*/  LEA.HI.X R19, R19, UR19, R20, 0x2, P0 ;  /* 0x0000001313137c11 */ /* 0x000fe200080f1414 */
[----:B------:R-:W5:Y:S01]  /*07d0*/  LDG.E R14, desc[UR12][R14.64] ;  /* 0x0000000c0e0e7981 */ /* 0x000f62000c1e1900 */
[----:B------:R-:W-:-:S03]  /*07e0*/  LEA R20, P0, R21, UR16, 0x2 ;  /* 0x0000001015147c11 */ /* 0x000fc6000f8010ff */
[----:B------:R1:W3:Y:S01]  /*07f0*/  LDG.E R29, desc[UR12][R10.64] ;  /* 0x0000000c0a1d7981 */ /* 0x0002e2000c1e1900 */
[----:B0-----:R-:W-:Y:S01]  /*0800*/  IADD3.X R24, PT, PT, R7, UR25, RZ, P1, !PT ;  /* 0x0000001907187c10 */ /* 0x001fe20008ffe4ff */
[----:B------:R-:W-:Y:S02]  /*0810*/  USHF.R.S32.HI UR24, URZ, 0x1f, UR10 ;  /* 0x0000001fff187899 */ /* 0x000fe4000801140a */
[----:B------:R-:W5:Y:S01]  /*0820*/  LDG.E R18, desc[UR12][R18.64] ;  /* 0x0000000c12127981 */ /* 0x000f62000c1e1900 */
[----:B------:R-:W-:Y:S02]  /*0830*/  LEA.HI.X R21, R21, UR17, R24, 0x2, P0 ;  /* 0x0000001115157c11 */ /* 0x000fe400080f1418 */
[----:B------:R-:W-:Y:S02]  /*0840*/  IADD3 R25, P0, PT, R6, UR15, RZ ;  /* 0x0000000f06197c10 */ /* 0x000fe4000ff1e0ff */
[----:B-1----:R-:W-:Y:S01]  /*0850*/  IADD3 R10, P1, PT, R0, UR10, RZ ;  /* 0x0000000a000a7c10 */ /* 0x002fe2000ff3e0ff */
[----:B------:R0:W5:Y:S01]  /*0860*/  LDG.E R28, desc[UR12][R20.64] ;  /* 0x0000000c141c7981 */ /* 0x000162000c1e1900 */
[----:B------:R-:W-:-:S02]  /*0870*/  IADD3.X R12, PT, PT, R5, UR25, RZ, P0, !PT ;  /* 0x00000019050c7c10 */ /* 0x000fc400087fe4ff */
[----:B------:R-:W-:Y:S02]  /*0880*/  LEA R24, P0, R25, UR18, 0x2 ;  /* 0x0000001219187c11 */ /* 0x000fe4000f8010ff */
[----:B------:R-:W-:Y:S02]  /*0890*/  IADD3.X R11, PT, PT, R7, UR24, RZ, P1, !PT ;  /* 0x00000018070b7c10 */ /* 0x000fe40008ffe4ff */
[----:B------:R-:W-:Y:S02]  /*08a0*/  LEA.HI.X R25, R25, UR19, R12, 0x2, P0 ;  /* 0x0000001319197c11 */ /* 0x000fe400080f140c */
[----:B0-----:R-:W-:Y:S01]  /*08b0*/  LEA R20, P0, R10, UR16, 0x2 ;  /* 0x000000100a147c11 */ /* 0x001fe2000f8010ff */
[----:B------:R-:W-:Y:S02]  /*08c0*/  USHF.R.S32.HI UR25, URZ, 0x1f, UR9 ;  /* 0x0000001fff197899 */ /* 0x000fe40008011409 */
[----:B------:R-:W-:Y:S01]  /*08d0*/  IADD3 R13, P1, PT, R0, UR9, RZ ;  /* 0x00000009000d7c10 */ /* 0x000fe2000ff3e0ff */
[----:B------:R0:W5:Y:S01]  /*08e0*/  LDG.E R25, desc[UR12][R24.64] ;  /* 0x0000000c18197981 */ /* 0x000162000c1e1900 */
[----:B------:R-:W-:-:S02]  /*08f0*/  LEA.HI.X R21, R10, UR17, R11, 0x2, P0 ;  /* 0x000000110a157c11 */ /* 0x000fc400080f140b */
[----:B------:R-:W-:-:S03]  /*0900*/  IADD3 R11, P0, PT, R6, UR10, RZ ;  /* 0x0000000a060b7c10 */ /* 0x000fc6000ff1e0ff */
[----:B------:R-:W5:Y:S01]  /*0910*/  LDG.E R20, desc[UR12][R20.64] ;  /* 0x0000000c14147981 */ /* 0x000f62000c1e1900 */
[----:B------:R-:W-:Y:S02]  /*0920*/  IADD3.X R12, PT, PT, R5, UR24, RZ, P0, !PT ;  /* 0x00000018050c7c10 */ /* 0x000fe400087fe4ff */
[----:B------:R-:W-:Y:S02]  /*0930*/  LEA R10, P0, R11, UR18, 0x2 ;  /* 0x000000120b0a7c11 */ /* 0x000fe4000f8010ff */
[----:B0-----:R-:W-:Y:S02]  /*0940*/  IADD3.X R24, PT, PT, R7, UR25, RZ, P1, !PT ;  /* 0x0000001907187c10 */ /* 0x001fe40008ffe4ff */
[----:B------:R-:W-:Y:S02]  /*0950*/  LEA.HI.X R11, R11, UR19, R12, 0x2, P0 ;  /* 0x000000130b0b7c11 */ /* 0x000fe400080f140c */
[----:B------:R-:W-:Y:S02]  /*0960*/  LEA R12, P0, R13, UR16, 0x2 ;  /* 0x000000100d0c7c11 */ /* 0x000fe4000f8010ff */
[----:B------:R-:W-:-:S02]  /*0970*/  IADD3 R7, P1, PT, R6, UR9, RZ ;  /* 0x0000000906077c10 */ /* 0x000fc4000ff3e0ff */
[----:B------:R-:W-:Y:S01]  /*0980*/  LEA.HI.X R13, R13, UR17, R24, 0x2, P0 ;  /* 0x000000110d0d7c11 */ /* 0x000fe200080f1418 */
[----:B------:R-:W5:Y:S01]  /*0990*/  LDG.E R11, desc[UR12][R10.64] ;  /* 0x0000000c0a0b7981 */ /* 0x000f62000c1e1900 */
[----:B------:R-:W-:Y:S02]  /*09a0*/  IADD3.X R24, PT, PT, R5, UR25, RZ, P1, !PT ;  /* 0x0000001905187c10 */ /* 0x000fe40008ffe4ff */
[C---:B------:R-:W-:Y:S01]  /*09b0*/  LEA R6, P0, R7.reuse, UR18, 0x2 ;  /* 0x0000001207067c11 */ /* 0x040fe2000f8010ff */
[----:B------:R-:W5:Y:S03]  /*09c0*/  LDG.E R12, desc[UR12][R12.64] ;  /* 0x0000000c0c0c7981 */ /* 0x000f66000c1e1900 */
[----:B------:R-:W-:-:S06]  /*09d0*/  LEA.HI.X R7, R7, UR19, R24, 0x2, P0 ;  /* 0x0000001307077c11 */ /* 0x000fcc00080f1418 */
[----:B------:R-:W5:Y:S01]  /*09e0*/  LDG.E R7, desc[UR12][R6.64] ;  /* 0x0000000c06077981 */ /* 0x000f62000c1e1900 */
[----:B------:R-:W-:-:S04]  /*09f0*/  UIADD3 UR23, UPT, UPT, UR23, 0x8, URZ ;  /* 0x0000000817177890 */ /* 0x000fc8000fffe0ff */
[----:B------:R-:W-:Y:S02]  /*0a00*/  UISETP.NE.AND UP0, UPT, UR23, URZ, UPT ;  /* 0x000000ff1700728c */ /* 0x000fe4000bf05270 */
[----:B------:R-:W-:Y:S02]  /*0a10*/  ULEA UR22, UR28, UR22, 0x3 ;  /* 0x000000161c167291 */ /* 0x000fe4000f8e18ff */
[----:B------:R-:W-:Y:S02]  /*0a20*/  ULEA UR20, UR28, UR20, 0x3 ;  /* 0x000000141c147291 */ /* 0x000fe4000f8e18ff */
[----:B------:R-:W-:Y:S02]  /*0a30*/  ULEA UR21, UR28, UR21, 0x3 ;  /* 0x000000151c157291 */ /* 0x000fe4000f8e18ff */
[----:B------:R-:W-:Y:S02]  /*0a40*/  ULEA UR11, UR28, UR11, 0x3 ;  /* 0x0000000b1c0b7291 */ /* 0x000fe4000f8e18ff */
[----:B------:R-:W-:-:S02]  /*0a50*/  ULEA UR15, UR28, UR15, 0x3 ;  /* 0x0000000f1c0f7291 */ /* 0x000fc4000f8e18ff */
[----:B------:R-:W-:Y:S02]  /*0a60*/  ULEA UR10, UR28, UR10, 0x3 ;  /* 0x0000000a1c0a7291 */ /* 0x000fe4000f8e18ff */
[----:B------:R-:W-:Y:S02]  /*0a70*/  ULEA UR5, UR28, UR5, 0x3 ;  /* 0x000000051c057291 */ /* 0x000fe4000f8e18ff */
[----:B------:R-:W-:Y:S01]  /*0a80*/  ULEA UR9, UR28, UR9, 0x3 ;  /* 0x000000091c097291 */ /* 0x000fe2000f8e18ff */
[----:B--2---:R-:W-:-:S05]  /*0a90*/  FADD R17, -R8, R17 ;  /* 0x0000001108117221 */ /* 0x004fca0000000100 */
[----:B------:R-:W-:-:S04]  /*0aa0*/  FSETP.GEU.AND P0, PT, R26, |R17|, PT ;  /* 0x400000111a00720b */ /* 0x000fc80003f0e000 */
[----:B------:R-:W-:Y:S01]  /*0ab0*/  FSEL R17, |R17|, R26, !P0 ;  /* 0x0000001a11117208 */ /* 0x000fe20004000200 */
[----:B----4-:R-:W-:Y:S01]  /*0ac0*/  FADD R16, -R27, R16 ;  /* 0x000000101b107221 */ /* 0x010fe20000000100 */
[----:B---3--:R-:W-:-:S05]  /*0ad0*/  FADD R22, -R22, R29 ;  /* 0x0000001d16167221 */ /* 0x008fca0000000100 */
[----:B------:R-:W-:-:S04]  /*0ae0*/  FSETP.GEU.AND P0, PT, R17, |R22|, PT ;  /* 0x400000161100720b */ /* 0x000fc80003f0e000 */
[----:B------:R-:W-:Y:S01]  /*0af0*/  FSEL R17, |R22|, R17, !P0 ;  /* 0x0000001116117208 */ /* 0x000fe20004000200 */
[----:B-----5:R-:W-:-:S03]  /*0b00*/  FADD R23, -R23, R14 ;  /* 0x0000000e17177221 */ /* 0x020fc60000000100 */
[----:B------:R-:W-:-:S04]  /*0b10*/  FSETP.GEU.AND P0, PT, R17, |R16|, PT ;  /* 0x400000101100720b */ /* 0x000fc80003f0e000 */
[----:B------:R-:W-:Y:S01]  /*0b20*/  FSEL R16, |R16|, R17, !P0 ;  /* 0x0000001110107208 */ /* 0x000fe20004000200 */
[----:B------:R-:W-:-:S03]  /*0b30*/  FADD R9, -R9, R18 ;  /* 0x0000001209097221 */ /* 0x000fc60000000100 */
[----:B------:R-:W-:-:S04]  /*0b40*/  FSETP.GEU.AND P0, PT, R16, |R23|, PT ;  /* 0x400000171000720b */ /* 0x000fc80003f0e000 */
[----:B------:R-:W-:Y:S01]  /*0b50*/  FSEL R16, |R23|, R16, !P0 ;  /* 0x0000001017107208 */ /* 0x000fe20004000200 */
[----:B------:R-:W-:-:S03]  /*0b60*/  FADD R28, -R28, R25 ;  /* 0x000000191c1c7221 */ /* 0x000fc60000000100 */
[----:B------:R-:W-:-:S04]  /*0b70*/  FSETP.GEU.AND P0, PT, R16, |R9|, PT ;  /* 0x400000091000720b */ /* 0x000fc80003f0e000 */
[----:B------:R-:W-:-:S04]  /*0b80*/  FSEL R9, |R9|, R16, !P0 ;  /* 0x0000001009097208 */ /* 0x000fc80004000200 */
[----:B------:R-:W-:-:S04]  /*0b90*/  FSETP.GEU.AND P0, PT, R9, |R28|, PT ;  /* 0x4000001c0900720b */ /* 0x000fc80003f0e000 */
[----:B------:R-:W-:Y:S01]  /*0ba0*/  FSEL R9, |R28|, R9, !P0 ;  /* 0x000000091c097208 */ /* 0x000fe20004000200 */
[----:B------:R-:W-:-:S05]  /*0bb0*/  FADD R20, -R20, R11 ;  /* 0x0000000b14147221 */ /* 0x000fca0000000100 */
[----:B------:R-:W-:-:S04]  /*0bc0*/  FSETP.GEU.AND P0, PT, R9, |R20|, PT ;  /* 0x400000140900720b */ /* 0x000fc80003f0e000 */
[----:B------:R-:W-:Y:S01]  /*0bd0*/  FSEL R9, |R20|, R9, !P0 ;  /* 0x0000000914097208 */ /* 0x000fe20004000200 */
[----:B------:R-:W-:-:S05]  /*0be0*/  FADD R12, -R12, R7 ;  /* 0x000000070c0c7221 */ /* 0x000fca0000000100 */
[----:B------:R-:W-:-:S04]  /*0bf0*/  FSETP.GEU.AND P0, PT, R9, |R12|, PT ;  /* 0x4000000c0900720b */ /* 0x000fc80003f0e000 */
[----:B------:R-:W-:Y:S01]  /*0c00*/  FSEL R26, |R12|, R9, !P0 ;  /* 0x000000090c1a7208 */ /* 0x000fe20004000200 */
[----:B------:R-:W-:Y:S08]  /*0c10*/  BRA.U UP0, `(.L_x_126) ;  /* 0xfffffff9000c7547 */ /* 0x000ff0000b83ffff */
[----:B------:R-:W-:-:S05]  /*0c20*/  UMOV UR5, UR6 ;  /* 0x0000000600057c82 */ /* 0x000fca0008000000 */
.L_x_125:
[----:B------:R-:W0:Y:S02]  /*0c30*/  LDCU UR9, c[0x0][0x398] ;  /* 0x00007300ff0977ac */ /* 0x000e240008000800 */
[----:B0-----:R-:W-:-:S04]  /*0c40*/  ULOP3.LUT UR9, UR9, 0x7, URZ, 0xc0, !UPT ;  /* 0x0000000709097892 */ /* 0x001fc8000f8ec0ff */
[----:B------:R-:W-:-:S09]  /*0c50*/  UISETP.NE.AND UP0, UPT, UR9, URZ, UPT ;  /* 0x000000ff0900728c */ /* 0x000fd2000bf05270 */
[----:B------:R-:W-:Y:S05]  /*0c60*/  BRA.U !UP0, `(.L_x_127) ;  /* 0x0000000508f87547 */ /* 0x000fea000b800000 */
[----:B------:R-:W0:Y:S01]  /*0c70*/  LDCU UR11, c[0x0][0x398] ;  /* 0x00007300ff0b77ac */ /* 0x000e220008000800 */
[----:B------:R-:W-:Y:S01]  /*0c80*/  VIADD R17, R4, UR4 ;  /* 0x0000000404117c36 */ /* 0x000fe20008000000 */
[----:B------:R-:W-:Y:S01]  /*0c90*/  SHF.R.S32.HI R16, RZ, 0x1f, R0 ;  /* 0x0000001fff107819 */ /* 0x000fe20000011400 */
[----:B------:R-:W-:-:S04]  /*0ca0*/  UIADD3 UR9, UPT, UPT, UR9, -0x1, URZ ;  /* 0xffffffff09097890 */ /* 0x000fc8000fffe0ff */
[----:B------:R-:W-:Y:S02]  /*0cb0*/  UISETP.GE.U32.AND UP0, UPT, UR9, 0x3, UPT ;  /* 0x000000030900788c */ /* 0x000fe4000bf06070 */
[----:B0-----:R-:W-:-:S07]  /*0cc0*/  ULOP3.LUT UP1, UR20, UR11, 0x3, URZ, 0xc0, !UPT ;  /* 0x000000030b147892 */ /* 0x001fce000f82c0ff */
[----:B------:R-:W-:Y:S05]  /*0cd0*/  BRA.U !UP0, `(.L_x_128) ;  /* 0x0000000108fc7547 */ /* 0x000fea000b800000 */
[----:B------:R-:W0:Y:S01]  /*0ce0*/  LDCU UR10, c[0x0][0x3a0] ;  /* 0x00007400ff0a77ac */ /* 0x000e220008000800 */
[----:B------:R-:W1:Y:S01]  /*0cf0*/  LDCU.128 UR16, c[0x0][0x380] ;  /* 0x00007000ff1077ac */ /* 0x000e620008000c00 */
[----:B0-----:R-:W-:-:S04]  /*0d00*/  UIMAD UR15, UR5, UR10, URZ ;  /* 0x0000000a050f72a4 */ /* 0x001fc8000f8e02ff */
[----:B------:R-:W-:Y:S02]  /*0d10*/  USHF.R.S32.HI UR21, URZ, 0x1f, UR15 ;  /* 0x0000001fff157899 */ /* 0x000fe4000801140f */
[----:B------:R-:W-:Y:S01]  /*0d20*/  IADD3 R6, P0, PT, R0, UR15, RZ ;  /* 0x0000000f00067c10 */ /* 0x000fe2000ff1e0ff */
[----:B------:R-:W-:Y:S02]  /*0d30*/  UIADD3 UR9, UPT, UPT, UR15, UR10, URZ ;  /* 0x0000000a0f097290 */ /* 0x000fe4000fffe0ff */
[----:B------:R-:W-:Y:S02]  /*0d40*/  IADD3 R11, P1, PT, R17, UR15, RZ ;  /* 0x0000000f110b7c10 */ /* 0x000fe4000ff3e0ff */
[----:B------:R-:W-:Y:S01]  /*0d50*/  IADD3.X R7, PT, PT, R16, UR21, RZ, P0, !PT ;  /* 0x0000001510077c10 */ /* 0x000fe200087fe4ff */
[----:B------:R-:W-:Y:S01]  /*0d60*/  USHF.R.S32.HI UR15, URZ, 0x1f, UR9 ;  /* 0x0000001fff0f7899 */ /* 0x000fe20008011409 */
[----:B-1----:R-:W-:Y:S02]  /*0d70*/  LEA R12, P0, R6, UR16, 0x2 ;  /* 0x00000010060c7c11 */ /* 0x002fe4000f8010ff */
[----:B------:R-:W-:-:S02]  /*0d80*/  IADD3 R8, P2, PT, R0, UR9, RZ ;  /* 0x0000000900087c10 */ /* 0x000fc4000ff5e0ff */
[----:B------:R-:W-:Y:S02]  /*0d90*/  LEA.HI.X R13, R6, UR17, R7, 0x2, P0 ;  /* 0x00000011060d7c11 */ /* 0x000fe400080f1407 */
[----:B------:R-:W-:Y:S01]  /*0da0*/  IADD3 R6, P3, PT, R17, UR9, RZ ;  /* 0x0000000911067c10 */ /* 0x000fe2000ff7e0ff */
[----:B------:R-:W-:Y:S01]  /*0db0*/  UIADD3 UR9, UPT, UPT, UR9, UR10, URZ ;  /* 0x0000000a09097290 */ /* 0x000fe2000fffe0ff */
[----:B------:R-:W-:Y:S02]  /*0dc0*/  IADD3.X R20, PT, PT, R5, UR21, RZ, P1, !PT ;  /* 0x0000001505147c10 */ /* 0x000fe40008ffe4ff */
[----:B------:R-:W-:Y:S02]  /*0dd0*/  LEA R18, P0, R11, UR18, 0x2 ;  /* 0x000000120b127c11 */ /* 0x000fe4000f8010ff */
[----:B------:R-:W-:Y:S02]  /*0de0*/  IADD3.X R9, PT, PT, R16, UR15, RZ, P2, !PT ;  /* 0x0000000f10097c10 */ /* 0x000fe400097fe4ff */
[----:B------:R-:W-:-:S02]  /*0df0*/  LEA R14, P1, R8, UR16, 0x2 ;  /* 0x00000010080e7c11 */ /* 0x000fc4000f8210ff */
[----:B------:R-:W-:Y:S01]  /*0e00*/  IADD3.X R7, PT, PT, R5, UR15, RZ, P3, !PT ;  /* 0x0000000f05077c10 */ /* 0x000fe20009ffe4ff */
[----:B------:R-:W-:Y:S01]  /*0e10*/  USHF.R.S32.HI UR15, URZ, 0x1f, UR9 ;  /* 0x0000001fff0f7899 */ /* 0x000fe20008011409 */
[----:B------:R-:W-:Y:S02]  /*0e20*/  LEA R10, P2, R6, UR18, 0x2 ;  /* 0x00000012060a7c11 */ /* 0x000fe4000f8410ff */
[----:B------:R-:W-:Y:S02]  /*0e30*/  LEA.HI.X R19, R11, UR19, R20, 0x2, P0 ;  /* 0x000000130b137c11 */ /* 0x000fe400080f1414 */
[----:B------:R-:W-:Y:S01]  /*0e40*/  LEA.HI.X R15, R8, UR17, R9, 0x2, P1 ;  /* 0x00000011080f7c11 */ /* 0x000fe200088f1409 */
[----:B------:R-:W-:Y:S02]  /*0e50*/  UIADD3 UR10, UPT, UPT, UR9, UR10, URZ ;  /* 0x0000000a090a7290 */ /* 0x000fe4000fffe0ff */
[----:B------:R-:W-:Y:S01]  /*0e60*/  IADD3 R9, P0, PT, R0, UR9, RZ ;  /* 0x0000000900097c10 */ /* 0x000fe2000ff1e0ff */
[----:B------:R0:W2:Y:S01]  /*0e70*/  LDG.E R20, desc[UR12][R12.64] ;  /* 0x0000000c0c147981 */ /* 0x0000a2000c1e1900 */
[----:B------:R-:W-:-:S02]  /*0e80*/  LEA.HI.X R11, R6, UR19, R7, 0x2, P2 ;  /* 0x00000013060b7c11 */ /* 0x000fc400090f1407 */
[----:B------:R-:W-:Y:S01]  /*0e90*/  IADD3 R7, P1, PT, R17, UR9, RZ ;  /* 0x0000000911077c10 */ /* 0x000fe2000ff3e0ff */
[----:B------:R1:W2:Y:S01]  /*0ea0*/  LDG.E R21, desc[UR12][R18.64] ;  /* 0x0000000c12157981 */ /* 0x0002a2000c1e1900 */
[----:B------:R-:W-:Y:S02]  /*0eb0*/  IADD3.X R24, PT, PT, R16, UR15, RZ, P0, !PT ;  /* 0x0000000f10187c10 */ /* 0x000fe400087fe4ff */
[----:B------:R-:W-:Y:S01]  /*0ec0*/  LEA R8, P0, R9, UR16, 0x2 ;  /* 0x0000001009087c11 */ /* 0x000fe2000f8010ff */
[----:B------:R-:W-:Y:S01]  /*0ed0*/  USHF.R.S32.HI UR9, URZ, 0x1f, UR10 ;  /* 0x0000001fff097899 */ /* 0x000fe2000801140a */
[----:B------:R-:W-:Y:S01]  /*0ee0*/  IADD3.X R22, PT, PT, R5, UR15, RZ, P1, !PT ;  /* 0x0000000f05167c10 */ /* 0x000fe20008ffe4ff */
[----:B------:R-:W3:Y:S01]  /*0ef0*/  LDG.E R14, desc[UR12][R14.64] ;  /* 0x0000000c0e0e7981 */ /* 0x000ee2000c1e1900 */
[----:B------:R-:W-:Y:S02]  /*0f00*/  LEA R6, P1, R7, UR18, 0x2 ;  /* 0x0000001207067c11 */ /* 0x000fe4000f8210ff */
[----:B------:R-:W-:Y:S01]  /*0f10*/  LEA.HI.X R9, R9, UR17, R24, 0x2, P0 ;  /* 0x0000001109097c11 */ /* 0x000fe200080f1418 */
[----:B------:R-:W3:Y:S01]  /*0f20*/  LDG.E R11, desc[UR12][R10.64] ;  /* 0x0000000c0a0b7981 */ /* 0x000ee2000c1e1900 */
[----:B0-----:R-:W-:-:S02]  /*0f30*/  IADD3 R13, P0, PT, R0, UR10, RZ ;  /* 0x0000000a000d7c10 */ /* 0x001fc4000ff1e0ff */
[----:B------:R-:W-:Y:S01]  /*0f40*/  LEA.HI.X R7, R7, UR19, R22, 0x2, P1 ;  /* 0x0000001307077c11 */ /* 0x000fe200088f1416 */
[----:B------:R-:W4:Y:S01]  /*0f50*/  LDG.E R8, desc[UR12][R8.64] ;  /* 0x0000000c08087981 */ /* 0x000f22000c1e1900 */
[----:B------:R-:W-:Y:S02]  /*0f60*/  LEA R12, P1, R13, UR16, 0x2 ;  /* 0x000000100d0c7c11 */ /* 0x000fe4000f8210ff */
[----:B------:R-:W-:Y:S02]  /*0f70*/  IADD3.X R22, PT, PT, R16, UR9, RZ, P0, !PT ;  /* 0x0000000910167c10 */ /* 0x000fe400087fe4ff */
[----:B-1----:R-:W-:Y:S01]  /*0f80*/  IADD3 R19, P0, PT, R17, UR10, RZ ;  /* 0x0000000a11137c10 */ /* 0x002fe2000ff1e0ff */
[----:B------:R-:W4:Y:S01]  /*0f90*/  LDG.E R7, desc[UR12][R6.64] ;  /* 0x0000000c06077981 */ /* 0x000f22000c1e1900 */
[----:B------:R-:W-:Y:S02]  /*0fa0*/  LEA.HI.X R13, R13, UR17, R22, 0x2, P1 ;  /* 0x000000110d0d7c11 */ /* 0x000fe400088f1416 */
[----:B------:R-:W-:-:S02]  /*0fb0*/  LEA R18, P1, R19, UR18, 0x2 ;  /* 0x0000001213127c11 */ /* 0x000fc4000f8210ff */
[----:B------:R-:W-:Y:S01]  /*0fc0*/  IADD3.X R22, PT, PT, R5, UR9, RZ, P0, !PT ;  /* 0x0000000905167c10 */ /* 0x000fe200087fe4ff */
[----:B------:R-:W5:Y:S03]  /*0fd0*/  LDG.E R12, desc[UR12][R12.64] ;  /* 0x0000000c0c0c7981 */ /* 0x000f66000c1e1900 */
[----:B------:R-:W-:-:S06]  /*0fe0*/  LEA.HI.X R19, R19, UR19, R22, 0x2, P1 ;  /* 0x0000001313137c11 */ /* 0x000fcc00088f1416 */
[----:B------:R-:W5:Y:S01]  /*0ff0*/  LDG.E R19, desc[UR12][R18.64] ;  /* 0x0000000c12137981 */ /* 0x000f62000c1e1900 */
[----:B------:R-:W-:Y:S01]  /*1000*/  UIADD3 UR5, UPT, UPT, UR5, 0x4, URZ ;  /* 0x0000000405057890 */ /* 0x000fe2000fffe0ff */
[----:B--2---:R-:W-:-:S05]  /*1010*/  FADD R21, -R20, R21 ;  /* 0x0000001514157221 */ /* 0x004fca0000000100 */
[----:B------:R-:W-:-:S04]  /*1020*/  FSETP.GEU.AND P0, PT, R26, |R21|, PT ;  /* 0x400000151a00720b */ /* 0x000fc80003f0e000 */
[----:B------:R-:W-:Y:S01]  /*1030*/  FSEL R21, |R21|, R26, !P0 ;  /* 0x0000001a15157208 */ /* 0x000fe20004000200 */
[----:B---3--:R-:W-:-:S05]  /*1040*/  FADD R14, -R14, R11 ;  /* 0x0000000b0e0e7221 */ /* 0x008fca0000000100 */
[----:B------:R-:W-:-:S04]  /*1050*/  FSETP.GEU.AND P0, PT, R21, |R14|, PT ;  /* 0x4000000e1500720b */ /* 0x000fc80003f0e000 */
[----:B------:R-:W-:Y:S01]  /*1060*/  FSEL R14, |R14|, R21, !P0 ;  /* 0x000000150e0e7208 */ /* 0x000fe20004000200 */
[----:B----4-:R-:W-:-:S05]  /*1070*/  FADD R9, -R8, R7 ;  /* 0x0000000708097221 */ /* 0x010fca0000000100 */
[----:B------:R-:W-:-:S04]  /*1080*/  FSETP.GEU.AND P0, PT, R14, |R9|, PT ;  /* 0x400000090e00720b */ /* 0x000fc80003f0e000 */
[----:B------:R-:W-:Y:S01]  /*1090*/  FSEL R9, |R9|, R14, !P0 ;  /* 0x0000000e09097208 */ /* 0x000fe20004000200 */
[----:B-----5:R-:W-:-:S05]  /*10a0*/  FADD R26, -R12, R19 ;  /* 0x000000130c1a7221 */ /* 0x020fca0000000100 */
[----:B------:R-:W-:-:S04]  /*10b0*/  FSETP.GEU.AND P0, PT, R9, |R26|, PT ;  /* 0x4000001a0900720b */ /* 0x000fc80003f0e000 */
[----:B------:R-:W-:-:S09]  /*10c0*/  FSEL R26, |R26|, R9, !P0 ;  /* 0x000000091a1a7208 */ /* 0x000fd20004000200 */
.L_x_128:
[----:B------:R-:W-:Y:S05]  /*10d0*/  BRA.U !UP1, `(.L_x_127) ;  /* 0x0000000109dc7547 */ /* 0x000fea000b800000 */
[----:B------:R-:W-:Y:S02]  /*10e0*/  UISETP.NE.AND UP0, UPT, UR20, 0x1, UPT ;  /* 0x000000011400788c */ /* 0x000fe4000bf05270 */
[----:B------:R-:W-:-:S04]  /*10f0*/  ULOP3.LUT UR9, UR11, 0x1, URZ, 0xc0, !UPT ;  /* 0x000000010b097892 */ /* 0x000fc8000f8ec0ff */
[----:B------:R-:W-:-:S03]  /*1100*/  UISETP.NE.U32.AND UP1, UPT, UR9, 0x1, UPT ;  /* 0x000000010900788c */ /* 0x000fc6000bf25070 */
[----:B------:R-:W-:Y:S08]  /*1110*/  BRA.U !UP0, `(.L_x_129) ;  /* 0x0000000108847547 */ /* 0x000ff0000b800000 */
        /* <DEDUP_REMOVED lines=12> */
[----:B------:R-:W-:Y:S02]  /*11e0*/  IADD3.X R12, PT, PT, R5, UR11, RZ, P2, !PT ;  /* 0x0000000b050c7c10 */ /* 0x000fe400097fe4ff */
[----:B------:R-:W-:Y:S01]  /*11f0*/  LEA R8, P1, R9, UR18, 0x2 ;  /* 0x0000001209087c11 */ /* 0x000fe2000f8210ff */
[----:B------:R-:W2:Y:S01]  /*1200*/  LDG.E R6, desc[UR12][R6.64] ;  /* 0x0000000c06067981 */ /* 0x000ea2000c1e1900 */
[----:B------:R-:W-:Y:S02]  /*1210*/  LEA R10, P2, R11, UR16, 0x2 ;  /* 0x000000100b0a7c11 */ /* 0x000fe4000f8410ff */
[----:B------:R-:W-:Y:S02]  /*1220*/  IADD3.X R14, PT, PT, R16, UR10, RZ, P0, !PT ;  /* 0x0000000a100e7c10 */ /* 0x000fe400087fe4ff */
[----:B------:R-:W-:-:S02]  /*1230*/  LEA.HI.X R9, R9, UR19, R12, 0x2, P1 ;  /* 0x0000001309097c11 */ /* 0x000fc400088f140c */
[----:B------:R-:W-:Y:S02]  /*1240*/  IADD3 R13, P0, PT, R17, UR9, RZ ;  /* 0x00000009110d7c10 */ /* 0x000fe4000ff1e0ff */
[----:B------:R-:W-:Y:S02]  /*1250*/  LEA.HI.X R11, R11, UR17, R14, 0x2, P2 ;  /* 0x000000110b0b7c11 */ /* 0x000fe400090f140e */
[----:B------:R-:W-:Y:S01]  /*1260*/  LEA R12, P1, R13, UR18, 0x2 ;  /* 0x000000120d0c7c11 */ /* 0x000fe2000f8210ff */
[----:B------:R-:W2:Y:S01]  /*1270*/  LDG.E R9, desc[UR12][R8.64] ;  /* 0x0000000c08097981 */ /* 0x000ea2000c1e1900 */
[----:B------:R-:W-:-:S03]  /*1280*/  IADD3.X R14, PT, PT, R5, UR10, RZ, P0, !PT ;  /* 0x0000000a050e7c10 */ /* 0x000fc600087fe4ff */
[----:B------:R-:W3:Y:S01]  /*1290*/  LDG.E R10, desc[UR12][R10.64] ;  /* 0x0000000c0a0a7981 */ /* 0x000ee2000c1e1900 */
[----:B------:R-:W-:-:S06]  /*12a0*/  LEA.HI.X R13, R13, UR19, R14, 0x2, P1 ;  /* 0x000000130d0d7c11 */ /* 0x000fcc00088f140e */
[----:B------:R-:W3:Y:S01]  /*12b0*/  LDG.E R13, desc[UR12][R12.64] ;  /* 0x0000000c0c0d7981 */ /* 0x000ee2000c1e1900 */
[----:B------:R-:W-:Y:S01]  /*12c0*/  UIADD3 UR5, UPT, UPT, UR5, 0x2, URZ ;  /* 0x0000000205057890 */ /* 0x000fe2000fffe0ff */
[----:B--2---:R-:W-:-:S05]  /*12d0*/  FADD R15, -R6, R9 ;  /* 0x00000009060f7221 */ /* 0x004fca0000000100 */
[----:B------:R-:W-:-:S04]  /*12e0*/  FSETP.GEU.AND P0, PT, R26, |R15|, PT ;  /* 0x4000000f1a00720b */ /* 0x000fc80003f0e000 */
[----:B------:R-:W-:Y:S01]  /*12f0*/  FSEL R26, |R15|, R26, !P0 ;  /* 0x0000001a0f1a7208 */ /* 0x000fe20004000200 */
[----:B---3--:R-:W-:-:S05]  /*1300*/  FADD R19, -R10, R13 ;  /* 0x0000000d0a137221 */ /* 0x008fca0000000100 */
[----:B------:R-:W-:-:S04]  /*1310*/  FSETP.GEU.AND P0, PT, R26, |R19|, PT ;  /* 0x400000131a00720b */ /* 0x000fc80003f0e000 */
[----:B------:R-:W-:-:S09]  /*1320*/  FSEL R26, |R19|, R26, !P0 ;  /* 0x0000001a131a7208 */ /* 0x000fd20004000200 */
.L_x_129:
[----:B------:R-:W-:Y:S05]  /*1330*/  BRA.U UP1, `(.L_x_127) ;  /* 0x0000000101447547 */ /* 0x000fea000b800000 */
[----:B------:R-:W0:Y:S01]  /*1340*/  LDCU UR9, c[0x0][0x3a0] ;  /* 0x00007400ff0977ac */ /* 0x000e220008000800 */
[----:B------:R-:W1:Y:S01]  /*1350*/  LDCU.128 UR16, c[0x0][0x380] ;  /* 0x00007000ff1077ac */ /* 0x000e620008000c00 */
[----:B0-----:R-:W-:-:S04]  /*1360*/  UIMAD UR5, UR5, UR9, URZ ;  /* 0x00000009050572a4 */ /* 0x001fc8000f8e02ff */
[----:B------:R-:W-:Y:S02]  /*1370*/  USHF.R.S32.HI UR9, URZ, 0x1f, UR5 ;  /* 0x0000001fff097899 */ /* 0x000fe40008011405 */
[----:B------:R-:W-:Y:S02]  /*1380*/  IADD3 R17, P2, PT, R17, UR5, RZ ;  /* 0x0000000511117c10 */ /* 0x000fe4000ff5e0ff */
[----:B------:R-:W-:Y:S02]  /*1390*/  IADD3 R7, P0, PT, R0, UR5, RZ ;  /* 0x0000000500077c10 */ /* 0x000fe4000ff1e0ff */
[----:B-1----:R-:W-:Y:S02]  /*13a0*/  LEA R8, P3, R17, UR18, 0x2 ;  /* 0x0000001211087c11 */ /* 0x002fe4000f8610ff */
[----:B------:R-:W-:Y:S02]  /*13b0*/  IADD3.X R10, PT, PT, R5, UR9, RZ, P2, !PT ;  /* 0x00000009050a7c10 */ /* 0x000fe400097fe4ff */
[----:B------:R-:W-:-:S02]  /*13c0*/  LEA R6, P1, R7, UR16, 0x2 ;  /* 0x0000001007067c11 */ /* 0x000fc4000f8210ff */
[----:B------:R-:W-:Y:S02]  /*13d0*/  IADD3.X R16, PT, PT, R16, UR9, RZ, P0, !PT ;  /* 0x0000000910107c10 */ /* 0x000fe400087fe4ff */
[----:B------:R-:W-:Y:S02]  /*13e0*/  LEA.HI.X R9, R17, UR19, R10, 0x2, P3 ;  /* 0x0000001311097c11 */ /* 0x000fe400098f140a */
[----:B------:R-:W-:-:S04]  /*13f0*/  LEA.HI.X R7, R7, UR17, R16, 0x2, P1 ;  /* 0x0000001107077c11 */ /* 0x000fc800088f1410 */
[----:B------:R-:W2:Y:S04]  /*1400*/  LDG.E R9, desc[UR12][R8.64] ;  /* 0x0000000c08097981 */ /* 0x000ea8000c1e1900 */
[----:B------:R-:W2:Y:S02]  /*1410*/  LDG.E R6, desc[UR12][R6.64] ;  /* 0x0000000c06067981 */ /* 0x000ea4000c1e1900 */
[----:B--2---:R-:W-:-:S05]  /*1420*/  FADD R5, -R6, R9 ;  /* 0x0000000906057221 */ /* 0x004fca0000000100 */
[----:B------:R-:W-:-:S04]  /*1430*/  FSETP.GEU.AND P0, PT, R26, |R5|, PT ;  /* 0x400000051a00720b */ /* 0x000fc80003f0e000 */
[----:B------:R-:W-:-:S09]  /*1440*/  FSEL R26, |R5|, R26, !P0 ;  /* 0x0000001a051a7208 */ /* 0x000fd20004000200 */
.L_x_127:
[----:B------:R-:W0:Y:S01]  /*1450*/  S2R R5, SR_TID.X ;  /* 0x0000000000057919 */ /* 0x000e220000002100 */
[----:B------:R-:W1:Y:S01]  /*1460*/  S2UR UR9, SR_CgaCtaId ;  /* 0x00000000000979c3 */ /* 0x000e620000008800 */
[----:B------:R-:W2:Y:S02]  /*1470*/  LDCU UR5, c[0x0][0x3a8] ;  /* 0x00007500ff0577ac */ /* 0x000ea40008000800 */
[----:B--2---:R-:W-:Y:S01]  /*1480*/  FSETP.GTU.AND P0, PT, R26, UR5, PT ;  /* 0x000000051a007c0b */ /* 0x004fe2000bf0c000 */
[----:B------:R-:W-:Y:S02]  /*1490*/  UMOV UR5, 0x400 ;  /* 0x0000040000057882 */ /* 0x000fe40000000000 */
[----:B-1----:R-:W-:-:S06]  /*14a0*/  ULEA UR5, UR9, UR5, 0x18 ;  /* 0x0000000509057291 */ /* 0x002fcc000f8ec0ff */
[----:B0-----:R-:W-:-:S05]  /*14b0*/  LEA R6, R5, UR5, 0x2 ;  /* 0x0000000505067c11 */ /* 0x001fca000f8e10ff */
[----:B------:R-:W0:Y:S02]  /*14c0*/  @!P0 LDS R5, [R6] ;  /* 0x0000000006058984 */ /* 0x000e240000000800 */
[----:B0-----:R-:W-:-:S05]  /*14d0*/  @!P0 VIADD R5, R5, 0x1 ;  /* 0x0000000105058836 */ /* 0x001fca0000000000 */
[----:B------:R0:W-:Y:S02]  /*14e0*/  @!P0 STS [R6], R5 ;  /* 0x0000000506008388 */ /* 0x0001e40000000800 */
.L_x_124:
[----:B------:R-:W-:Y:S05]  /*14f0*/  BSYNC.RECONVERGENT B0 ;  /* 0x0000000000007941 */ /* 0x000fea0003800200 */
.L_x_123:
[----:B------:R-:W1:Y:S01]  /*1500*/  LDCU UR5, c[0x0][0x39c] ;  /* 0x00007380ff0577ac */ /* 0x000e620008000800 */
[----:B------:R-:W-:-:S04]  /*1510*/  UIADD3 UR4, UPT, UPT, UR4, 0x1, URZ ;  /* 0x0000000104047890 */ /* 0x000fc8000fffe0ff */
[----:B-1----:R-:W-:-:S09]  /*1520*/  UISETP.NE.AND UP0, UPT, UR4, UR5, UPT ;  /* 0x000000050400728c */ /* 0x002fd2000bf05270 */
[----:B------:R-:W-:Y:S05]  /*1530*/  BRA.U !UP0, `(.L_x_121) ;  /* 0x0000000108e47547 */ /* 0x000fea000b800000 */
[----:B------:R-:W-:Y:S05]  /*1540*/  BRA `(.L_x_130) ;  /* 0xffffffec00647947 */ /* 0x000fea000383ffff */
.L_x_122:
[----:B------:R-:W0:Y:S01]  /*1550*/  S2R R4, SR_TID.X ;  /* 0x0000000000047919 */ /* 0x000e220000002100 */
[----:B------:R-:W1:Y:S01]  /*1560*/  S2UR UR5, SR_CgaCtaId ;  /* 0x00000000000579c3 */ /* 0x000e620000008800 */
[----:B------:R-:W-:Y:S01]  /*1570*/  UISETP.GE.U32.AND UP1, UPT, UR6, 0x4, UPT ;  /* 0x000000040600788c */ /* 0x000fe2000bf26070 */
[----:B------:R-:W-:Y:S01]  /*1580*/  UMOV UR4, 0x400 ;  /* 0x0000040000047882 */ /* 0x000fe20000000000 */
[----:B------:R-:W-:-:S04]  /*1590*/  ULOP3.LUT UR7, UR6, 0x3, URZ, 0xc0, !UPT ;  /* 0x0000000306077892 */ /* 0x000fc8000f8ec0ff */
[----:B------:R-:W-:Y:S02]  /*15a0*/  UISETP.NE.AND UP0, UPT, UR7, URZ, UPT ;  /* 0x000000ff0700728c */ /* 0x000fe4000bf05270 */
[----:B-1----:R-:W-:-:S03]  /*15b0*/  ULEA UR5, UR5, UR4, 0x18 ;  /* 0x0000000405057291 */ /* 0x002fc6000f8ec0ff */
[----:B------:R-:W-:-:S03]  /*15c0*/  UMOV UR4, URZ ;  /* 0x000000ff00047c82 */ /* 0x000fc60008000000 */
[----:B0-----:R-:W-:Y:S01]  /*15d0*/  LEA R7, R4, UR5, 0x2 ;  /* 0x0000000504077c11 */ /* 0x001fe2000f8e10ff */
[----:B------:R-:W-:Y:S06]  /*15e0*/  BRA.U !UP1, `(.L_x_131) ;  /* 0x0000000109847547 */ /* 0x000fec000b800000 */
[----:B------:R-:W0:Y:S01]  /*15f0*/  LDCU UR8, c[0x0][0x3a8] ;  /* 0x00007500ff0877ac */ /* 0x000e220008000800 */
[----:B------:R-:W-:Y:S01]  /*1600*/  ULOP3.LUT UR4, UR6, 0x7ffffffc, URZ, 0xc0, !UPT ;  /* 0x7ffffffc06047892 */ /* 0x000fe2000f8ec0ff */
[----:B------:R-:W-:-:S11]  /*1610*/  UMOV UR5, URZ ;  /* 0x000000ff00057c82 */ /* 0x000fd60008000000 */
.L_x_132:
[----:B------:R-:W-:Y:S01]  /*1620*/  ISETP.LT.AND P0, PT, R3, UR5, PT ;  /* 0x0000000503007c0c */ /* 0x000fe2000bf01270 */
[----:B------:R-:W-:-:S03]  /*1630*/  UIADD3 UR6, UPT, UPT, UR5, 0x1, URZ ;  /* 0x0000000105067890 */ /* 0x000fc6000fffe0ff */
[----:B------:R-:W-:-:S04]  /*1640*/  ISETP.LE.AND P0, PT, R2, UR5, !P0 ;  /* 0x0000000502007c0c */ /* 0x000fc8000c703270 */
[----:B0-----:R-:W-:Y:S02]  /*1650*/  FSETP.GTU.OR P1, PT, RZ, UR8, P0 ;  /* 0x00000008ff007c0b */ /* 0x001fe4000872c400 */
[----:B------:R-:W-:-:S04]  /*1660*/  ISETP.LE.AND P0, PT, R3, UR5, PT ;  /* 0x0000000503007c0c */ /* 0x000fc8000bf03270 */
[----:B------:R-:W-:Y:S01]  /*1670*/  ISETP.LE.AND P0, PT, R2, UR6, !P0 ;  /* 0x0000000602007c0c */ /* 0x000fe2000c703270 */
[----:B------:R-:W-:-:S03]  /*1680*/  UIADD3 UR6, UPT, UPT, UR5, 0x2, URZ ;  /* 0x0000000205067890 */ /* 0x000fc6000fffe0ff */
[----:B------:R-:W-:-:S03]  /*1690*/  FSETP.GTU.OR P0, PT, RZ, UR8, P0 ;  /* 0x00000008ff007c0b */ /* 0x000fc6000870c400 */
[----:B------:R-:W0:Y:S02]  /*16a0*/  @!P1 LDS R4, [R7] ;  /* 0x0000000007049984 */ /* 0x000e240000000800 */
[----:B0-----:R-:W-:-:S05]  /*16b0*/  @!P1 VIADD R4, R4, 0x1 ;  /* 0x0000000104049836 */ /* 0x001fca0000000000 */
[----:B------:R-:W-:Y:S01]  /*16c0*/  @!P1 STS [R7], R4 ;  /* 0x0000000407009388 */ /* 0x000fe20000000800 */
[----:B------:R-:W-:-:S03]  /*16d0*/  ISETP.LT.AND P1, PT, R3, UR6, PT ;  /* 0x0000000603007c0c */ /* 0x000fc6000bf21270 */
[----:B------:R-:W0:Y:S01]  /*16e0*/  @!P0 LDS R5, [R7] ;  /* 0x0000000007058984 */ /* 0x000e220000000800 */
[----:B------:R-:W-:Y:S01]  /*16f0*/  ISETP.LE.AND P1, PT, R2, UR6, !P1 ;  /* 0x0000000602007c0c */ /* 0x000fe2000cf23270 */
[----:B------:R-:W-:Y:S02]  /*1700*/  UIADD3 UR6, UPT, UPT, UR5, 0x3, URZ ;  /* 0x0000000305067890 */ /* 0x000fe4000fffe0ff */
[----:B------:R-:W-:Y:S01]  /*1710*/  UIADD3 UR5, UPT, UPT, UR5, 0x4, URZ ;  /* 0x0000000405057890 */ /* 0x000fe2000fffe0ff */
[----:B------:R-:W-:-:S03]  /*1720*/  FSETP.GTU.OR P1, PT, RZ, UR8, P1 ;  /* 0x00000008ff007c0b */ /* 0x000fc60008f2c400 */
[----:B------:R-:W-:Y:S01]  /*1730*/  UISETP.NE.AND UP1, UPT, UR5, UR4, UPT ;  /* 0x000000040500728c */ /* 0x000fe2000bf25270 */
[----:B0-----:R-:W-:-:S05]  /*1740*/  @!P0 VIADD R5, R5, 0x1 ;  /* 0x0000000105058836 */ /* 0x001fca0000000000 */
[----:B------:R-:W-:Y:S01]  /*1750*/  @!P0 STS [R7], R5 ;  /* 0x0000000507008388 */ /* 0x000fe20000000800 */
[----:B------:R-:W-:-:S03]  /*1760*/  ISETP.LT.AND P0, PT, R3, UR6, PT ;  /* 0x0000000603007c0c */ /* 0x000fc6000bf01270 */
[----:B-1----:R-:W0:Y:S01]  /*1770*/  @!P1 LDS R6, [R7] ;  /* 0x0000000007069984 */ /* 0x002e220000000800 */
[----:B------:R-:W-:-:S04]  /*1780*/  ISETP.LE.AND P0, PT, R2, UR6, !P0 ;  /* 0x0000000602007c0c */ /* 0x000fc8000c703270 */
[----:B------:R-:W-:Y:S01]  /*1790*/  FSETP.GTU.OR P0, PT, RZ, UR8, P0 ;  /* 0x00000008ff007c0b */ /* 0x000fe2000870c400 */
[----:B0-----:R-:W-:-:S05]  /*17a0*/  @!P1 VIADD R4, R6, 0x1 ;  /* 0x0000000106049836 */ /* 0x001fca0000000000 */
[----:B------:R-:W-:Y:S07]  /*17b0*/  @!P1 STS [R7], R4 ;  /* 0x0000000407009388 */ /* 0x000fee0000000800 */
[----:B------:R-:W0:Y:S02]  /*17c0*/  @!P0 LDS R6, [R7] ;  /* 0x0000000007068984 */ /* 0x000e240000000800 */
[----:B0-----:R-:W-:-:S05]  /*17d0*/  @!P0 VIADD R6, R6, 0x1 ;  /* 0x0000000106068836 */ /* 0x001fca0000000000 */
[----:B------:R1:W-:Y:S01]  /*17e0*/  @!P0 STS [R7], R6 ;  /* 0x0000000607008388 */ /* 0x0003e20000000800 */
[----:B------:R-:W-:Y:S05]  /*17f0*/  BRA.U UP1, `(.L_x_132) ;  /* 0xfffffffd01887547 */ /* 0x000fea000b83ffff */
.L_x_131:
[----:B------:R-:W-:Y:S05]  /*1800*/  BRA.U !UP0, `(.L_x_121) ;  /* 0x0000000108307547 */ /* 0x000fea000b800000 */
[----:B------:R-:W0:Y:S01]  /*1810*/  LDCU UR6, c[0x0][0x3a8] ;  /* 0x00007500ff0677ac */ /* 0x000e220008000800 */
[----:B------:R-:W-:-:S05]  /*1820*/  UMOV UR5, URZ ;  /* 0x000000ff00057c82 */ /* 0x000fca0008000000 */
.L_x_133:
[----:B------:R-:W-:Y:S01]  /*1830*/  ISETP.LT.AND P0, PT, R3, UR4, PT ;  /* 0x0000000403007c0c */ /* 0x000fe2000bf01270 */
[----:B------:R-:W-:-:S03]  /*1840*/  UIADD3 UR5, UPT, UPT, UR5, 0x1, URZ ;  /* 0x0000000105057890 */ /* 0x000fc6000fffe0ff */
[----:B------:R-:W-:Y:S01]  /*1850*/  ISETP.LE.AND P0, PT, R2, UR4, !P0 ;  /* 0x0000000402007c0c */ /* 0x000fe2000c703270 */
[----:B------:R-:W-:Y:S02]  /*1860*/  UISETP.NE.AND UP0, UPT, UR5, UR7, UPT ;  /* 0x000000070500728c */ /* 0x000fe4000bf05270 */
[----:B------:R-:W-:Y:S01]  /*1870*/  UIADD3 UR4, UPT, UPT, UR4, 0x1, URZ ;  /* 0x0000000104047890 */ /* 0x000fe2000fffe0ff */
[----:B0-----:R-:W-:-:S13]  /*1880*/  FSETP.GTU.OR P0, PT, RZ, UR6, P0 ;  /* 0x00000006ff007c0b */ /* 0x001fda000870c400 */
[----:B--2---:R-:W0:Y:S02]  /*1890*/  @!P0 LDS R4, [R7] ;  /* 0x0000000007048984 */ /* 0x004e240000000800 */
[----:B0-----:R-:W-:-:S05]  /*18a0*/  @!P0 VIADD R4, R4, 0x1 ;  /* 0x0000000104048836 */ /* 0x001fca0000000000 */
[----:B------:R2:W-:Y:S01]  /*18b0*/  @!P0 STS [R7], R4 ;  /* 0x0000000407008388 */ /* 0x0005e20000000800 */
[----:B------:R-:W-:Y:S05]  /*18c0*/  BRA.U UP0, `(.L_x_133) ;  /* 0xfffffffd00d87547 */ /* 0x000fea000b83ffff */
.L_x_121:
[----:B------:R-:W0:Y:S01]  /*18d0*/  S2R R2, SR_TID.X ;  /* 0x0000000000027919 */ /* 0x000e220000002100 */
[----:B------:R-:W3:Y:S01]  /*18e0*/  S2UR UR5, SR_CgaCtaId ;  /* 0x00000000000579c3 */ /* 0x000ee20000008800 */
[----:B------:R-:W-:-:S07]  /*18f0*/  UMOV UR4, 0x400 ;  /* 0x0000040000047882 */ /* 0x000fce0000000000 */
[----:B------:R-:W-:Y:S01]  /*1900*/  BAR.SYNC.DEFER_BLOCKING 0x0 ;  /* 0x0000000000007b1d */ /* 0x000fe20000010000 */
[----:B---3--:R-:W-:-:S06]  /*1910*/  ULEA UR4, UR5, UR4, 0x18 ;  /* 0x0000000405047291 */ /* 0x008fcc000f8ec0ff */
[----:B0-----:R-:W-:Y:S02]  /*1920*/  LEA R5, R2, UR4, 0x2 ;  /* 0x0000000402057c11 */ /* 0x001fe4000f8e10ff */
[----:B------:R-:W0:Y:S04]  /*1930*/  LDC.64 R2, c[0x0][0x390] ;  /* 0x0000e400ff027b82 */ /* 0x000e280000000a00 */
[----:B------:R-:W3:Y:S01]  /*1940*/  LDS R5, [R5] ;  /* 0x0000000005057984 */ /* 0x000ee20000000800 */
[----:B0-----:R-:W-:-:S05]  /*1950*/  IMAD.WIDE.U32 R2, R0, 0x4, R2 ;  /* 0x0000000400027825 */ /* 0x001fca00078e0002 */
[----:B---3--:R-:W-:Y:S01]  /*1960*/  STG.E desc[UR12][R2.64], R5 ;  /* 0x0000000502007986 */ /* 0x008fe2000c10190c */
[----:B------:R-:W-:Y:S05]  /*1970*/  EXIT ;  /* 0x000000000000794d */ /* 0x000fea0003800000 */
.L_x_134:
        /* <DEDUP_REMOVED lines=16> */
.L_x_314:


//--------------------- .text._Z14gpuDigammasCMIPfPiS0_S0_i --------------------------
	.section	.text._Z14gpuDigammasCMIPfPiS0_S0_i,"ax",@progbits
	.align	128
        .global         _Z14gpuDigammasCMIPfPiS0_S0_i
        .type           _Z14gpuDigammasCMIPfPiS0_S0_i,@function
        .size           _Z14gpuDigammasCMIPfPiS0_S0_i,(.L_x_308 - _Z14gpuDigammasCMIPfPiS0_S0_i)
        .other          _Z14gpuDigammasCMIPfPiS0_S0_i,@"STO_CUDA_ENTRY STV_DEFAULT"
_Z14gpuDigammasCMIPfPiS0_S0_i:
.text._Z14gpuDigammasCMIPfPiS0_S0_i:
        /* <DEDUP_REMOVED lines=8> */
[----:B------:R-:W0:Y:S01]  /*0080*/  LDC.64 R4, c[0x0][0x388] ;  /* 0x0000e200ff047b82 */ /* 0x000e220000000a00 */
[----:B------:R-:W1:Y:S07]  /*0090*/  LDCU.64 UR4, c[0x0][0x358] ;  /* 0x00006b00ff0477ac */ /* 0x000e6e0008000a00 */
[----:B------:R-:W2:Y:S08]  /*00a0*/  LDC.64 R16, c[0x0][0x390] ;  /* 0x0000e400ff107b82 */ /* 0x000eb00000000a00 */
[----:B------:R-:W3:Y:S01]  /*00b0*/  LDC.64 R10, c[0x0][0x398] ;  /* 0x0000e600ff0a7b82 */ /* 0x000ee20000000a00 */
[----:B0-----:R-:W-:-:S06]  /*00c0*/  IMAD.WIDE.U32 R4, R2, 0x4, R4 ;  /* 0x0000000402047825 */ /* 0x001fcc00078e0004 */
[----:B-1----:R-:W4:Y:S01]  /*00d0*/  LDG.E R4, desc[UR4][R4.64] ;  /* 0x0000000404047981 */ /* 0x002f22000c1e1900 */
[----:B--2---:R-:W-:-:S06]  /*00e0*/  IMAD.WIDE.U32 R16, R2, 0x4, R16 ;  /* 0x0000000402107825 */ /* 0x004fcc00078e0010 */
[----:B------:R0:W5:Y:S01]  /*00f0*/  LDG.E R16, desc[UR4][R16.64] ;  /* 0x0000000410107981 */ /* 0x000162000c1e1900 */
[----:B---3--:R-:W-:-:S05]  /*0100*/  IMAD.WIDE.U32 R10, R2, 0x4, R10 ;  /* 0x00000004020a7825 */ /* 0x008fca00078e000a */
[----:B------:R0:W5:Y:S01]  /*0110*/  LDG.E R3, desc[UR4][R10.64] ;  /* 0x000000040a037981 */ /* 0x000162000c1e1900 */
[----:B------:R-:W-:Y:S01]  /*0120*/  BSSY.RECONVERGENT B1, `(.L_x_135) ;  /* 0x00000c3000017945 */ /* 0x000fe20003800200 */
[----:B------:R-:W-:Y:S02]  /*0130*/  IMAD.MOV.U32 R8, RZ, RZ, 0x0 ;  /* 0x00000000ff087424 */ /* 0x000fe400078e00ff */
[----:B------:R-:W-:Y:S01]  /*0140*/  IMAD.MOV.U32 R9, RZ, RZ, 0x7ff80000 ;  /* 0x7ff80000ff097424 */ /* 0x000fe200078e00ff */
[----:B----4-:R-:W1:Y:S02]  /*0150*/  I2F.F64 R6, R4 ;  /* 0x0000000400067312 */ /* 0x010e640000201c00 */
[----:B-1----:R-:W-:-:S08]  /*0160*/  DADD R14, R6, 1 ;  /* 0x3ff00000060e7429 */ /* 0x002fd00000000000 */
[----:B------:R-:W-:-:S14]  /*0170*/  DSETP.NEU.AND P0, PT, R14, -INF , PT ;  /* 0xfff000000e00742a */ /* 0x000fdc0003f0d000 */
[----:B0-----:R-:W-:Y:S05]  /*0180*/  @!P0 BRA `(.L_x_136) ;  /* 0x0000000800f08947 */ /* 0x001fea0003800000 */
[----:B------:R-:W0:Y:S01]  /*0190*/  FRND.F64.FLOOR R4, R14 ;  /* 0x0000000e00047313 */ /* 0x000e220000305800 */
[----:B------:R-:W-:Y:S01]  /*01a0*/  DSETP.LE.AND P1, PT, R14, RZ, PT ;  /* 0x000000ff0e00722a */ /* 0x000fe20003f23000 */
[----:B------:R-:W-:Y:S01]  /*01b0*/  IMAD.MOV.U32 R8, RZ, RZ, 0x0 ;  /* 0x00000000ff087424 */ /* 0x000fe200078e00ff */
[----:B------:R-:W-:Y:S01]  /*01c0*/  MOV R9, 0xfff00000 ;  /* 0xfff0000000097802 */ /* 0x000fe20000000f00 */
[----:B0-----:R-:W-:-:S14]  /*01d0*/  DSETP.NEU.AND P0, PT, R4, R14, PT ;  /* 0x0000000e0400722a */ /* 0x001fdc0003f0d000 */
        /* <DEDUP_REMOVED lines=18> */
[----:B------:R-:W-:Y:S01]  /*0300*/  IMAD.MOV.U32 R11, RZ, RZ, R15 ;  /* 0x000000ffff0b7224 */ /* 0x000fe200078e000f */
[----:B------:R-:W-:-:S07]  /*0310*/  IADD3 R4, PT, PT, R4, -0x100000, RZ ;  /* 0xfff0000004047810 */ /* 0x000fce0007ffe0ff */
[----:B-----5:R-:W-:Y:S05]  /*0320*/  CALL.REL.NOINC `($__internal_1_$__cuda_sm20_dblrcp_rn_slowpath_v3) ;  /* 0x0000002000b07944 */ /* 0x020fea0003c00000 */
[----:B------:R-:W-:Y:S02]  /*0330*/  IMAD.MOV.U32 R6, RZ, RZ, R10 ;  /* 0x000000ffff067224 */ /* 0x000fe400078e000a */
[----:B------:R-:W-:-:S07]  /*0340*/  IMAD.MOV.U32 R7, RZ, RZ, R11 ;  /* 0x000000ffff077224 */ /* 0x000fce00078e000b */
.L_x_139:
[----:B------:R-:W-:Y:S05]  /*0350*/  BSYNC.RECONVERGENT B2 ;  /* 0x0000000000027941 */ /* 0x000fea0003800200 */
.L_x_138:
[----:B------:R-:W-:Y:S01]  /*0360*/  UMOV UR6, 0xfc6fb619 ;  /* 0xfc6fb61900067882 */ /* 0x000fe20000000000 */
[----:B------:R-:W-:Y:S02]  /*0370*/  UMOV UR7, 0x3fe2788c ;  /* 0x3fe2788c00077882 */ /* 0x000fe40000000000 */
[----:B------:R-:W-:Y:S01]  /*0380*/  DADD R6, -R6, -UR6 ;  /* 0x8000000606067e29 */ /* 0x000fe20008000100 */
[----:B------:R-:W-:Y:S01]  /*0390*/  UMOV UR6, 0x625307d3 ;  /* 0x625307d300067882 */ /* 0x000fe20000000000 */
[----:B------:R-:W-:-:S06]  /*03a0*/  UMOV UR7, 0x3ffa51a6 ;  /* 0x3ffa51a600077882 */ /* 0x000fcc0000000000 */
[----:B------:R-:W-:Y:S01]  /*03b0*/  DFMA R8, R14, UR6, R6 ;  /* 0x000000060e087c2b */ /* 0x000fe20008000006 */
[----:B------:R-:W-:Y:S10]  /*03c0*/  BRA `(.L_x_136) ;  /* 0x0000000800607947 */ /* 0x000ff40003800000 */
.L_x_137:
[----:B------:R-:W-:Y:S01]  /*03d0*/  DSETP.GEU.AND P0, PT, R14, 12, PT ;  /* 0x402800000e00742a */ /* 0x000fe20003f0e000 */
[----:B------:R-:W-:Y:S01]  /*03e0*/  BSSY.RECONVERGENT B2, `(.L_x_140) ;  /* 0x000001b000027945 */ /* 0x000fe20003800200 */
[----:B------:R-:W-:-:S12]  /*03f0*/  CS2R R8, SRZ ;  /* 0x0000000000087805 */ /* 0x000fd8000001ff00 */
[----:B------:R-:W-:Y:S05]  /*0400*/  @P0 BRA `(.L_x_141) ;  /* 0x0000000000600947 */ /* 0x000fea0003800000 */
[----:B------:R-:W-:-:S07]  /*0410*/  CS2R R8, SRZ ;  /* 0x0000000000087805 */ /* 0x000fce000001ff00 */
.L_x_144:
        /* <DEDUP_REMOVED lines=15> */
[----:B-----5:R-:W-:Y:S05]  /*0510*/  CALL.REL.NOINC `($__internal_1_$__cuda_sm20_dblrcp_rn_slowpath_v3) ;  /* 0x0000002000347944 */ /* 0x020fea0003c00000 */
[----:B------:R-:W-:Y:S01]  /*0520*/  IMAD.MOV.U32 R6, RZ, RZ, R10 ;  /* 0x000000ffff067224 */ /* 0x000fe200078e000a */
[----:B------:R-:W-:-:S07]  /*0530*/  MOV R7, R11 ;  /* 0x0000000b00077202 */ /* 0x000fce0000000f00 */
.L_x_143:
[----:B------:R-:W-:Y:S05]  /*0540*/  BSYNC.RECONVERGENT B3 ;  /* 0x0000000000037941 */ /* 0x000fea0003800200 */
.L_x_142:
[----:B------:R-:W-:Y:S02]  /*0550*/  DADD R14, R14, 1 ;  /* 0x3ff000000e0e7429 */ /* 0x000fe40000000000 */
[----:B------:R-:W-:-:S06]  /*0560*/  DADD R8, -R6, R8 ;  /* 0x0000000006087229 */ /* 0x000fcc0000000108 */
[----:B------:R-:W-:-:S14]  /*0570*/  DSETP.GEU.AND P0, PT, R14, 12, PT ;  /* 0x402800000e00742a */ /* 0x000fdc0003f0e000 */
[----:B------:R-:W-:Y:S05]  /*0580*/  @!P0 BRA `(.L_x_144) ;  /* 0xfffffffc00a48947 */ /* 0x000fea000383ffff */
.L_x_141:
[----:B------:R-:W-:Y:S05]  /*0590*/  BSYNC.RECONVERGENT B2 ;  /* 0x0000000000027941 */ /* 0x000fea0003800200 */
.L_x_140:
[----:B------:R-:W-:-:S14]  /*05a0*/  DSETP.GE.AND P0, PT, R14, 12, PT ;  /* 0x402800000e00742a */ /* 0x000fdc0003f06000 */
[----:B------:R-:W-:Y:S05]  /*05b0*/  @!P0 BRA `(.L_x_136) ;  /* 0x0000000400e48947 */ /* 0x000fea0003800000 */
[----:B------:R-:W-:Y:S01]  /*05c0*/  ISETP.GT.AND P0, PT, R15, 0xfffff, PT ;  /* 0x000fffff0f00780c */ /* 0x000fe20003f04270 */
[--C-:B------:R-:W-:Y:S01]  /*05d0*/  IMAD.MOV.U32 R4, RZ, RZ, R14.reuse ;  /* 0x000000ffff047224 */ /* 0x100fe200078e000e */
[----:B------:R-:W-:Y:S01]  /*05e0*/  BSSY.RECONVERGENT B0, `(.L_x_145) ;  /* 0x0000053000007945 */ /* 0x000fe20003800200 */
[--C-:B------:R-:W-:Y:S02]  /*05f0*/  IMAD.MOV.U32 R5, RZ, RZ, R15.reuse ;  /* 0x000000ffff057224 */ /* 0x100fe400078e000f */
[----:B------:R-:W-:Y:S02]  /*0600*/  IMAD.MOV.U32 R11, RZ, RZ, R15 ;  /* 0x000000ffff0b7224 */ /* 0x000fe400078e000f */
[----:B------:R-:W-:-:S06]  /*0610*/  IMAD.MOV.U32 R6, RZ, RZ, R14 ;  /* 0x000000ffff067224 */ /* 0x000fcc00078e000e */
[----:B------:R-:W-:-:S10]  /*0620*/  @!P0 DMUL R4, R14, 1.80143985094819840000e+16 ;  /* 0x435000000e048828 */ /* 0x000fd40000000000 */
[----:B------:R-:W-:Y:S01]  /*0630*/  @!P0 MOV R11, R5 ;  /* 0x00000005000b8202 */ /* 0x000fe20000000f00 */
[----:B------:R-:W-:-:S04]  /*0640*/  @!P0 IMAD.MOV.U32 R6, RZ, RZ, R4 ;  /* 0x000000ffff068224 */ /* 0x000fc800078e0004 */
[----:B------:R-:W-:-:S05]  /*0650*/  VIADD R0, R11, 0xffffffff ;  /* 0xffffffff0b007836 */ /* 0x000fca0000000000 */
[----:B------:R-:W-:Y:S01]  /*0660*/  ISETP.GT.U32.AND P1, PT, R0, 0x7feffffe, PT ;  /* 0x7feffffe0000780c */ /* 0x000fe20003f24070 */
[----:B------:R-:W-:Y:S01]  /*0670*/  IMAD.MOV.U32 R0, RZ, RZ, -0x3ff ;  /* 0xfffffc01ff007424 */ /* 0x000fe200078e00ff */
[----:B------:R-:W-:-:S11]  /*0680*/  @!P0 MOV R0, 0xfffffbcb ;  /* 0xfffffbcb00008802 */ /* 0x000fd60000000f00 */
[----:B------:R-:W-:Y:S05]  /*0690*/  @P1 BRA `(.L_x_146) ;  /* 0x0000000400041947 */ /* 0x000fea0003800000 */
[----:B------:R-:W-:Y:S01]  /*06a0*/  LOP3.LUT R4, R11, 0xfffff, RZ, 0xc0, !PT ;  /* 0x000fffff0b047812 */ /* 0x000fe200078ec0ff */
[----:B------:R-:W-:Y:S01]  /*06b0*/  IMAD.MOV.U32 R22, RZ, RZ, -0x748574fc ;  /* 0x8b7a8b04ff167424 */ /* 0x000fe200078e00ff */
[----:B------:R-:W-:Y:S01]  /*06c0*/  UMOV UR6, 0x3ae80f1e ;  /* 0x3ae80f1e00067882 */ /* 0x000fe20000000000 */
[----:B------:R-:W-:Y:S01]  /*06d0*/  IMAD.MOV.U32 R23, RZ, RZ, 0x3ed0ee25 ;  /* 0x3ed0ee25ff177424 */ /* 0x000fe200078e00ff */
[----:B------:R-:W-:Y:S01]  /*06e0*/  LOP3.LUT R5, R4, 0x3ff00000, RZ, 0xfc, !PT ;  /* 0x3ff0000004057812 */ /* 0x000fe200078efcff */
[----:B------:R-:W-:Y:S01]  /*06f0*/  IMAD.MOV.U32 R4, RZ, RZ, R6 ;  /* 0x000000ffff047224 */ /* 0x000fe200078e0006 */
[----:B------:R-:W-:Y:S01]  /*0700*/  UMOV UR7, 0x3eb1380b ;  /* 0x3eb1380b00077882 */ /* 0x000fe20000000000 */
[----:B------:R-:W-:Y:S01]  /*0710*/  IMAD.MOV.U32 R6, RZ, RZ, RZ ;  /* 0x000000ffff067224 */ /* 0x000fe200078e00ff */
[----:B------:R-:W-:Y:S01]  /*0720*/  ISETP.GE.U32.AND P0, PT, R5, 0x3ff6a09f, PT ;  /* 0x3ff6a09f0500780c */ /* 0x000fe20003f06070 */
[----:B------:R-:W-:Y:S01]  /*0730*/  IMAD.MOV.U32 R25, RZ, RZ, 0x43300000 ;  /* 0x43300000ff197424 */ /* 0x000fe200078e00ff */
[----:B------:R-:W-:Y:S01]  /*0740*/  LEA.HI R0, R11, R0, RZ, 0xc ;  /* 0x000000000b007211 */ /* 0x000fe200078f60ff */
[----:B------:R-:W-:Y:S01]  /*0750*/  UMOV UR8, 0x80000000 ;  /* 0x8000000000087882 */ /* 0x000fe20000000000 */
[----:B------:R-:W-:-:S09]  /*0760*/  UMOV UR9, 0x43300000 ;  /* 0x4330000000097882 */ /* 0x000fd20000000000 */
[----:B------:R-:W-:Y:S01]  /*0770*/  @P0 VIADD R7, R5, 0xfff00000 ;  /* 0xfff0000005070836 */ /* 0x000fe20000000000 */
[----:B------:R-:W-:-:S04]  /*0780*/  @P0 IADD3 R0, PT, PT, R0, 0x1, RZ ;  /* 0x0000000100000810 */ /* 0x000fc80007ffe0ff */
[----:B------:R-:W-:Y:S02]  /*0790*/  @P0 MOV R5, R7 ;  /* 0x0000000700050202 */ /* 0x000fe40000000f00 */
[----:B------:R-:W-:-:S04]  /*07a0*/  LOP3.LUT R24, R0, 0x80000000, RZ, 0x3c, !PT ;  /* 0x8000000000187812 */ /* 0x000fc800078e3cff */
[C---:B------:R-:W-:Y:S02]  /*07b0*/  DADD R20, R4.reuse, 1 ;  /* 0x3ff0000004147429 */ /* 0x040fe40000000000 */
[----:B------:R-:W-:-:S04]  /*07c0*/  DADD R4, R4, -1 ;  /* 0xbff0000004047429 */ /* 0x000fc80000000000 */
[----:B------:R-:W0:Y:S02]  /*07d0*/  MUFU.RCP64H R7, R21 ;  /* 0x0000001500077308 */ /* 0x000e240000001800 */
[----:B0-----:R-:W-:-:S08]  /*07e0*/  DFMA R12, -R20, R6, 1 ;  /* 0x3ff00000140c742b */ /* 0x001fd00000000106 */
[----:B------:R-:W-:-:S08]  /*07f0*/  DFMA R12, R12, R12, R12 ;  /* 0x0000000c0c0c722b */ /* 0x000fd0000000000c */
[----:B------:R-:W-:-:S08]  /*0800*/  DFMA R6, R6, R12, R6 ;  /* 0x0000000c0606722b */ /* 0x000fd00000000006 */
[----:B------:R-:W-:-:S08]  /*0810*/  DMUL R12, R4, R6 ;  /* 0x00000006040c7228 */ /* 0x000fd00000000000 */
[----:B------:R-:W-:-:S08]  /*0820*/  DFMA R12, R4, R6, R12 ;  /* 0x00000006040c722b */ /* 0x000fd0000000000c */
[----:B------:R-:W-:Y:S02]  /*0830*/  DMUL R18, R12, R12 ;  /* 0x0000000c0c127228 */ /* 0x000fe40000000000 */
[----:B------:R-:W-:-:S06]  /*0840*/  DADD R10, R4, -R12 ;  /* 0x00000000040a7229 */ /* 0x000fcc000000080c */
[----:B------:R-:W-:Y:S01]  /*0850*/  DFMA R20, R18, UR6, R22 ;  /* 0x0000000612147c2b */ /* 0x000fe20008000016 */
[----:B------:R-:W-:Y:S01]  /*0860*/  UMOV UR6, 0x9f02676f ;  /* 0x9f02676f00067882 */ /* 0x000fe20000000000 */
[----:B------:R-:W-:Y:S01]  /*0870*/  UMOV UR7, 0x3ef3b266 ;  /* 0x3ef3b26600077882 */ /* 0x000fe20000000000 */
[----:B------:R-:W-:Y:S02]  /*0880*/  DADD R22, R10, R10 ;  /* 0x000000000a167229 */ /* 0x000fe4000000000a */
[----:B------:R-:W-:Y:S01]  /*0890*/  DADD R10, R24, -UR8 ;  /* 0x80000008180a7e29 */ /* 0x000fe20008000000 */
[----:B------:R-:W-:Y:S01]  /*08a0*/  UMOV UR8, 0xfefa39ef ;  /* 0xfefa39ef00087882 */ /* 0x000fe20000000000 */
[----:B------:R-:W-:Y:S01]  /*08b0*/  UMOV UR9, 0x3fe62e42 ;  /* 0x3fe62e4200097882 */ /* 0x000fe20000000000 */
[----:B------:R-:W-:Y:S01]  /*08c0*/  DFMA R20, R18, R20, UR6 ;  /* 0x0000000612147e2b */ /* 0x000fe20008000014 */
[----:B------:R-:W-:Y:S01]  /*08d0*/  UMOV UR6, 0xa9ab0956 ;  /* 0xa9ab095600067882 */ /* 0x000fe20000000000 */
[----:B------:R-:W-:Y:S01]  /*08e0*/  UMOV UR7, 0x3f1745cb ;  /* 0x3f1745cb00077882 */ /* 0x000fe20000000000 */
[----:B------:R-:W-:-:S02]  /*08f0*/  DFMA R24, R4, -R12, R22 ;  /* 0x8000000c0418722b */ /* 0x000fc40000000016 */
        /* <DEDUP_REMOVED lines=27> */
.L_x_146:
[----:B------:R-:W-:Y:S01]  /*0ab0*/  IMAD.MOV.U32 R6, RZ, RZ, 0x0 ;  /* 0x00000000ff067424 */ /* 0x000fe200078e00ff */
[----:B------:R-:W-:Y:S01]  /*0ac0*/  LOP3.LUT P0, RZ, R5, 0x7fffffff, RZ, 0xc0, !PT ;  /* 0x7fffffff05ff7812 */ /* 0x000fe2000780c0ff */
[----:B------:R-:W-:-:S06]  /*0ad0*/  IMAD.MOV.U32 R7, RZ, RZ, 0x7ff00000 ;  /* 0x7ff00000ff077424 */ /* 0x000fcc00078e00ff */
[----:B------:R-:W-:-:S10]  /*0ae0*/  DFMA R6, R4, R6, +INF ;  /* 0x7ff000000406742b */ /* 0x000fd40000000006 */
[----:B------:R-:W-:Y:S02]  /*0af0*/  FSEL R6, R6, RZ, P0 ;  /* 0x000000ff06067208 */ /* 0x000fe40000000000 */
[----:B------:R-:W-:-:S07]  /*0b00*/  FSEL R7, R7, -QNAN , P0 ;  /* 0xfff0000007077808 */ /* 0x000fce0000000000 */
.L_x_147:
[----:B------:R-:W-:Y:S05]  /*0b10*/  BSYNC.RECONVERGENT B0 ;  /* 0x0000000000007941 */ /* 0x000fea0003800200 */
.L_x_145:
        /* <DEDUP_REMOVED lines=15> */
[----:B-----5:R-:W-:Y:S05]  /*0c10*/  CALL.REL.NOINC `($__internal_1_$__cuda_sm20_dblrcp_rn_slowpath_v3) ;  /* 0x0000001800747944 */ /* 0x020fea0003c00000 */
.L_x_149:
[----:B------:R-:W-:Y:S05]  /*0c20*/  BSYNC.RECONVERGENT B2 ;  /* 0x0000000000027941 */ /* 0x000fea0003800200 */
.L_x_148:
        /* <DEDUP_REMOVED lines=18> */
.L_x_136:
[----:B------:R-:W-:Y:S05]  /*0d50*/  BSYNC.RECONVERGENT B1 ;  /* 0x0000000000017941 */ /* 0x000fea0003800200 */
.L_x_135:
        /* <DEDUP_REMOVED lines=8> */
[----:B------:R-:W-:Y:S01]  /*0de0*/  DSETP.LE.AND P1, PT, R14, RZ, PT ;  /* 0x000000ff0e00722a */ /* 0x000fe20003f23000 */
[----:B------:R-:W-:Y:S01]  /*0df0*/  MOV R6, 0x0 ;  /* 0x0000000000067802 */ /* 0x000fe20000000f00 */
[----:B------:R-:W-:Y:S01]  /*0e00*/  IMAD.MOV.U32 R7, RZ, RZ, -0x100000 ;  /* 0xfff00000ff077424 */ /* 0x000fe200078e00ff */
        /* <DEDUP_REMOVED lines=21> */
[----:B------:R-:W-:Y:S05]  /*0f60*/  CALL.REL.NOINC `($__internal_1_$__cuda_sm20_dblrcp_rn_slowpath_v3) ;  /* 0x0000001400a07944 */ /* 0x000fea0003c00000 */
[----:B------:R-:W-:Y:S02]  /*0f70*/  IMAD.MOV.U32 R6, RZ, RZ, R10 ;  /* 0x000000ffff067224 */ /* 0x000fe400078e000a */
[----:B------:R-:W-:-:S07]  /*0f80*/  IMAD.MOV.U32 R7, RZ, RZ, R11 ;  /* 0x000000ffff077224 */ /* 0x000fce00078e000b */
.L_x_154:
[----:B------:R-:W-:Y:S05]  /*0f90*/  BSYNC.RECONVERGENT B2 ;  /* 0x0000000000027941 */ /* 0x000fea0003800200 */
.L_x_153:
[----:B------:R-:W-:Y:S01]  /*0fa0*/  UMOV UR6, 0xfc6fb619 ;  /* 0xfc6fb61900067882 */ /* 0x000fe20000000000 */
[----:B------:R-:W-:Y:S02]  /*0fb0*/  UMOV UR7, 0x3fe2788c ;  /* 0x3fe2788c00077882 */ /* 0x000fe40000000000 */
[----:B------:R-:W-:Y:S01]  /*0fc0*/  DADD R6, -R6, -UR6 ;  /* 0x8000000606067e29 */ /* 0x000fe20008000100 */
[----:B------:R-:W-:Y:S01]  /*0fd0*/  UMOV UR6, 0x625307d3 ;  /* 0x625307d300067882 */ /* 0x000fe20000000000 */
[----:B------:R-:W-:-:S06]  /*0fe0*/  UMOV UR7, 0x3ffa51a6 ;  /* 0x3ffa51a600077882 */ /* 0x000fcc0000000000 */
[----:B------:R-:W-:Y:S01]  /*0ff0*/  DFMA R6, R14, UR6, R6 ;  /* 0x000000060e067c2b */ /* 0x000fe20008000006 */
[----:B------:R-:W-:Y:S10]  /*1000*/  BRA `(.L_x_151) ;  /* 0x0000000800587947 */ /* 0x000ff40003800000 */
.L_x_152:
[----:B------:R-:W-:Y:S01]  /*1010*/  DSETP.GEU.AND P0, PT, R14, 12, PT ;  /* 0x402800000e00742a */ /* 0x000fe20003f0e000 */
[----:B------:R-:W-:Y:S01]  /*1020*/  BSSY.RECONVERGENT B2, `(.L_x_155) ;  /* 0x0000019000027945 */ /* 0x000fe20003800200 */
[----:B------:R-:W-:-:S12]  /*1030*/  CS2R R6, SRZ ;  /* 0x0000000000067805 */ /* 0x000fd8000001ff00 */
[----:B------:R-:W-:Y:S05]  /*1040*/  @P0 BRA `(.L_x_156) ;  /* 0x0000000000580947 */ /* 0x000fea0003800000 */
[----:B------:R-:W-:-:S07]  /*1050*/  CS2R R6, SRZ ;  /* 0x0000000000067805 */ /* 0x000fce000001ff00 */
.L_x_159:
        /* <DEDUP_REMOVED lines=15> */
[----:B------:R-:W-:Y:S05]  /*1150*/  CALL.REL.NOINC `($__internal_1_$__cuda_sm20_dblrcp_rn_slowpath_v3) ;  /* 0x0000001400247944 */ /* 0x000fea0003c00000 */
.L_x_158:
[----:B------:R-:W-:Y:S05]  /*1160*/  BSYNC.RECONVERGENT B3 ;  /* 0x0000000000037941 */ /* 0x000fea0003800200 */
.L_x_157:
[----:B------:R-:W-:Y:S02]  /*1170*/  DADD R14, R14, 1 ;  /* 0x3ff000000e0e7429 */ /* 0x000fe40000000000 */
[----:B------:R-:W-:-:S06]  /*1180*/  DADD R6, -R10, R6 ;  /* 0x000000000a067229 */ /* 0x000fcc0000000106 */
[----:B------:R-:W-:-:S14]  /*1190*/  DSETP.GEU.AND P0, PT, R14, 12, PT ;  /* 0x402800000e00742a */ /* 0x000fdc0003f0e000 */
[----:B------:R-:W-:Y:S05]  /*11a0*/  @!P0 BRA `(.L_x_159) ;  /* 0xfffffffc00ac8947 */ /* 0x000fea000383ffff */
.L_x_156:
[----:B------:R-:W-:Y:S05]  /*11b0*/  BSYNC.RECONVERGENT B2 ;  /* 0x0000000000027941 */ /* 0x000fea0003800200 */
.L_x_155:
[----:B------:R-:W-:-:S14]  /*11c0*/  DSETP.GE.AND P0, PT, R14, 12, PT ;  /* 0x402800000e00742a */ /* 0x000fdc0003f06000 */
[----:B------:R-:W-:Y:S05]  /*11d0*/  @!P0 BRA `(.L_x_151) ;  /* 0x0000000400e48947 */ /* 0x000fea0003800000 */
[----:B------:R-:W-:Y:S01]  /*11e0*/  ISETP.GT.AND P0, PT, R15, 0xfffff, PT ;  /* 0x000fffff0f00780c */ /* 0x000fe20003f04270 */
[--C-:B------:R-:W-:Y:S01]  /*11f0*/  IMAD.MOV.U32 R11, RZ, RZ, R15.reuse ;  /* 0x000000ffff0b7224 */ /* 0x100fe200078e000f */
[----:B------:R-:W-:Y:S01]  /*1200*/  MOV R10, R14 ;  /* 0x0000000e000a7202 */ /* 0x000fe20000000f00 */
[----:B------:R-:W-:Y:S01]  /*1210*/  IMAD.MOV.U32 R5, RZ, RZ, R15 ;  /* 0x000000ffff057224 */ /* 0x000fe200078e000f */
[----:B------:R-:W-:Y:S01]  /*1220*/  BSSY.RECONVERGENT B0, `(.L_x_160) ;  /* 0x0000051000007945 */ /* 0x000fe20003800200 */
[----:B------:R-:W-:-:S08]  /*1230*/  IMAD.MOV.U32 R4, RZ, RZ, R14 ;  /* 0x000000ffff047224 */ /* 0x000fd000078e000e */
[----:B------:R-:W-:-:S10]  /*1240*/  @!P0 DMUL R10, R14, 1.80143985094819840000e+16 ;  /* 0x435000000e0a8828 */ /* 0x000fd40000000000 */
[----:B------:R-:W-:Y:S01]  /*1250*/  @!P0 IMAD.MOV.U32 R5, RZ, RZ, R11 ;  /* 0x000000ffff058224 */ /* 0x000fe200078e000b */
[----:B------:R-:W-:-:S04]  /*1260*/  @!P0 MOV R4, R10 ;  /* 0x0000000a00048202 */ /* 0x000fc80000000f00 */
[----:B------:R-:W-:-:S04]  /*1270*/  IADD3 R0, PT, PT, R5, -0x1, RZ ;  /* 0xffffffff05007810 */ /* 0x000fc80007ffe0ff */
[----:B------:R-:W-:Y:S01]  /*1280*/  ISETP.GT.U32.AND P1, PT, R0, 0x7feffffe, PT ;  /* 0x7feffffe0000780c */ /* 0x000fe20003f24070 */
[----:B------:R-:W-:Y:S02]  /*1290*/  IMAD.MOV.U32 R0, RZ, RZ, -0x3ff ;  /* 0xfffffc01ff007424 */ /* 0x000fe400078e00ff */
[----:B------:R-:W-:-:S10]  /*12a0*/  @!P0 IMAD.MOV.U32 R0, RZ, RZ, -0x435 ;  /* 0xfffffbcbff008424 */ /* 0x000fd400078e00ff */
[----:B------:R-:W-:Y:S05]  /*12b0*/  @P1 BRA `(.L_x_161) ;  /* 0x0000000400041947 */ /* 0x000fea0003800000 */
[----:B------:R-:W-:Y:S01]  /*12c0*/  LOP3.LUT R10, R5, 0xfffff, RZ, 0xc0, !PT ;  /* 0x000fffff050a7812 */ /* 0x000fe200078ec0ff */
[----:B------:R-:W-:Y:S01]  /*12d0*/  IMAD.MOV.U32 R22, RZ, RZ, -0x748574fc ;  /* 0x8b7a8b04ff167424 */ /* 0x000fe200078e00ff */
[----:B------:R-:W-:Y:S01]  /*12e0*/  MOV R12, RZ ;  /* 0x000000ff000c7202 */ /* 0x000fe20000000f00 */
[----:B------:R-:W-:Y:S01]  /*12f0*/  IMAD.MOV.U32 R23, RZ, RZ, 0x3ed0ee25 ;  /* 0x3ed0ee25ff177424 */ /* 0x000fe200078e00ff */
[----:B------:R-:W-:Y:S01]  /*1300*/  LOP3.LUT R11, R10, 0x3ff00000, RZ, 0xfc, !PT ;  /* 0x3ff000000a0b7812 */ /* 0x000fe200078efcff */
[----:B------:R-:W-:Y:S01]  /*1310*/  IMAD.MOV.U32 R10, RZ, RZ, R4 ;  /* 0x000000ffff0a7224 */ /* 0x000fe200078e0004 */
[----:B------:R-:W-:Y:S01]  /*1320*/  UMOV UR6, 0x3ae80f1e ;  /* 0x3ae80f1e00067882 */ /* 0x000fe20000000000 */
[----:B------:R-:W-:Y:S01]  /*1330*/  UMOV UR7, 0x3eb1380b ;  /* 0x3eb1380b00077882 */ /* 0x000fe20000000000 */
[----:B------:R-:W-:Y:S01]  /*1340*/  ISETP.GE.U32.AND P0, PT, R11, 0x3ff6a09f, PT ;  /* 0x3ff6a09f0b00780c */ /* 0x000fe20003f06070 */
[----:B------:R-:W-:Y:S01]  /*1350*/  UMOV UR8, 0x80000000 ;  /* 0x8000000000087882 */ /* 0x000fe20000000000 */
[----:B------:R-:W-:Y:S01]  /*1360*/  LEA.HI R0, R5, R0, RZ, 0xc ;  /* 0x0000000005007211 */ /* 0x000fe200078f60ff */
[----:B------:R-:W-:Y:S01]  /*1370*/  UMOV UR9, 0x43300000 ;  /* 0x4330000000097882 */ /* 0x000fe20000000000 */
[----:B------:R-:W-:-:S09]  /*1380*/  MOV R25, 0x43300000 ;  /* 0x4330000000197802 */ /* 0x000fd20000000f00 */
[----:B------:R-:W-:Y:S02]  /*1390*/  @P0 VIADD R13, R11, 0xfff00000 ;  /* 0xfff000000b0d0836 */ /* 0x000fe40000000000 */
[----:B------:R-:W-:Y:S02]  /*13a0*/  @P0 VIADD R0, R0, 0x1 ;  /* 0x0000000100000836 */ /* 0x000fe40000000000 */
[----:B------:R-:W-:-:S03]  /*13b0*/  @P0 IMAD.MOV.U32 R11, RZ, RZ, R13 ;  /* 0x000000ffff0b0224 */ /* 0x000fc600078e000d */
[----:B------:R-:W-:-:S03]  /*13c0*/  LOP3.LUT R24, R0, 0x80000000, RZ, 0x3c, !PT ;  /* 0x8000000000187812 */ /* 0x000fc600078e3cff */
        /* <DEDUP_REMOVED lines=48> */
.L_x_161:
[----:B------:R-:W-:Y:S01]  /*16d0*/  IMAD.MOV.U32 R4, RZ, RZ, 0x0 ;  /* 0x00000000ff047424 */ /* 0x000fe200078e00ff */
[----:B------:R-:W-:Y:S01]  /*16e0*/  LOP3.LUT P0, RZ, R11, 0x7fffffff, RZ, 0xc0, !PT ;  /* 0x7fffffff0bff7812 */ /* 0x000fe2000780c0ff */
[----:B------:R-:W-:-:S06]  /*16f0*/  IMAD.MOV.U32 R5, RZ, RZ, 0x7ff00000 ;  /* 0x7ff00000ff057424 */ /* 0x000fcc00078e00ff */
[----:B------:R-:W-:-:S10]  /*1700*/  DFMA R4, R10, R4, +INF ;  /* 0x7ff000000a04742b */ /* 0x000fd40000000004 */
[----:B------:R-:W-:Y:S02]  /*1710*/  FSEL R16, R4, RZ, P0 ;  /* 0x000000ff04107208 */ /* 0x000fe40000000000 */
[----:B------:R-:W-:-:S07]  /*1720*/  FSEL R17, R5, -QNAN , P0 ;  /* 0xfff0000005117808 */ /* 0x000fce0000000000 */
.L_x_162:
[----:B------:R-:W-:Y:S05]  /*1730*/  BSYNC.RECONVERGENT B0 ;  /* 0x0000000000007941 */ /* 0x000fea0003800200 */
.L_x_160:
        /* <DEDUP_REMOVED lines=16> */
.L_x_164:
[----:B------:R-:W-:Y:S05]  /*1840*/  BSYNC.RECONVERGENT B2 ;  /* 0x0000000000027941 */ /* 0x000fea0003800200 */
.L_x_163:
[C---:B------:R-:W-:Y:S01]  /*1850*/  DMUL R4, R10.reuse, R10 ;  /* 0x0000000a0a047228 */ /* 0x040fe20000000000 */
[----:B------:R-:W-:Y:S01]  /*1860*/  IMAD.MOV.U32 R12, RZ, RZ, 0x11111111 ;  /* 0x11111111ff0c7424 */ /* 0x000fe200078e00ff */
[----:B------:R-:W-:Y:S01]  /*1870*/  MOV R13, 0x3f711111 ;  /* 0x3f711111000d7802 */ /* 0x000fe20000000f00 */
        /* <DEDUP_REMOVED lines=15> */
.L_x_151:
[----:B------:R-:W-:Y:S05]  /*1970*/  BSYNC.RECONVERGENT B1 ;  /* 0x0000000000017941 */ /* 0x000fea0003800200 */
.L_x_150:
[----:B------:R-:W0:Y:S01]  /*1980*/  I2F.F64 R4, R3 ;  /* 0x0000000300047312 */ /* 0x000e220000201c00 */
        /* <DEDUP_REMOVED lines=31> */
[----:B------:R-:W-:Y:S05]  /*1b80*/  CALL.REL.NOINC `($__internal_1_$__cuda_sm20_dblrcp_rn_slowpath_v3) ;  /* 0x0000000800987944 */ /* 0x000fea0003c00000 */
.L_x_169:
[----:B------:R-:W-:Y:S05]  /*1b90*/  BSYNC.RECONVERGENT B2 ;  /* 0x0000000000027941 */ /* 0x000fea0003800200 */
.L_x_168:
[----:B------:R-:W-:Y:S01]  /*1ba0*/  UMOV UR6, 0xfc6fb619 ;  /* 0xfc6fb61900067882 */ /* 0x000fe20000000000 */
[----:B------:R-:W-:Y:S02]  /*1bb0*/  UMOV UR7, 0x3fe2788c ;  /* 0x3fe2788c00077882 */ /* 0x000fe40000000000 */
[----:B------:R-:W-:Y:S01]  /*1bc0*/  DADD R10, -R10, -UR6 ;  /* 0x800000060a0a7e29 */ /* 0x000fe20008000100 */
[----:B------:R-:W-:Y:S01]  /*1bd0*/  UMOV UR6, 0x625307d3 ;  /* 0x625307d300067882 */ /* 0x000fe20000000000 */
[----:B------:R-:W-:-:S06]  /*1be0*/  UMOV UR7, 0x3ffa51a6 ;  /* 0x3ffa51a600077882 */ /* 0x000fcc0000000000 */
[----:B------:R-:W-:Y:S01]  /*1bf0*/  DFMA R14, R16, UR6, R10 ;  /* 0x00000006100e7c2b */ /* 0x000fe2000800000a */
[----:B------:R-:W-:Y:S10]  /*1c00*/  BRA `(.L_x_166) ;  /* 0x0000000800587947 */ /* 0x000ff40003800000 */
.L_x_167:
[----:B------:R-:W-:Y:S01]  /*1c10*/  DSETP.GEU.AND P0, PT, R16, 12, PT ;  /* 0x402800001000742a */ /* 0x000fe20003f0e000 */
[----:B------:R-:W-:Y:S01]  /*1c20*/  BSSY.RECONVERGENT B2, `(.L_x_170) ;  /* 0x0000019000027945 */ /* 0x000fe20003800200 */
[----:B------:R-:W-:-:S12]  /*1c30*/  CS2R R14, SRZ ;  /* 0x00000000000e7805 */ /* 0x000fd8000001ff00 */
[----:B------:R-:W-:Y:S05]  /*1c40*/  @P0 BRA `(.L_x_171) ;  /* 0x0000000000580947 */ /* 0x000fea0003800000 */
[----:B------:R-:W-:-:S07]  /*1c50*/  CS2R R14, SRZ ;  /* 0x00000000000e7805 */ /* 0x000fce000001ff00 */
.L_x_174:
        /* <DEDUP_REMOVED lines=16> */
.L_x_173:
[----:B------:R-:W-:Y:S05]  /*1d60*/  BSYNC.RECONVERGENT B3 ;  /* 0x0000000000037941 */ /* 0x000fea0003800200 */
.L_x_172:
[----:B------:R-:W-:Y:S02]  /*1d70*/  DADD R16, R16, 1 ;  /* 0x3ff0000010107429 */ /* 0x000fe40000000000 */
[----:B------:R-:W-:-:S06]  /*1d80*/  DADD R14, -R10, R14 ;  /* 0x000000000a0e7229 */ /* 0x000fcc000000010e */
[----:B------:R-:W-:-:S14]  /*1d90*/  DSETP.GEU.AND P0, PT, R16, 12, PT ;  /* 0x402800001000742a */ /* 0x000fdc0003f0e000 */
[----:B------:R-:W-:Y:S05]  /*1da0*/  @!P0 BRA `(.L_x_174) ;  /* 0xfffffffc00ac8947 */ /* 0x000fea000383ffff */
.L_x_171:
[----:B------:R-:W-:Y:S05]  /*1db0*/  BSYNC.RECONVERGENT B2 ;  /* 0x0000000000027941 */ /* 0x000fea0003800200 */
.L_x_170:
        /* <DEDUP_REMOVED lines=25> */
[----:B------:R-:W-:Y:S01]  /*1f50*/  UMOV UR8, 0x80000000 ;  /* 0x8000000000087882 */ /* 0x000fe20000000000 */
[----:B------:R-:W-:Y:S01]  /*1f60*/  LEA.HI R0, R3, R0, RZ, 0xc ;  /* 0x0000000003007211 */ /* 0x000fe200078f60ff */
[----:B------:R-:W-:-:S10]  /*1f70*/  UMOV UR9, 0x43300000 ;  /* 0x4330000000097882 */ /* 0x000fd40000000000 */
[----:B------:R-:W-:Y:S01]  /*1f80*/  @P0 VIADD R11, R5, 0xfff00000 ;  /* 0xfff00000050b0836 */ /* 0x000fe20000000000 */
[----:B------:R-:W-:-:S04]  /*1f90*/  @P0 IADD3 R0, PT, PT, R0, 0x1, RZ ;  /* 0x0000000100000810 */ /* 0x000fc80007ffe0ff */
[----:B------:R-:W-:-:S06]  /*1fa0*/  @P0 MOV R5, R11 ;  /* 0x0000000b00050202 */ /* 0x000fcc0000000f00 */
        /* <DEDUP_REMOVED lines=13> */
[----:B------:R-:W-:-:S05]  /*2080*/  DADD R24, R24, R24 ;  /* 0x0000000018187229 */ /* 0x000fca0000000018 */
[----:B------:R-:W-:Y:S01]  /*2090*/  DFMA R20, R12, R20, UR6 ;  /* 0x000000060c147e2b */ /* 0x000fe20008000014 */
[----:B------:R-:W-:Y:S01]  /*20a0*/  UMOV UR6, 0xa9ab0956 ;  /* 0xa9ab095600067882 */ /* 0x000fe20000000000 */
[----:B------:R-:W-:Y:S01]  /*20b0*/  UMOV UR7, 0x3f1745cb ;  /* 0x3f1745cb00077882 */ /* 0x000fe20000000000 */
[----:B------:R-:W-:-:S05]  /*20c0*/  DFMA R24, R4, -R18, R24 ;  /* 0x800000120418722b */ /* 0x000fca0000000018 */
        /* <DEDUP_REMOVED lines=9> */
[----:B------:R-:W-:Y:S01]  /*2160*/  LOP3.LUT R20, R0, 0x80000000, RZ, 0x3c, !PT ;  /* 0x8000000000147812 */ /* 0x000fe200078e3cff */
[----:B------:R-:W-:Y:S01]  /*2170*/  IMAD.MOV.U32 R21, RZ, RZ, 0x43300000 ;  /* 0x43300000ff157424 */ /* 0x000fe200078e00ff */
[----:B------:R-:W-:-:S04]  /*2180*/  UMOV UR7, 0x3f899999 ;  /* 0x3f89999900077882 */ /* 0x000fc80000000000 */
[----:B------:R-:W-:Y:S01]  /*2190*/  DFMA R22, R12, R22, UR6 ;  /* 0x000000060c167e2b */ /* 0x000fe20008000016 */
[----:B------:R-:W-:Y:S01]  /*21a0*/  UMOV UR6, 0x55555554 ;  /* 0x5555555400067882 */ /* 0x000fe20000000000 */
[----:B------:R-:W-:Y:S01]  /*21b0*/  DADD R20, R20, -UR8 ;  /* 0x8000000814147e29 */ /* 0x000fe20008000000 */
[----:B------:R-:W-:Y:S01]  /*21c0*/  UMOV UR8, 0xfefa39ef ;  /* 0xfefa39ef00087882 */ /* 0x000fe20000000000 */
[----:B------:R-:W-:Y:S01]  /*21d0*/  UMOV UR9, 0x3fe62e42 ;  /* 0x3fe62e4200097882 */ /* 0x000fe20000000000 */
[----:B------:R-:W-:-:S03]  /*21e0*/  UMOV UR7, 0x3fb55555 ;  /* 0x3fb5555500077882 */ /* 0x000fc60000000000 */
[----:B------:R-:W-:Y:S01]  /*21f0*/  DFMA R22, R12, R22, UR6 ;  /* 0x000000060c167e2b */ /* 0x000fe20008000016 */
[----:B------:R-:W-:Y:S01]  /*2200*/  UMOV UR6, 0xfefa39ef ;  /* 0xfefa39ef00067882 */ /* 0x000fe20000000000 */
[----:B------:R-:W-:Y:S01]  /*2210*/  DFMA R4, R20, UR8, R18 ;  /* 0x0000000814047c2b */ /* 0x000fe20008000012 */
[----:B------:R-:W-:-:S05]  /*2220*/  UMOV UR7, 0x3fe62e42 ;  /* 0x3fe62e4200077882 */ /* 0x000fca0000000000 */
[----:B------:R-:W-:Y:S02]  /*2230*/  DMUL R22, R12, R22 ;  /* 0x000000160c167228 */ /* 0x000fe40000000000 */
[----:B------:R-:W-:Y:S01]  /*2240*/  DFMA R10, R20, -UR6, R4 ;  /* 0x80000006140a7c2b */ /* 0x000fe20008000004 */
[----:B------:R-:W-:Y:S01]  /*2250*/  UMOV UR6, 0x3b39803f ;  /* 0x3b39803f00067882 */ /* 0x000fe20000000000 */
[----:B------:R-:W-:-:S04]  /*2260*/  UMOV UR7, 0x3c7abc9e ;  /* 0x3c7abc9e00077882 */ /* 0x000fc80000000000 */
[C---:B------:R-:W-:Y:S02]  /*2270*/  DFMA R22, R18.reuse, R22, R24 ;  /* 0x000000161216722b */ /* 0x040fe40000000018 */
[----:B------:R-:W-:-:S08]  /*2280*/  DADD R10, -R18, R10 ;  /* 0x00000000120a7229 */ /* 0x000fd0000000010a */
[----:B------:R-:W-:-:S08]  /*2290*/  DADD R10, R22, -R10 ;  /* 0x00000000160a7229 */ /* 0x000fd0000000080a */
[----:B------:R-:W-:-:S08]  /*22a0*/  DFMA R10, R20, UR6, R10 ;  /* 0x00000006140a7c2b */ /* 0x000fd0000800000a */
[----:B------:R-:W-:Y:S01]  /*22b0*/  DADD R20, R4, R10 ;  /* 0x0000000004147229 */ /* 0x000fe2000000000a */
[----:B------:R-:W-:Y:S10]  /*22c0*/  BRA `(.L_x_177) ;  /* 0x0000000000187947 */ /* 0x000ff40003800000 */
.L_x_176:
[----:B------:R-:W-:Y:S01]  /*22d0*/  IMAD.MOV.U32 R10, RZ, RZ, 0x0 ;  /* 0x00000000ff0a7424 */ /* 0x000fe200078e00ff */
[----:B------:R-:W-:Y:S01]  /*22e0*/  LOP3.LUT P0, RZ, R5, 0x7fffffff, RZ, 0xc0, !PT ;  /* 0x7fffffff05ff7812 */ /* 0x000fe2000780c0ff */
[----:B------:R-:W-:-:S06]  /*22f0*/  IMAD.MOV.U32 R11, RZ, RZ, 0x7ff00000 ;  /* 0x7ff00000ff0b7424 */ /* 0x000fcc00078e00ff */
[----:B------:R-:W-:-:S10]  /*2300*/  DFMA R10, R4, R10, +INF ;  /* 0x7ff00000040a742b */ /* 0x000fd4000000000a */
[----:B------:R-:W-:Y:S02]  /*2310*/  FSEL R20, R10, RZ, P0 ;  /* 0x000000ff0a147208 */ /* 0x000fe40000000000 */
[----:B------:R-:W-:-:S07]  /*2320*/  FSEL R21, R11, -QNAN , P0 ;  /* 0xfff000000b157808 */ /* 0x000fce0000000000 */
.L_x_177:
[----:B------:R-:W-:Y:S05]  /*2330*/  BSYNC.RECONVERGENT B0 ;  /* 0x0000000000007941 */ /* 0x000fea0003800200 */
.L_x_175:
        /* <DEDUP_REMOVED lines=16> */
.L_x_179:
[----:B------:R-:W-:Y:S05]  /*2440*/  BSYNC.RECONVERGENT B2 ;  /* 0x0000000000027941 */ /* 0x000fea0003800200 */
.L_x_178:
        /* <DEDUP_REMOVED lines=18> */
.L_x_166:
[----:B------:R-:W-:Y:S05]  /*2570*/  BSYNC.RECONVERGENT B1 ;  /* 0x0000000000017941 */ /* 0x000fea0003800200 */
.L_x_165:
[----:B------:R-:W-:Y:S01]  /*2580*/  DADD R6, R6, R8 ;  /* 0x0000000006067229 */ /* 0x000fe20000000008 */
[----:B------:R-:W0:Y:S07]  /*2590*/  LDC.64 R4, c[0x0][0x380] ;  /* 0x0000e000ff047b82 */ /* 0x000e2e0000000a00 */
[----:B------:R-:W-:-:S10]  /*25a0*/  DADD R6, R6, -R14 ;  /* 0x0000000006067229 */ /* 0x000fd4000000080e */
[----:B------:R-:W1:Y:S01]  /*25b0*/  F2F.F32.F64 R7, R6 ;  /* 0x0000000600077310 */ /* 0x000e620000301000 */
[----:B0-----:R-:W-:-:S05]  /*25c0*/  IMAD.WIDE.U32 R2, R2, 0x4, R4 ;  /* 0x0000000402027825 */ /* 0x001fca00078e0004 */
[----:B-1----:R-:W-:Y:S01]  /*25d0*/  STG.E desc[UR4][R2.64], R7 ;  /* 0x0000000702007986 */ /* 0x002fe2000c101904 */
[----:B------:R-:W-:Y:S05]  /*25e0*/  EXIT ;  /* 0x000000000000794d */ /* 0x000fea0003800000 */
        .weak           $__internal_1_$__cuda_sm20_dblrcp_rn_slowpath_v3
        .type           $__internal_1_$__cuda_sm20_dblrcp_rn_slowpath_v3,@function
        .size           $__internal_1_$__cuda_sm20_dblrcp_rn_slowpath_v3,(.L_x_308 - $__internal_1_$__cuda_sm20_dblrcp_rn_slowpath_v3)
$__internal_1_$__cuda_sm20_dblrcp_rn_slowpath_v3:
[----:B------:R-:W-:Y:S01]  /*25f0*/  DSETP.GTU.AND P0, PT, |R10|, +INF , PT ;  /* 0x7ff000000a00742a */ /* 0x000fe20003f0c200 */
[----:B------:R-:W-:-:S13]  /*2600*/  BSSY.RECONVERGENT B0, `(.L_x_180) ;  /* 0x0000022000007945 */ /* 0x000fda0003800200 */
[----:B------:R-:W-:Y:S05]  /*2610*/  @P0 BRA `(.L_x_181) ;  /* 0x0000000000780947 */ /* 0x000fea0003800000 */
[----:B------:R-:W-:-:S05]  /*2620*/  LOP3.LUT R18, R11, 0x7fffffff, RZ, 0xc0, !PT ;  /* 0x7fffffff0b127812 */ /* 0x000fca00078ec0ff */
[----:B------:R-:W-:-:S05]  /*2630*/  VIADD R5, R18, 0xffffffff ;  /* 0xffffffff12057836 */ /* 0x000fca0000000000 */
[----:B------:R-:W-:-:S13]  /*2640*/  ISETP.GE.U32.AND P0, PT, R5, 0x7fefffff, PT ;  /* 0x7fefffff0500780c */ /* 0x000fda0003f06070 */
[----:B------:R-:W-:Y:S02]  /*2650*/  @P0 LOP3.LUT R13, R11, 0x7ff00000, RZ, 0x3c, !PT ;  /* 0x7ff000000b0d0812 */ /* 0x000fe400078e3cff */
[----:B------:R-:W-:Y:S01]  /*2660*/  @P0 MOV R12, RZ ;  /* 0x000000ff000c0202 */ /* 0x000fe20000000f00 */
[----:B------:R-:W-:Y:S06]  /*2670*/  @P0 BRA `(.L_x_182) ;  /* 0x0000000000680947 */ /* 0x000fec0003800000 */
[----:B------:R-:W-:-:S13]  /*2680*/  ISETP.GE.U32.AND P0, PT, R18, 0x1000001, PT ;  /* 0x010000011200780c */ /* 0x000fda0003f06070 */
[----:B------:R-:W-:Y:S05]  /*2690*/  @!P0 BRA `(.L_x_183) ;  /* 0x0000000000348947 */ /* 0x000fea0003800000 */
[----:B------:R-:W-:Y:S02]  /*26a0*/  VIADD R13, R11, 0xc0200000 ;  /* 0xc02000000b0d7836 */ /* 0x000fe40000000000 */
[----:B------:R-:W-:Y:S02]  /*26b0*/  IMAD.MOV.U32 R12, RZ, RZ, R10 ;  /* 0x000000ffff0c7224 */ /* 0x000fe400078e000a */
[----:B------:R-:W0:Y:S04]  /*26c0*/  MUFU.RCP64H R5, R13 ;  /* 0x0000000d00057308 */ /* 0x000e280000001800 */
        /* <DEDUP_REMOVED lines=10> */
.L_x_183:
        /* <DEDUP_REMOVED lines=9> */
.L_x_181:
[----:B------:R-:W-:Y:S02]  /*2800*/  LOP3.LUT R13, R11, 0x80000, RZ, 0xfc, !PT ;  /* 0x000800000b0d7812 */ /* 0x000fe400078efcff */
[----:B------:R-:W-:-:S07]  /*2810*/  MOV R12, R10 ;  /* 0x0000000a000c7202 */ /* 0x000fce0000000f00 */
.L_x_182:
[----:B------:R-:W-:Y:S05]  /*2820*/  BSYNC.RECONVERGENT B0 ;  /* 0x0000000000007941 */ /* 0x000fea0003800200 */
.L_x_180:
[----:B------:R-:W-:Y:S01]  /*2830*/  MOV R4, R0 ;  /* 0x0000000000047202 */ /* 0x000fe20000000f00 */
[----:B------:R-:W-:Y:S02]  /*2840*/  IMAD.MOV.U32 R5, RZ, RZ, 0x0 ;  /* 0x00000000ff057424 */ /* 0x000fe400078e00ff */
[----:B------:R-:W-:Y:S02]  /*2850*/  IMAD.MOV.U32 R10, RZ, RZ, R12 ;  /* 0x000000ffff0a7224 */ /* 0x000fe400078e000c */
[----:B------:R-:W-:Y:S01]  /*2860*/  IMAD.MOV.U32 R11, RZ, RZ, R13 ;  /* 0x000000ffff0b7224 */ /* 0x000fe200078e000d */
[----:B------:R-:W-:Y:S06]  /*2870*/  RET.REL.NODEC R4 `(_Z14gpuDigammasCMIPfPiS0_S0_i) ;  /* 0xffffffd404e07950 */ /* 0x000fec0003c3ffff */
.L_x_184:
        /* <DEDUP_REMOVED lines=16> */
.L_x_308:


//--------------------- .text._Z7reduce6PiS_Pfj   --------------------------
	.section	.text._Z7reduce6PiS_Pfj,"ax",@progbits
	.align	128
        .global         _Z7reduce6PiS_Pfj
        .type           _Z7reduce6PiS_Pfj,@function
        .size           _Z7reduce6PiS_Pfj,(.L_x_309 - _Z7reduce6PiS_Pfj)
        .other          _Z7reduce6PiS_Pfj,@"STO_CUDA_ENTRY STV_DEFAULT"
_Z7reduce6PiS_Pfj:
.text._Z7reduce6PiS_Pfj:
[----:B------:R-:W-:Y:S08]  /*0000*/  LDC R1, c[0x0][0x37c] ;  /* 0x0000df00ff017b82 */ /* 0x000ff00000000800 */
[----:B------:R-:W0:Y:S01]  /*0010*/  S2UR UR5, SR_CgaCtaId ;  /* 0x00000000000579c3 */ /* 0x000e220000008800 */
[----:B------:R-:W1:Y:S01]  /*0020*/  S2R R6, SR_TID.X ;  /* 0x0000000000067919 */ /* 0x000e620000002100 */
[----:B------:R-:W-:Y:S01]  /*0030*/  UMOV UR4, 0x400 ;  /* 0x0000040000047882 */ /* 0x000fe20000000000 */
[----:B------:R-:W2:Y:S01]  /*0040*/  LDCU.64 UR6, c[0x0][0x358] ;  /* 0x00006b00ff0677ac */ /* 0x000ea20008000a00 */
[----:B------:R-:W-:Y:S01]  /*0050*/  BSSY.RECONVERGENT B1, `(.L_x_185) ;  /* 0x0000315000017945 */ /* 0x000fe20003800200 */
[----:B------:R-:W3:Y:S01]  /*0060*/  S2R R5, SR_CTAID.X ;  /* 0x0000000000057919 */ /* 0x000ee20000002500 */
[----:B0-----:R-:W-:Y:S01]  /*0070*/  ULEA UR4, UR5, UR4, 0x18 ;  /* 0x0000000405047291 */ /* 0x001fe2000f8ec0ff */
[----:B------:R-:W0:Y:S05]  /*0080*/  LDCU UR5, c[0x0][0x398] ;  /* 0x00007300ff0577ac */ /* 0x000e2a0008000800 */
[----:B-1----:R-:W-:Y:S01]  /*0090*/  LEA R4, R6, UR4, 0x2 ;  /* 0x0000000406047c11 */ /* 0x002fe2000f8e10ff */
[----:B---3--:R-:W-:-:S04]  /*00a0*/  IMAD.SHL.U32 R3, R5, 0x400, RZ ;  /* 0x0000040005037824 */ /* 0x008fc800078e00ff */
[----:B------:R1:W-:Y:S01]  /*00b0*/  STS [R4], RZ ;  /* 0x000000ff04007388 */ /* 0x0003e20000000800 */
[----:B------:R-:W-:-:S04]  /*00c0*/  LOP3.LUT R2, R3, R6, RZ, 0xfc, !PT ;  /* 0x0000000603027212 */ /* 0x000fc800078efcff */
[----:B0-----:R-:W-:-:S13]  /*00d0*/  ISETP.GE.U32.AND P0, PT, R2, UR5, PT ;  /* 0x0000000502007c0c */ /* 0x001fda000bf06070 */
[----:B-12---:R-:W-:Y:S05]  /*00e0*/  @P0 BRA `(.L_x_186) ;  /* 0x00000030002c0947 */ /* 0x006fea0003800000 */
[----:B------:R-:W0:Y:S01]  /*00f0*/  LDC R3, c[0x0][0x370] ;  /* 0x0000dc00ff037b82 */ /* 0x000e220000000800 */
[----:B------:R-:W-:Y:S01]  /*0100*/  BSSY.RECONVERGENT B0, `(.L_x_187) ;  /* 0x0000304000007945 */ /* 0x000fe20003800200 */
.L_x_248:
[----:B------:R-:W1:Y:S08]  /*0110*/  LDC.64 R16, c[0x0][0x380] ;  /* 0x0000e000ff107b82 */ /* 0x000e700000000a00 */
[----:B------:R-:W2:Y:S01]  /*0120*/  LDC.64 R18, c[0x0][0x388] ;  /* 0x0000e200ff127b82 */ /* 0x000ea20000000a00 */
[C---:B------:R-:W-:Y:S01]  /*0130*/  VIADD R7, R2.reuse, 0x200 ;  /* 0x0000020002077836 */ /* 0x040fe20000000000 */
[----:B------:R-:W3:Y:S01]  /*0140*/  LDCU UR4, c[0x0][0x398] ;  /* 0x00007300ff0477ac */ /* 0x000ee20008000800 */
[----:B-1----:R-:W-:-:S05]  /*0150*/  IMAD.WIDE.U32 R8, R2, 0x4, R16 ;  /* 0x0000000402087825 */ /* 0x002fca00078e0010 */
[----:B------:R1:W4:Y:S01]  /*0160*/  LDG.E R10, desc[UR6][R8.64] ;  /* 0x00000006080a7981 */ /* 0x000322000c1e1900 */
[----:B------:R-:W-:-:S04]  /*0170*/  IMAD.WIDE.U32 R16, R7, 0x4, R16 ;  /* 0x0000000407107825 */ /* 0x000fc800078e0010 */
[--C-:B--2---:R-:W-:Y:S02]  /*0180*/  IMAD.WIDE.U32 R12, R2, 0x4, R18.reuse ;  /* 0x00000004020c7825 */ /* 0x104fe400078e0012 */
[----:B------:R2:W5:Y:S02]  /*0190*/  LDG.E R16, desc[UR6][R16.64] ;  /* 0x0000000610107981 */ /* 0x000564000c1e1900 */
[----:B------:R-:W-:Y:S02]  /*01a0*/  IMAD.WIDE.U32 R18, R7, 0x4, R18 ;  /* 0x0000000407127825 */ /* 0x000fe400078e0012 */
[----:B------:R2:W5:Y:S04]  /*01b0*/  LDG.E R12, desc[UR6][R12.64] ;  /* 0x000000060c0c7981 */ /* 0x000568000c1e1900 */
[----:B------:R2:W5:Y:S01]  /*01c0*/  LDG.E R18, desc[UR6][R18.64] ;  /* 0x0000000612127981 */ /* 0x000562000c1e1900 */
[----:B0-----:R-:W-:Y:S01]  /*01d0*/  IMAD R2, R3, 0x400, R2 ;  /* 0x0000040003027824 */ /* 0x001fe200078e0202 */
[----:B------:R-:W-:Y:S01]  /*01e0*/  BSSY.RECONVERGENT B3, `(.L_x_188) ;  /* 0x00000bd000037945 */ /* 0x000fe20003800200 */
[----:B-1----:R-:W-:-:S03]  /*01f0*/  IMAD.MOV.U32 R8, RZ, RZ, 0x0 ;  /* 0x00000000ff087424 */ /* 0x002fc600078e00ff */
[----:B---3--:R-:W-:Y:S02]  /*0200*/  ISETP.GE.U32.AND P0, PT, R2, UR4, PT ;  /* 0x0000000402007c0c */ /* 0x008fe4000bf06070 */
[----:B------:R-:W-:Y:S01]  /*0210*/  MOV R9, 0x7ff80000 ;  /* 0x7ff8000000097802 */ /* 0x000fe20000000f00 */
[----:B----4-:R-:W0:Y:S02]  /*0220*/  I2F.F64 R10, R10 ;  /* 0x0000000a000a7312 */ /* 0x010e240000201c00 */
[----:B0-----:R-:W-:-:S08]  /*0230*/  DADD R14, R10, 1 ;  /* 0x3ff000000a0e7429 */ /* 0x001fd00000000000 */
[----:B------:R-:W-:-:S14]  /*0240*/  DSETP.NEU.AND P1, PT, R14, -INF , PT ;  /* 0xfff000000e00742a */ /* 0x000fdc0003f2d000 */
[----:B--2---:R-:W-:Y:S05]  /*0250*/  @!P1 BRA `(.L_x_189) ;  /* 0x0000000800d49947 */ /* 0x004fea0003800000 */
        /* <DEDUP_REMOVED lines=25> */
[----:B-----5:R-:W-:Y:S05]  /*03f0*/  CALL.REL.NOINC `($__internal_2_$__cuda_sm20_dblrcp_rn_slowpath_v3) ;  /* 0x0000003000487944 */ /* 0x020fea0003c00000 */
.L_x_192:
[----:B------:R-:W-:Y:S05]  /*0400*/  BSYNC.RECONVERGENT B4 ;  /* 0x0000000000047941 */ /* 0x000fea0003800200 */
.L_x_191:
[----:B------:R-:W-:Y:S01]  /*0410*/  UMOV UR4, 0xfc6fb619 ;  /* 0xfc6fb61900047882 */ /* 0x000fe20000000000 */
[----:B------:R-:W-:Y:S02]  /*0420*/  UMOV UR5, 0x3fe2788c ;  /* 0x3fe2788c00057882 */ /* 0x000fe40000000000 */
[----:B------:R-:W-:Y:S01]  /*0430*/  DADD R22, -R22, -UR4 ;  /* 0x8000000416167e29 */ /* 0x000fe20008000100 */
[----:B------:R-:W-:Y:S01]  /*0440*/  UMOV UR4, 0x625307d3 ;  /* 0x625307d300047882 */ /* 0x000fe20000000000 */
[----:B------:R-:W-:-:S06]  /*0450*/  UMOV UR5, 0x3ffa51a6 ;  /* 0x3ffa51a600057882 */ /* 0x000fcc0000000000 */
[----:B------:R-:W-:Y:S01]  /*0460*/  DFMA R8, R14, UR4, R22 ;  /* 0x000000040e087c2b */ /* 0x000fe20008000016 */
[----:B------:R-:W-:Y:S10]  /*0470*/  BRA `(.L_x_189) ;  /* 0x00000008004c7947 */ /* 0x000ff40003800000 */
.L_x_190:
[----:B------:R-:W-:Y:S01]  /*0480*/  DSETP.GEU.AND P1, PT, R14, 12, PT ;  /* 0x402800000e00742a */ /* 0x000fe20003f2e000 */
[----:B------:R-:W-:Y:S01]  /*0490*/  BSSY.RECONVERGENT B4, `(.L_x_193) ;  /* 0x0000019000047945 */ /* 0x000fe20003800200 */
[----:B------:R-:W-:-:S12]  /*04a0*/  CS2R R8, SRZ ;  /* 0x0000000000087805 */ /* 0x000fd8000001ff00 */
[----:B------:R-:W-:Y:S05]  /*04b0*/  @P1 BRA `(.L_x_194) ;  /* 0x0000000000581947 */ /* 0x000fea0003800000 */
[----:B------:R-:W-:-:S07]  /*04c0*/  CS2R R8, SRZ ;  /* 0x0000000000087805 */ /* 0x000fce000001ff00 */
.L_x_197:
        /* <DEDUP_REMOVED lines=15> */
[----:B-----5:R-:W-:Y:S05]  /*05c0*/  CALL.REL.NOINC `($__internal_2_$__cuda_sm20_dblrcp_rn_slowpath_v3) ;  /* 0x0000002c00d47944 */ /* 0x020fea0003c00000 */
.L_x_196:
[----:B------:R-:W-:Y:S05]  /*05d0*/  BSYNC.RECONVERGENT B5 ;  /* 0x0000000000057941 */ /* 0x000fea0003800200 */
.L_x_195:
[----:B------:R-:W-:Y:S02]  /*05e0*/  DADD R14, R14, 1 ;  /* 0x3ff000000e0e7429 */ /* 0x000fe40000000000 */
[----:B------:R-:W-:-:S06]  /*05f0*/  DADD R8, -R22, R8 ;  /* 0x0000000016087229 */ /* 0x000fcc0000000108 */
[----:B------:R-:W-:-:S14]  /*0600*/  DSETP.GEU.AND P1, PT, R14, 12, PT ;  /* 0x402800000e00742a */ /* 0x000fdc0003f2e000 */
[----:B------:R-:W-:Y:S05]  /*0610*/  @!P1 BRA `(.L_x_197) ;  /* 0xfffffffc00ac9947 */ /* 0x000fea000383ffff */
.L_x_194:
[----:B------:R-:W-:Y:S05]  /*0620*/  BSYNC.RECONVERGENT B4 ;  /* 0x0000000000047941 */ /* 0x000fea0003800200 */
.L_x_193:
        /* <DEDUP_REMOVED lines=9> */
[----:B------:R-:W-:Y:S02]  /*06c0*/  @!P1 IMAD.MOV.U32 R0, RZ, RZ, R11 ;  /* 0x000000ffff009224 */ /* 0x000fe400078e000b */
[----:B------:R-:W-:-:S03]  /*06d0*/  @!P1 IMAD.MOV.U32 R28, RZ, RZ, R10 ;  /* 0x000000ffff1c9224 */ /* 0x000fc600078e000a */
[----:B------:R-:W-:-:S04]  /*06e0*/  IADD3 R7, PT, PT, R0, -0x1, RZ ;  /* 0xffffffff00077810 */ /* 0x000fc80007ffe0ff */
[----:B------:R-:W-:Y:S01]  /*06f0*/  ISETP.GT.U32.AND P2, PT, R7, 0x7feffffe, PT ;  /* 0x7feffffe0700780c */ /* 0x000fe20003f44070 */
[----:B------:R-:W-:Y:S02]  /*0700*/  IMAD.MOV.U32 R7, RZ, RZ, -0x3ff ;  /* 0xfffffc01ff077424 */ /* 0x000fe400078e00ff */
[----:B------:R-:W-:-:S10]  /*0710*/  @!P1 IMAD.MOV.U32 R7, RZ, RZ, -0x435 ;  /* 0xfffffbcbff079424 */ /* 0x000fd400078e00ff */
[----:B------:R-:W-:Y:S05]  /*0720*/  @P2 BRA `(.L_x_199) ;  /* 0x0000000000f82947 */ /* 0x000fea0003800000 */
[----:B------:R-:W-:Y:S01]  /*0730*/  LOP3.LUT R10, R0, 0xfffff, RZ, 0xc0, !PT ;  /* 0x000fffff000a7812 */ /* 0x000fe200078ec0ff */
[----:B------:R-:W-:Y:S01]  /*0740*/  IMAD.MOV.U32 R22, RZ, RZ, -0x748574fc ;  /* 0x8b7a8b04ff167424 */ /* 0x000fe200078e00ff */
[----:B------:R-:W-:Y:S01]  /*0750*/  MOV R23, 0x3ed0ee25 ;  /* 0x3ed0ee2500177802 */ /* 0x000fe20000000f00 */
[----:B------:R-:W-:Y:S01]  /*0760*/  UMOV UR4, 0x3ae80f1e ;  /* 0x3ae80f1e00047882 */ /* 0x000fe20000000000 */
[----:B------:R-:W-:Y:S01]  /*0770*/  LOP3.LUT R29, R10, 0x3ff00000, RZ, 0xfc, !PT ;  /* 0x3ff000000a1d7812 */ /* 0x000fe200078efcff */
[----:B------:R-:W-:Y:S01]  /*0780*/  IMAD.MOV.U32 R10, RZ, RZ, RZ ;  /* 0x000000ffff0a7224 */ /* 0x000fe200078e00ff */
[----:B------:R-:W-:Y:S01]  /*0790*/  UMOV UR5, 0x3eb1380b ;  /* 0x3eb1380b00057882 */ /* 0x000fe20000000000 */
[----:B------:R-:W-:Y:S02]  /*07a0*/  LEA.HI R7, R0, R7, RZ, 0xc ;  /* 0x0000000700077211 */ /* 0x000fe400078f60ff */
[----:B------:R-:W-:-:S13]  /*07b0*/  ISETP.GE.U32.AND P1, PT, R29, 0x3ff6a09f, PT ;  /* 0x3ff6a09f1d00780c */ /* 0x000fda0003f26070 */
[----:B------:R-:W-:Y:S01]  /*07c0*/  @P1 IADD3 R11, PT, PT, R29, -0x100000, RZ ;  /* 0xfff000001d0b1810 */ /* 0x000fe20007ffe0ff */
[----:B------:R-:W-:-:S04]  /*07d0*/  @P1 VIADD R7, R7, 0x1 ;  /* 0x0000000107071836 */ /* 0x000fc80000000000 */
[----:B------:R-:W-:-:S06]  /*07e0*/  @P1 IMAD.MOV.U32 R29, RZ, RZ, R11 ;  /* 0x000000ffff1d1224 */ /* 0x000fcc00078e000b */
        /* <DEDUP_REMOVED lines=11> */
[----:B------:R-:W-:-:S06]  /*08a0*/  UMOV UR5, 0x3ef3b266 ;  /* 0x3ef3b26600057882 */ /* 0x000fcc0000000000 */
[----:B------:R-:W-:Y:S01]  /*08b0*/  DFMA R24, R20, R22, UR4 ;  /* 0x0000000414187e2b */ /* 0x000fe20008000016 */
        /* <DEDUP_REMOVED lines=10> */
[----:B------:R-:W-:Y:S01]  /*0960*/  DFMA R22, R28, -R10, R22 ;  /* 0x8000000a1c16722b */ /* 0x000fe20000000016 */
[----:B------:R-:W-:Y:S01]  /*0970*/  LOP3.LUT R28, R7, 0x80000000, RZ, 0x3c, !PT ;  /* 0x80000000071c7812 */ /* 0x000fe200078e3cff */
[----:B------:R-:W-:-:S03]  /*0980*/  IMAD.MOV.U32 R29, RZ, RZ, 0x43300000 ;  /* 0x43300000ff1d7424 */ /* 0x000fc600078e00ff */
[----:B------:R-:W-:Y:S01]  /*0990*/  DFMA R24, R20, R24, UR4 ;  /* 0x0000000414187e2b */ /* 0x000fe20008000018 */
[----:B------:R-:W-:Y:S01]  /*09a0*/  UMOV UR4, 0x9999a3c4 ;  /* 0x9999a3c400047882 */ /* 0x000fe20000000000 */
[----:B------:R-:W-:Y:S01]  /*09b0*/  UMOV UR5, 0x3f899999 ;  /* 0x3f89999900057882 */ /* 0x000fe20000000000 */
[----:B------:R-:W-:-:S05]  /*09c0*/  DMUL R22, R26, R22 ;  /* 0x000000161a167228 */ /* 0x000fca0000000000 */
[----:B------:R-:W-:Y:S01]  /*09d0*/  DFMA R24, R20, R24, UR4 ;  /* 0x0000000414187e2b */ /* 0x000fe20008000018 */
[----:B------:R-:W-:Y:S01]  /*09e0*/  UMOV UR4, 0x80000000 ;  /* 0x8000000000047882 */ /* 0x000fe20000000000 */
[----:B------:R-:W-:Y:S02]  /*09f0*/  UMOV UR5, 0x43300000 ;  /* 0x4330000000057882 */ /* 0x000fe40000000000 */
[----:B------:R-:W-:Y:S01]  /*0a00*/  DADD R28, R28, -UR4 ;  /* 0x800000041c1c7e29 */ /* 0x000fe20008000000 */
[----:B------:R-:W-:Y:S01]  /*0a10*/  UMOV UR4, 0x55555554 ;  /* 0x5555555400047882 */ /* 0x000fe20000000000 */
[----:B------:R-:W-:Y:S02]  /*0a20*/  UMOV UR5, 0x3fb55555 ;  /* 0x3fb5555500057882 */ /* 0x000fe40000000000 */
[----:B------:R-:W-:Y:S01]  /*0a30*/  DFMA R26, R20, R24, UR4 ;  /* 0x00000004141a7e2b */ /* 0x000fe20008000018 */
[----:B------:R-:W-:Y:S01]  /*0a40*/  UMOV UR4, 0xfefa39ef ;  /* 0xfefa39ef00047882 */ /* 0x000fe20000000000 */
[----:B------:R-:W-:-:S02]  /*0a50*/  UMOV UR5, 0x3fe62e42 ;  /* 0x3fe62e4200057882 */ /* 0x000fc40000000000 */
[----:B------:R-:W-:-:S04]  /*0a60*/  DFMA R24, R28, UR4, R10 ;  /* 0x000000041c187c2b */ /* 0x000fc8000800000a */
[----:B------:R-:W-:-:S04]  /*0a70*/  DMUL R26, R20, R26 ;  /* 0x0000001a141a7228 */ /* 0x000fc80000000000 */
[----:B------:R-:W-:Y:S01]  /*0a80*/  DFMA R20, R28, -UR4, R24 ;  /* 0x800000041c147c2b */ /* 0x000fe20008000018 */
[----:B------:R-:W-:Y:S01]  /*0a90*/  UMOV UR4, 0x3b39803f ;  /* 0x3b39803f00047882 */ /* 0x000fe20000000000 */
[----:B------:R-:W-:Y:S02]  /*0aa0*/  UMOV UR5, 0x3c7abc9e ;  /* 0x3c7abc9e00057882 */ /* 0x000fe40000000000 */
[----:B------:R-:W-:-:S04]  /*0ab0*/  DFMA R22, R10, R26, R22 ;  /* 0x0000001a0a16722b */ /* 0x000fc80000000016 */
[----:B------:R-:W-:-:S08]  /*0ac0*/  DADD R20, -R10, R20 ;  /* 0x000000000a147229 */ /* 0x000fd00000000114 */
[----:B------:R-:W-:-:S08]  /*0ad0*/  DADD R20, R22, -R20 ;  /* 0x0000000016147229 */ /* 0x000fd00000000814 */
[----:B------:R-:W-:-:S08]  /*0ae0*/  DFMA R20, R28, UR4, R20 ;  /* 0x000000041c147c2b */ /* 0x000fd00008000014 */
[----:B------:R-:W-:Y:S01]  /*0af0*/  DADD R10, R24, R20 ;  /* 0x00000000180a7229 */ /* 0x000fe20000000014 */
[----:B------:R-:W-:Y:S10]  /*0b00*/  BRA `(.L_x_200) ;  /* 0x0000000000187947 */ /* 0x000ff40003800000 */
.L_x_199:
[----:B------:R-:W-:Y:S01]  /*0b10*/  IMAD.MOV.U32 R20, RZ, RZ, 0x0 ;  /* 0x00000000ff147424 */ /* 0x000fe200078e00ff */
[----:B------:R-:W-:Y:S02]  /*0b20*/  MOV R21, 0x7ff00000 ;  /* 0x7ff0000000157802 */ /* 0x000fe40000000f00 */
[----:B------:R-:W-:-:S04]  /*0b30*/  LOP3.LUT P1, RZ, R11, 0x7fffffff, RZ, 0xc0, !PT ;  /* 0x7fffffff0bff7812 */ /* 0x000fc8000782c0ff */
[----:B------:R-:W-:-:S10]  /*0b40*/  DFMA R20, R10, R20, +INF ;  /* 0x7ff000000a14742b */ /* 0x000fd40000000014 */
[----:B------:R-:W-:Y:S02]  /*0b50*/  FSEL R10, R20, RZ, P1 ;  /* 0x000000ff140a7208 */ /* 0x000fe40000800000 */
[----:B------:R-:W-:-:S07]  /*0b60*/  FSEL R11, R21, -QNAN , P1 ;  /* 0xfff00000150b7808 */ /* 0x000fce0000800000 */
.L_x_200:
[----:B------:R-:W-:Y:S05]  /*0b70*/  BSYNC.RECONVERGENT B2 ;  /* 0x0000000000027941 */ /* 0x000fea0003800200 */
.L_x_198:
        /* <DEDUP_REMOVED lines=16> */
.L_x_202:
[----:B------:R-:W-:Y:S05]  /*0c80*/  BSYNC.RECONVERGENT B4 ;  /* 0x0000000000047941 */ /* 0x000fea0003800200 */
.L_x_201:
        /* <DEDUP_REMOVED lines=18> */
.L_x_189:
[----:B------:R-:W-:Y:S05]  /*0db0*/  BSYNC.RECONVERGENT B3 ;  /* 0x0000000000037941 */ /* 0x000fea0003800200 */
.L_x_188:
[----:B-----5:R-:W0:Y:S01]  /*0dc0*/  I2F.F64 R12, R12 ;  /* 0x0000000c000c7312 */ /* 0x020e220000201c00 */
[----:B------:R-:W-:Y:S01]  /*0dd0*/  BSSY.RECONVERGENT B3, `(.L_x_203) ;  /* 0x00000bb000037945 */ /* 0x000fe20003800200 */
[----:B------:R-:W-:Y:S01]  /*0de0*/  IMAD.MOV.U32 R10, RZ, RZ, 0x0 ;  /* 0x00000000ff0a7424 */ /* 0x000fe200078e00ff */
[----:B------:R-:W-:Y:S01]  /*0df0*/  MOV R11, 0x7ff80000 ;  /* 0x7ff80000000b7802 */ /* 0x000fe20000000f00 */
[----:B0-----:R-:W-:-:S08]  /*0e00*/  DADD R14, R12, 1 ;  /* 0x3ff000000c0e7429 */ /* 0x001fd00000000000 */
[----:B------:R-:W-:-:S14]  /*0e10*/  DSETP.NEU.AND P1, PT, R14, -INF , PT ;  /* 0xfff000000e00742a */ /* 0x000fdc0003f2d000 */
[----:B------:R-:W-:Y:S05]  /*0e20*/  @!P1 BRA `(.L_x_204) ;  /* 0x0000000800d49947 */ /* 0x000fea0003800000 */
        /* <DEDUP_REMOVED lines=25> */
[----:B------:R-:W-:Y:S05]  /*0fc0*/  CALL.REL.NOINC `($__internal_2_$__cuda_sm20_dblrcp_rn_slowpath_v3) ;  /* 0x0000002400547944 */ /* 0x000fea0003c00000 */
.L_x_207:
[----:B------:R-:W-:Y:S05]  /*0fd0*/  BSYNC.RECONVERGENT B4 ;  /* 0x0000000000047941 */ /* 0x000fea0003800200 */
.L_x_206:
[----:B------:R-:W-:Y:S01]  /*0fe0*/  UMOV UR4, 0xfc6fb619 ;  /* 0xfc6fb61900047882 */ /* 0x000fe20000000000 */
[----:B------:R-:W-:Y:S02]  /*0ff0*/  UMOV UR5, 0x3fe2788c ;  /* 0x3fe2788c00057882 */ /* 0x000fe40000000000 */
[----:B------:R-:W-:Y:S01]  /*1000*/  DADD R22, -R22, -UR4 ;  /* 0x8000000416167e29 */ /* 0x000fe20008000100 */
[----:B------:R-:W-:Y:S01]  /*1010*/  UMOV UR4, 0x625307d3 ;  /* 0x625307d300047882 */ /* 0x000fe20000000000 */
[----:B------:R-:W-:-:S06]  /*1020*/  UMOV UR5, 0x3ffa51a6 ;  /* 0x3ffa51a600057882 */ /* 0x000fcc0000000000 */
[----:B------:R-:W-:Y:S01]  /*1030*/  DFMA R10, R14, UR4, R22 ;  /* 0x000000040e0a7c2b */ /* 0x000fe20008000016 */
[----:B------:R-:W-:Y:S10]  /*1040*/  BRA `(.L_x_204) ;  /* 0x00000008004c7947 */ /* 0x000ff40003800000 */
.L_x_205:
[----:B------:R-:W-:Y:S01]  /*1050*/  DSETP.GEU.AND P1, PT, R14, 12, PT ;  /* 0x402800000e00742a */ /* 0x000fe20003f2e000 */
[----:B------:R-:W-:Y:S01]  /*1060*/  BSSY.RECONVERGENT B4, `(.L_x_208) ;  /* 0x0000019000047945 */ /* 0x000fe20003800200 */
[----:B------:R-:W-:-:S12]  /*1070*/  CS2R R10, SRZ ;  /* 0x00000000000a7805 */ /* 0x000fd8000001ff00 */
[----:B------:R-:W-:Y:S05]  /*1080*/  @P1 BRA `(.L_x_209) ;  /* 0x0000000000581947 */ /* 0x000fea0003800000 */
[----:B------:R-:W-:-:S07]  /*1090*/  CS2R R10, SRZ ;  /* 0x00000000000a7805 */ /* 0x000fce000001ff00 */
.L_x_212:
        /* <DEDUP_REMOVED lines=16> */
.L_x_211:
[----:B------:R-:W-:Y:S05]  /*11a0*/  BSYNC.RECONVERGENT B5 ;  /* 0x0000000000057941 */ /* 0x000fea0003800200 */
.L_x_210:
[----:B------:R-:W-:Y:S02]  /*11b0*/  DADD R14, R14, 1 ;  /* 0x3ff000000e0e7429 */ /* 0x000fe40000000000 */
[----:B------:R-:W-:-:S06]  /*11c0*/  DADD R10, -R22, R10 ;  /* 0x00000000160a7229 */ /* 0x000fcc000000010a */
[----:B------:R-:W-:-:S14]  /*11d0*/  DSETP.GEU.AND P1, PT, R14, 12, PT ;  /* 0x402800000e00742a */ /* 0x000fdc0003f2e000 */
[----:B------:R-:W-:Y:S05]  /*11e0*/  @!P1 BRA `(.L_x_212) ;  /* 0xfffffffc00ac9947 */ /* 0x000fea000383ffff */
.L_x_209:
[----:B------:R-:W-:Y:S05]  /*11f0*/  BSYNC.RECONVERGENT B4 ;  /* 0x0000000000047941 */ /* 0x000fea0003800200 */
.L_x_208:
        /* <DEDUP_REMOVED lines=9> */
[----:B------:R-:W-:Y:S02]  /*1290*/  @!P1 IMAD.MOV.U32 R7, RZ, RZ, R13 ;  /* 0x000000ffff079224 */ /* 0x000fe400078e000d */
[----:B------:R-:W-:Y:S02]  /*12a0*/  @!P1 IMAD.MOV.U32 R22, RZ, RZ, R12 ;  /* 0x000000ffff169224 */ /* 0x000fe400078e000c */
[----:B------:R-:W-:-:S05]  /*12b0*/  VIADD R0, R7, 0xffffffff ;  /* 0xffffffff07007836 */ /* 0x000fca0000000000 */
[----:B------:R-:W-:Y:S02]  /*12c0*/  ISETP.GT.U32.AND P2, PT, R0, 0x7feffffe, PT ;  /* 0x7feffffe0000780c */ /* 0x000fe40003f44070 */
[----:B------:R-:W-:Y:S01]  /*12d0*/  MOV R0, 0xfffffc01 ;  /* 0xfffffc0100007802 */ /* 0x000fe20000000f00 */
[----:B------:R-:W-:-:S10]  /*12e0*/  @!P1 IMAD.MOV.U32 R0, RZ, RZ, -0x435 ;  /* 0xfffffbcbff009424 */ /* 0x000fd400078e00ff */
[----:B------:R-:W-:Y:S05]  /*12f0*/  @P2 BRA `(.L_x_214) ;  /* 0x0000000000f82947 */ /* 0x000fea0003800000 */
[C---:B------:R-:W-:Y:S01]  /*1300*/  LOP3.LUT R12, R7.reuse, 0xfffff, RZ, 0xc0, !PT ;  /* 0x000fffff070c7812 */ /* 0x040fe200078ec0ff */
[----:B------:R-:W-:Y:S01]  /*1310*/  UMOV UR4, 0x3ae80f1e ;  /* 0x3ae80f1e00047882 */ /* 0x000fe20000000000 */
[----:B------:R-:W-:Y:S01]  /*1320*/  UMOV UR5, 0x3eb1380b ;  /* 0x3eb1380b00057882 */ /* 0x000fe20000000000 */
[----:B------:R-:W-:Y:S02]  /*1330*/  LEA.HI R0, R7, R0, RZ, 0xc ;  /* 0x0000000007007211 */ /* 0x000fe400078f60ff */
[----:B------:R-:W-:Y:S01]  /*1340*/  LOP3.LUT R23, R12, 0x3ff00000, RZ, 0xfc, !PT ;  /* 0x3ff000000c177812 */ /* 0x000fe200078efcff */
[----:B------:R-:W-:-:S03]  /*1350*/  IMAD.MOV.U32 R12, RZ, RZ, RZ ;  /* 0x000000ffff0c7224 */ /* 0x000fc600078e00ff */
[----:B------:R-:W-:-:S13]  /*1360*/  ISETP.GE.U32.AND P1, PT, R23, 0x3ff6a09f, PT ;  /* 0x3ff6a09f1700780c */ /* 0x000fda0003f26070 */
[----:B------:R-:W-:Y:S01]  /*1370*/  @P1 IADD3 R13, PT, PT, R23, -0x100000, RZ ;  /* 0xfff00000170d1810 */ /* 0x000fe20007ffe0ff */
[----:B------:R-:W-:-:S04]  /*1380*/  @P1 VIADD R0, R0, 0x1 ;  /* 0x0000000100001836 */ /* 0x000fc80000000000 */
[----:B------:R-:W-:-:S06]  /*1390*/  @P1 IMAD.MOV.U32 R23, RZ, RZ, R13 ;  /* 0x000000ffff171224 */ /* 0x000fcc00078e000d */
[C---:B------:R-:W-:Y:S02]  /*13a0*/  DADD R24, R22.reuse, 1 ;  /* 0x3ff0000016187429 */ /* 0x040fe40000000000 */
[----:B------:R-:W-:-:S04]  /*13b0*/  DADD R22, R22, -1 ;  /* 0xbff0000016167429 */ /* 0x000fc80000000000 */
[----:B------:R-:W0:Y:S02]  /*13c0*/  MUFU.RCP64H R13, R25 ;  /* 0x00000019000d7308 */ /* 0x000e240000001800 */
[----:B0-----:R-:W-:Y:S01]  /*13d0*/  DFMA R26, -R24, R12, 1 ;  /* 0x3ff00000181a742b */ /* 0x001fe2000000010c */
[----:B------:R-:W-:Y:S01]  /*13e0*/  IMAD.MOV.U32 R24, RZ, RZ, -0x748574fc ;  /* 0x8b7a8b04ff187424 */ /* 0x000fe200078e00ff */
[----:B------:R-:W-:-:S06]  /*13f0*/  MOV R25, 0x3ed0ee25 ;  /* 0x3ed0ee2500197802 */ /* 0x000fcc0000000f00 */
[----:B------:R-:W-:-:S08]  /*1400*/  DFMA R26, R26, R26, R26 ;  /* 0x0000001a1a1a722b */ /* 0x000fd0000000001a */
[----:B------:R-:W-:-:S08]  /*1410*/  DFMA R26, R12, R26, R12 ;  /* 0x0000001a0c1a722b */ /* 0x000fd0000000000c */
[----:B------:R-:W-:-:S08]  /*1420*/  DMUL R12, R22, R26 ;  /* 0x0000001a160c7228 */ /* 0x000fd00000000000 */
[----:B------:R-:W-:-:S08]  /*1430*/  DFMA R12, R22, R26, R12 ;  /* 0x0000001a160c722b */ /* 0x000fd0000000000c */
[----:B------:R-:W-:-:S08]  /*1440*/  DADD R20, R22, -R12 ;  /* 0x0000000016147229 */ /* 0x000fd0000000080c */
[----:B------:R-:W-:-:S08]  /*1450*/  DADD R20, R20, R20 ;  /* 0x0000000014147229 */ /* 0x000fd00000000014 */
[-C--:B------:R-:W-:Y:S02]  /*1460*/  DFMA R20, R22, -R12.reuse, R20 ;  /* 0x8000000c1614722b */ /* 0x080fe40000000014 */
[----:B------:R-:W-:-:S06]  /*1470*/  DMUL R22, R12, R12 ;  /* 0x0000000c0c167228 */ /* 0x000fcc0000000000 */
[----:B------:R-:W-:Y:S02]  /*1480*/  DMUL R20, R26, R20 ;  /* 0x000000141a147228 */ /* 0x000fe40000000000 */
[----:B------:R-:W-:Y:S01]  /*1490*/  DFMA R24, R22, UR4, R24 ;  /* 0x0000000416187c2b */ /* 0x000fe20008000018 */
        /* <DEDUP_REMOVED lines=36> */
.L_x_214:
[----:B------:R-:W-:Y:S01]  /*16e0*/  IMAD.MOV.U32 R20, RZ, RZ, 0x0 ;  /* 0x00000000ff147424 */ /* 0x000fe200078e00ff */
[----:B------:R-:W-:Y:S02]  /*16f0*/  MOV R21, 0x7ff00000 ;  /* 0x7ff0000000157802 */ /* 0x000fe40000000f00 */
[----:B------:R-:W-:-:S04]  /*1700*/  LOP3.LUT P1, RZ, R13, 0x7fffffff, RZ, 0xc0, !PT ;  /* 0x7fffffff0dff7812 */ /* 0x000fc8000782c0ff */
[----:B------:R-:W-:-:S10]  /*1710*/  DFMA R20, R12, R20, +INF ;  /* 0x7ff000000c14742b */ /* 0x000fd40000000014 */
[----:B------:R-:W-:Y:S02]  /*1720*/  FSEL R12, R20, RZ, P1 ;  /* 0x000000ff140c7208 */ /* 0x000fe40000800000 */
[----:B------:R-:W-:-:S07]  /*1730*/  FSEL R13, R21, -QNAN , P1 ;  /* 0xfff00000150d7808 */ /* 0x000fce0000800000 */
.L_x_215:
[----:B------:R-:W-:Y:S05]  /*1740*/  BSYNC.RECONVERGENT B2 ;  /* 0x0000000000027941 */ /* 0x000fea0003800200 */
.L_x_213:
        /* <DEDUP_REMOVED lines=15> */
[----:B------:R-:W-:Y:S05]  /*1840*/  CALL.REL.NOINC `($__internal_2_$__cuda_sm20_dblrcp_rn_slowpath_v3) ;  /* 0x0000001c00347944 */ /* 0x000fea0003c00000 */
.L_x_217:
[----:B------:R-:W-:Y:S05]  /*1850*/  BSYNC.RECONVERGENT B4 ;  /* 0x0000000000047941 */ /* 0x000fea0003800200 */
.L_x_216:
        /* <DEDUP_REMOVED lines=18> */
.L_x_204:
[----:B------:R-:W-:Y:S05]  /*1980*/  BSYNC.RECONVERGENT B3 ;  /* 0x0000000000037941 */ /* 0x000fea0003800200 */
.L_x_203:
[----:B------:R-:W0:Y:S01]  /*1990*/  I2F.F64 R16, R16 ;  /* 0x0000001000107312 */ /* 0x000e220000201c00 */
        /* <DEDUP_REMOVED lines=32> */
.L_x_222:
[----:B------:R-:W-:Y:S05]  /*1ba0*/  BSYNC.RECONVERGENT B4 ;  /* 0x0000000000047941 */ /* 0x000fea0003800200 */
.L_x_221:
[----:B------:R-:W-:Y:S01]  /*1bb0*/  UMOV UR4, 0xfc6fb619 ;  /* 0xfc6fb61900047882 */ /* 0x000fe20000000000 */
[----:B------:R-:W-:Y:S02]  /*1bc0*/  UMOV UR5, 0x3fe2788c ;  /* 0x3fe2788c00057882 */ /* 0x000fe40000000000 */
[----:B------:R-:W-:Y:S01]  /*1bd0*/  DADD R22, -R22, -UR4 ;  /* 0x8000000416167e29 */ /* 0x000fe20008000100 */
[----:B------:R-:W-:Y:S01]  /*1be0*/  UMOV UR4, 0x625307d3 ;  /* 0x625307d300047882 */ /* 0x000fe20000000000 */
[----:B------:R-:W-:-:S06]  /*1bf0*/  UMOV UR5, 0x3ffa51a6 ;  /* 0x3ffa51a600057882 */ /* 0x000fcc0000000000 */
[----:B------:R-:W-:Y:S01]  /*1c00*/  DFMA R12, R14, UR4, R22 ;  /* 0x000000040e0c7c2b */ /* 0x000fe20008000016 */
[----:B------:R-:W-:Y:S10]  /*1c10*/  BRA `(.L_x_219) ;  /* 0x00000008004c7947 */ /* 0x000ff40003800000 */
.L_x_220:
[----:B------:R-:W-:Y:S01]  /*1c20*/  DSETP.GEU.AND P1, PT, R14, 12, PT ;  /* 0x402800000e00742a */ /* 0x000fe20003f2e000 */
[----:B------:R-:W-:Y:S01]  /*1c30*/  BSSY.RECONVERGENT B4, `(.L_x_223) ;  /* 0x0000019000047945 */ /* 0x000fe20003800200 */
[----:B------:R-:W-:-:S12]  /*1c40*/  CS2R R12, SRZ ;  /* 0x00000000000c7805 */ /* 0x000fd8000001ff00 */
[----:B------:R-:W-:Y:S05]  /*1c50*/  @P1 BRA `(.L_x_224) ;  /* 0x0000000000581947 */ /* 0x000fea0003800000 */
[----:B------:R-:W-:-:S07]  /*1c60*/  CS2R R12, SRZ ;  /* 0x00000000000c7805 */ /* 0x000fce000001ff00 */
.L_x_227:
        /* <DEDUP_REMOVED lines=16> */
.L_x_226:
[----:B------:R-:W-:Y:S05]  /*1d70*/  BSYNC.RECONVERGENT B5 ;  /* 0x0000000000057941 */ /* 0x000fea0003800200 */
.L_x_225:
[----:B------:R-:W-:Y:S02]  /*1d80*/  DADD R14, R14, 1 ;  /* 0x3ff000000e0e7429 */ /* 0x000fe40000000000 */
[----:B------:R-:W-:-:S06]  /*1d90*/  DADD R12, -R22, R12 ;  /* 0x00000000160c7229 */ /* 0x000fcc000000010c */
[----:B------:R-:W-:-:S14]  /*1da0*/  DSETP.GEU.AND P1, PT, R14, 12, PT ;  /* 0x402800000e00742a */ /* 0x000fdc0003f2e000 */
[----:B------:R-:W-:Y:S05]  /*1db0*/  @!P1 BRA `(.L_x_227) ;  /* 0xfffffffc00ac9947 */ /* 0x000fea000383ffff */
.L_x_224:
[----:B------:R-:W-:Y:S05]  /*1dc0*/  BSYNC.RECONVERGENT B4 ;  /* 0x0000000000047941 */ /* 0x000fea0003800200 */
.L_x_223:
        /* <DEDUP_REMOVED lines=43> */
[----:B------:R-:W-:Y:S01]  /*2080*/  UMOV UR5, 0x3ef3b266 ;  /* 0x3ef3b26600057882 */ /* 0x000fe20000000000 */
[----:B------:R-:W-:Y:S01]  /*2090*/  LOP3.LUT R20, R0, 0x80000000, RZ, 0x3c, !PT ;  /* 0x8000000000147812 */ /* 0x000fe200078e3cff */
[----:B------:R-:W-:-:S04]  /*20a0*/  IMAD.MOV.U32 R21, RZ, RZ, 0x43300000 ;  /* 0x43300000ff157424 */ /* 0x000fc800078e00ff */
        /* <DEDUP_REMOVED lines=32> */
.L_x_229:
[----:B------:R-:W-:Y:S01]  /*22b0*/  IMAD.MOV.U32 R20, RZ, RZ, 0x0 ;  /* 0x00000000ff147424 */ /* 0x000fe200078e00ff */
[----:B------:R-:W-:Y:S02]  /*22c0*/  MOV R21, 0x7ff00000 ;  /* 0x7ff0000000157802 */ /* 0x000fe40000000f00 */
[----:B------:R-:W-:-:S04]  /*22d0*/  LOP3.LUT P1, RZ, R17, 0x7fffffff, RZ, 0xc0, !PT ;  /* 0x7fffffff11ff7812 */ /* 0x000fc8000782c0ff */
[----:B------:R-:W-:-:S10]  /*22e0*/  DFMA R20, R16, R20, +INF ;  /* 0x7ff000001014742b */ /* 0x000fd40000000014 */
[----:B------:R-:W-:Y:S02]  /*22f0*/  FSEL R16, R20, RZ, P1 ;  /* 0x000000ff14107208 */ /* 0x000fe40000800000 */
[----:B------:R-:W-:-:S07]  /*2300*/  FSEL R17, R21, -QNAN , P1 ;  /* 0xfff0000015117808 */ /* 0x000fce0000800000 */
.L_x_230:
[----:B------:R-:W-:Y:S05]  /*2310*/  BSYNC.RECONVERGENT B2 ;  /* 0x0000000000027941 */ /* 0x000fea0003800200 */
.L_x_228:
        /* <DEDUP_REMOVED lines=16> */
.L_x_232:
[----:B------:R-:W-:Y:S05]  /*2420*/  BSYNC.RECONVERGENT B4 ;  /* 0x0000000000047941 */ /* 0x000fea0003800200 */
.L_x_231:
        /* <DEDUP_REMOVED lines=18> */
.L_x_219:
[----:B------:R-:W-:Y:S05]  /*2550*/  BSYNC.RECONVERGENT B3 ;  /* 0x0000000000037941 */ /* 0x000fea0003800200 */
.L_x_218:
        /* <DEDUP_REMOVED lines=33> */
.L_x_237:
[----:B------:R-:W-:Y:S05]  /*2770*/  BSYNC.RECONVERGENT B4 ;  /* 0x0000000000047941 */ /* 0x000fea0003800200 */
.L_x_236:
[----:B------:R-:W-:Y:S01]  /*2780*/  UMOV UR4, 0xfc6fb619 ;  /* 0xfc6fb61900047882 */ /* 0x000fe20000000000 */
[----:B------:R-:W-:Y:S02]  /*2790*/  UMOV UR5, 0x3fe2788c ;  /* 0x3fe2788c00057882 */ /* 0x000fe40000000000 */
[----:B------:R-:W-:Y:S01]  /*27a0*/  DADD R22, -R22, -UR4 ;  /* 0x8000000416167e29 */ /* 0x000fe20008000100 */
[----:B------:R-:W-:Y:S01]  /*27b0*/  UMOV UR4, 0x625307d3 ;  /* 0x625307d300047882 */ /* 0x000fe20000000000 */
[----:B------:R-:W-:-:S06]  /*27c0*/  UMOV UR5, 0x3ffa51a6 ;  /* 0x3ffa51a600057882 */ /* 0x000fcc0000000000 */
[----:B------:R-:W-:Y:S01]  /*27d0*/  DFMA R14, R16, UR4, R22 ;  /* 0x00000004100e7c2b */ /* 0x000fe20008000016 */
[----:B------:R-:W-:Y:S10]  /*27e0*/  BRA `(.L_x_234) ;  /* 0x00000008004c7947 */ /* 0x000ff40003800000 */
.L_x_235:
[----:B------:R-:W-:Y:S01]  /*27f0*/  DSETP.GEU.AND P1, PT, R16, 12, PT ;  /* 0x402800001000742a */ /* 0x000fe20003f2e000 */
[----:B------:R-:W-:Y:S01]  /*2800*/  BSSY.RECONVERGENT B4, `(.L_x_238) ;  /* 0x0000019000047945 */ /* 0x000fe20003800200 */
[----:B------:R-:W-:-:S12]  /*2810*/  CS2R R14, SRZ ;  /* 0x00000000000e7805 */ /* 0x000fd8000001ff00 */
[----:B------:R-:W-:Y:S05]  /*2820*/  @P1 BRA `(.L_x_239) ;  /* 0x0000000000581947 */ /* 0x000fea0003800000 */
[----:B------:R-:W-:-:S07]  /*2830*/  CS2R R14, SRZ ;  /* 0x00000000000e7805 */ /* 0x000fce000001ff00 */
.L_x_242:
        /* <DEDUP_REMOVED lines=16> */
.L_x_241:
[----:B------:R-:W-:Y:S05]  /*2940*/  BSYNC.RECONVERGENT B5 ;  /* 0x0000000000057941 */ /* 0x000fea0003800200 */
.L_x_240:
[----:B------:R-:W-:Y:S02]  /*2950*/  DADD R16, R16, 1 ;  /* 0x3ff0000010107429 */ /* 0x000fe40000000000 */
[----:B------:R-:W-:-:S06]  /*2960*/  DADD R14, -R22, R14 ;  /* 0x00000000160e7229 */ /* 0x000fcc000000010e */
[----:B------:R-:W-:-:S14]  /*2970*/  DSETP.GEU.AND P1, PT, R16, 12, PT ;  /* 0x402800001000742a */ /* 0x000fdc0003f2e000 */
[----:B------:R-:W-:Y:S05]  /*2980*/  @!P1 BRA `(.L_x_242) ;  /* 0xfffffffc00ac9947 */ /* 0x000fea000383ffff */
.L_x_239:
[----:B------:R-:W-:Y:S05]  /*2990*/  BSYNC.RECONVERGENT B4 ;  /* 0x0000000000047941 */ /* 0x000fea0003800200 */
.L_x_238:
        /* <DEDUP_REMOVED lines=38> */
[----:B------:R-:W-:Y:S01]  /*2c00*/  DMUL R22, R20, R22 ;  /* 0x0000001614167228 */ /* 0x000fe20000000000 */
[----:B------:R-:W-:Y:S01]  /*2c10*/  IMAD.MOV.U32 R20, RZ, RZ, -0x748574fc ;  /* 0x8b7a8b04ff147424 */ /* 0x000fe200078e00ff */
[----:B------:R-:W-:-:S06]  /*2c20*/  MOV R21, 0x3ed0ee25 ;  /* 0x3ed0ee2500157802 */ /* 0x000fcc0000000f00 */
        /* <DEDUP_REMOVED lines=26> */
[----:B------:R-:W-:-:S04]  /*2dd0*/  DMUL R26, R24, R26 ;  /* 0x0000001a181a7228 */ /* 0x000fc80000000000 */
[----:B------:R-:W-:-:S04]  /*2de0*/  DFMA R24, R20, UR4, R18 ;  /* 0x0000000414187c2b */ /* 0x000fc80008000012 */
[----:B------:R-:W-:-:S04]  /*2df0*/  DFMA R26, R18, R26, R22 ;  /* 0x0000001a121a722b */ /* 0x000fc80000000016 */
[----:B------:R-:W-:Y:S01]  /*2e00*/  DFMA R22, R20, -UR4, R24 ;  /* 0x8000000414167c2b */ /* 0x000fe20008000018 */
[----:B------:R-:W-:Y:S01]  /*2e10*/  UMOV UR4, 0x3b39803f ;  /* 0x3b39803f00047882 */ /* 0x000fe20000000000 */
[----:B------:R-:W-:-:S06]  /*2e20*/  UMOV UR5, 0x3c7abc9e ;  /* 0x3c7abc9e00057882 */ /* 0x000fcc0000000000 */
[----:B------:R-:W-:-:S08]  /*2e30*/  DADD R22, -R18, R22 ;  /* 0x0000000012167229 */ /* 0x000fd00000000116 */
[----:B------:R-:W-:-:S08]  /*2e40*/  DADD R22, R26, -R22 ;  /* 0x000000001a167229 */ /* 0x000fd00000000816 */
[----:B------:R-:W-:-:S08]  /*2e50*/  DFMA R22, R20, UR4, R22 ;  /* 0x0000000414167c2b */ /* 0x000fd00008000016 */
[----:B------:R-:W-:Y:S01]  /*2e60*/  DADD R18, R24, R22 ;  /* 0x0000000018127229 */ /* 0x000fe20000000016 */
[----:B------:R-:W-:Y:S10]  /*2e70*/  BRA `(.L_x_245) ;  /* 0x0000000000187947 */ /* 0x000ff40003800000 */
.L_x_244:
[----:B------:R-:W-:Y:S01]  /*2e80*/  IMAD.MOV.U32 R20, RZ, RZ, 0x0 ;  /* 0x00000000ff147424 */ /* 0x000fe200078e00ff */
[----:B------:R-:W-:Y:S02]  /*2e90*/  MOV R21, 0x7ff00000 ;  /* 0x7ff0000000157802 */ /* 0x000fe40000000f00 */
[----:B------:R-:W-:-:S04]  /*2ea0*/  LOP3.LUT P1, RZ, R19, 0x7fffffff, RZ, 0xc0, !PT ;  /* 0x7fffffff13ff7812 */ /* 0x000fc8000782c0ff */
[----:B------:R-:W-:-:S10]  /*2eb0*/  DFMA R20, R18, R20, +INF ;  /* 0x7ff000001214742b */ /* 0x000fd40000000014 */
[----:B------:R-:W-:Y:S02]  /*2ec0*/  FSEL R18, R20, RZ, P1 ;  /* 0x000000ff14127208 */ /* 0x000fe40000800000 */
[----:B------:R-:W-:-:S07]  /*2ed0*/  FSEL R19, R21, -QNAN , P1 ;  /* 0xfff0000015137808 */ /* 0x000fce0000800000 */
.L_x_245:
[----:B------:R-:W-:Y:S05]  /*2ee0*/  BSYNC.RECONVERGENT B2 ;  /* 0x0000000000027941 */ /* 0x000fea0003800200 */
.L_x_243:
        /* <DEDUP_REMOVED lines=16> */
.L_x_247:
[----:B------:R-:W-:Y:S05]  /*2ff0*/  BSYNC.RECONVERGENT B4 ;  /* 0x0000000000047941 */ /* 0x000fea0003800200 */
.L_x_246:
        /* <DEDUP_REMOVED lines=18> */
.L_x_234:
[----:B------:R-:W-:Y:S05]  /*3120*/  BSYNC.RECONVERGENT B3 ;  /* 0x0000000000037941 */ /* 0x000fea0003800200 */
.L_x_233:
[----:B------:R-:W-:Y:S05]  /*3130*/  @!P0 BRA `(.L_x_248) ;  /* 0xffffffcc00f48947 */ /* 0x000fea000383ffff */
[----:B------:R-:W-:Y:S05]  /*3140*/  BSYNC.RECONVERGENT B0 ;  /* 0x0000000000007941 */ /* 0x000fea0003800200 */
.L_x_187:
[----:B------:R-:W-:-:S08]  /*3150*/  DADD R8, R10, R8 ;  /* 0x000000000a087229 */ /* 0x000fd00000000008 */
[----:B------:R-:W-:-:S08]  /*3160*/  DADD R8, R8, R12 ;  /* 0x0000000008087229 */ /* 0x000fd0000000000c */
[----:B------:R-:W-:-:S10]  /*3170*/  DADD R8, R8, R14 ;  /* 0x0000000008087229 */ /* 0x000fd4000000000e */
[----:B------:R-:W0:Y:S02]  /*3180*/  F2F.F32.F64 R9, R8 ;  /* 0x0000000800097310 */ /* 0x000e240000301000 */
[----:B0-----:R0:W-:Y:S02]  /*3190*/  STS [R4], R9 ;  /* 0x0000000904007388 */ /* 0x0011e40000000800 */
.L_x_186:
[----:B------:R-:W-:Y:S05]  /*31a0*/  BSYNC.RECONVERGENT B1 ;  /* 0x0000000000017941 */ /* 0x000fea0003800200 */
.L_x_185:
[----:B------:R-:W-:Y:S01]  /*31b0*/  BAR.SYNC.DEFER_BLOCKING 0x0 ;  /* 0x0000000000007b1d */ /* 0x000fe20000010000 */
[C---:B------:R-:W-:Y:S02]  /*31c0*/  ISETP.GT.U32.AND P0, PT, R6.reuse, 0xff, PT ;  /* 0x000000ff0600780c */ /* 0x040fe40003f04070 */
[----:B------:R-:W-:-:S11]  /*31d0*/  ISETP.GT.U32.AND P1, PT, R6, 0x7f, PT ;  /* 0x0000007f0600780c */ /* 0x000fd60003f24070 */
[----:B------:R-:W-:Y:S04]  /*31e0*/  @!P0 LDS R0, [R4+0x400] ;  /* 0x0004000004008984 */ /* 0x000fe80000000800 */
[----:B------:R-:W1:Y:S02]  /*31f0*/  @!P0 LDS R3, [R4] ;  /* 0x0000000004038984 */ /* 0x000e640000000800 */
[----:B-1----:R-:W-:-:S05]  /*3200*/  @!P0 FADD R3, R0, R3 ;  /* 0x0000000300038221 */ /* 0x002fca0000000000 */
[----:B------:R-:W-:Y:S01]  /*3210*/  @!P0 STS [R4], R3 ;  /* 0x0000000304008388 */ /* 0x000fe20000000800 */
[----:B------:R-:W-:Y:S01]  /*3220*/  BAR.SYNC.DEFER_BLOCKING 0x0 ;  /* 0x0000000000007b1d */ /* 0x000fe20000010000 */
[----:B------:R-:W-:-:S05]  /*3230*/  ISETP.GT.U32.AND P0, PT, R6, 0x3f, PT ;  /* 0x0000003f0600780c */ /* 0x000fca0003f04070 */
[----:B------:R-:W-:Y:S04]  /*3240*/  @!P1 LDS R0, [R4+0x200] ;  /* 0x0002000004009984 */ /* 0x000fe80000000800 */
[----:B------:R-:W1:Y:S02]  /*3250*/  @!P1 LDS R7, [R4] ;  /* 0x0000000004079984 */ /* 0x000e640000000800 */
[----:B-1----:R-:W-:-:S05]  /*3260*/  @!P1 FADD R7, R0, R7 ;  /* 0x0000000700079221 */ /* 0x002fca0000000000 */
[----:B------:R-:W-:Y:S01]  /*3270*/  @!P1 STS [R4], R7 ;  /* 0x0000000704009388 */ /* 0x000fe20000000800 */
[----:B------:R-:W-:Y:S01]  /*3280*/  BAR.SYNC.DEFER_BLOCKING 0x0 ;  /* 0x0000000000007b1d */ /* 0x000fe20000010000 */
[----:B------:R-:W-:-:S05]  /*3290*/  ISETP.GT.U32.AND P1, PT, R6, 0x1f, PT ;  /* 0x0000001f0600780c */ /* 0x000fca0003f24070 */
[----:B------:R-:W-:Y:S04]  /*32a0*/  @!P0 LDS R0, [R4+0x100] ;  /* 0x0001000004008984 */ /* 0x000fe80000000800 */
[----:B0-----:R-:W0:Y:S02]  /*32b0*/  @!P0 LDS R9, [R4] ;  /* 0x0000000004098984 */ /* 0x001e240000000800 */
[----:B0-----:R-:W-:-:S05]  /*32c0*/  @!P0 FADD R9, R0, R9 ;  /* 0x0000000900098221 */ /* 0x001fca0000000000 */
[----:B------:R0:W-:Y:S01]  /*32d0*/  @!P0 STS [R4], R9 ;  /* 0x0000000904008388 */ /* 0x0001e20000000800 */
[----:B------:R-:W-:Y:S06]  /*32e0*/  BAR.SYNC.DEFER_BLOCKING 0x0 ;  /* 0x0000000000007b1d */ /* 0x000fec0000010000 */
[----:B------:R-:W-:Y:S05]  /*32f0*/  @P1 EXIT ;  /* 0x000000000000194d */ /* 0x000fea0003800000 */
[----:B------:R-:W-:Y:S01]  /*3300*/  LDS R0, [R4+0x80] ;  /* 0x0000800004007984 */ /* 0x000fe20000000800 */
[----:B------:R-:W-:-:S03]  /*3310*/  ISETP.NE.AND P0, PT, R6, RZ, PT ;  /* 0x000000ff0600720c */ /* 0x000fc60003f05270 */
[----:B------:R-:W1:Y:S02]  /*3320*/  LDS R3, [R4] ;  /* 0x0000000004037984 */ /* 0x000e640000000800 */
[----:B-1----:R-:W-:-:S05]  /*3330*/  FADD R3, R0, R3 ;  /* 0x0000000300037221 */ /* 0x002fca0000000000 */
[----:B------:R-:W-:Y:S04]  /*3340*/  STS [R4], R3 ;  /* 0x0000000304007388 */ /* 0x000fe80000000800 */
[----:B------:R-:W-:Y:S04]  /*3350*/  LDS R0, [R4+0x40] ;  /* 0x0000400004007984 */ /* 0x000fe80000000800 */
[----:B------:R-:W1:Y:S02]  /*3360*/  LDS R7, [R4] ;  /* 0x0000000004077984 */ /* 0x000e640000000800 */
[----:B-1----:R-:W-:-:S05]  /*3370*/  FADD R7, R0, R7 ;  /* 0x0000000700077221 */ /* 0x002fca0000000000 */
[----:B------:R-:W-:Y:S04]  /*3380*/  STS [R4], R7 ;  /* 0x0000000704007388 */ /* 0x000fe80000000800 */
[----:B------:R-:W-:Y:S04]  /*3390*/  LDS R0, [R4+0x20] ;  /* 0x0000200004007984 */ /* 0x000fe80000000800 */
[----:B0-----:R-:W0:Y:S02]  /*33a0*/  LDS R9, [R4] ;  /* 0x0000000004097984 */ /* 0x001e240000000800 */
[----:B0-----:R-:W-:-:S05]  /*33b0*/  FADD R9, R0, R9 ;  /* 0x0000000900097221 */ /* 0x001fca0000000000 */
[----:B------:R-:W-:Y:S04]  /*33c0*/  STS [R4], R9 ;  /* 0x0000000904007388 */ /* 0x000fe80000000800 */
[----:B------:R-:W-:Y:S04]  /*33d0*/  LDS R0, [R4+0x10] ;  /* 0x0000100004007984 */ /* 0x000fe80000000800 */
[----:B------:R-:W0:Y:S02]  /*33e0*/  LDS R11, [R4] ;  /* 0x00000000040b7984 */ /* 0x000e240000000800 */
        /* <DEDUP_REMOVED lines=9> */
[----:B------:R0:W-:Y:S01]  /*3480*/  STS [R4], R7 ;  /* 0x0000000704007388 */ /* 0x0001e20000000800 */
[----:B------:R-:W-:Y:S05]  /*3490*/  @P0 EXIT ;  /* 0x000000000000094d */ /* 0x000fea0003800000 */
[----:B------:R-:W1:Y:S01]  /*34a0*/  S2UR UR5, SR_CgaCtaId ;  /* 0x00000000000579c3 */ /* 0x000e620000008800 */
[----:B------:R-:W-:-:S07]  /*34b0*/  UMOV UR4, 0x400 ;  /* 0x0000040000047882 */ /* 0x000fce0000000000 */
[----:B------:R-:W2:Y:S01]  /*34c0*/  LDC.64 R2, c[0x0][0x390] ;  /* 0x0000e400ff027b82 */ /* 0x000ea20000000a00 */
[----:B-1----:R-:W-:Y:S01]  /*34d0*/  ULEA UR4, UR5, UR4, 0x18 ;  /* 0x0000000405047291 */ /* 0x002fe2000f8ec0ff */
[----:B--2---:R-:W-:-:S08]  /*34e0*/  IMAD.WIDE.U32 R2, R5, 0x4, R2 ;  /* 0x0000000405027825 */ /* 0x004fd000078e0002 */
[----:B0-----:R-:W0:Y:S04]  /*34f0*/  LDS R7, [UR4] ;  /* 0x00000004ff077984 */ /* 0x001e280008000800 */
[----:B0-----:R-:W-:Y:S01]  /*3500*/  STG.E desc[UR6][R2.64], R7 ;  /* 0x0000000702007986 */ /* 0x001fe2000c101906 */
[----:B------:R-:W-:Y:S05]  /*3510*/  EXIT ;  /* 0x000000000000794d */ /* 0x000fea0003800000 */
        .weak           $__internal_2_$__cuda_sm20_dblrcp_rn_slowpath_v3
        .type           $__internal_2_$__cuda_sm20_dblrcp_rn_slowpath_v3,@function
        .size           $__internal_2_$__cuda_sm20_dblrcp_rn_slowpath_v3,(.L_x_309 - $__internal_2_$__cuda_sm20_dblrcp_rn_slowpath_v3)
$__internal_2_$__cuda_sm20_dblrcp_rn_slowpath_v3:
        /* <DEDUP_REMOVED lines=13> */
[----:B------:R-:W0:Y:S01]  /*35f0*/  MUFU.RCP64H R23, R27 ;  /* 0x0000001b00177308 */ /* 0x000e220000001800 */
[----:B------:R-:W-:-:S06]  /*3600*/  IMAD.MOV.U32 R22, RZ, RZ, R0 ;  /* 0x000000ffff167224 */ /* 0x000fcc00078e0000 */
        /* <DEDUP_REMOVED lines=10> */
.L_x_252:
[----:B------:R-:W-:Y:S01]  /*36b0*/  DMUL R26, R20, 8.11296384146066816958e+31 ;  /* 0x46900000141a7828 */ /* 0x000fe20000000000 */
[----:B------:R-:W-:-:S05]  /*36c0*/  MOV R20, R0 ;  /* 0x0000000000147202 */ /* 0x000fca0000000f00 */
        /* <DEDUP_REMOVED lines=8> */
.L_x_250:
[----:B------:R-:W-:Y:S01]  /*3750*/  LOP3.LUT R23, R21, 0x80000, RZ, 0xfc, !PT ;  /* 0x0008000015177812 */ /* 0x000fe200078efcff */
[----:B------:R-:W-:-:S07]  /*3760*/  IMAD.MOV.U32 R22, RZ, RZ, R20 ;  /* 0x000000ffff167224 */ /* 0x000fce00078e0014 */
.L_x_251:
[----:B------:R-:W-:Y:S05]  /*3770*/  BSYNC.RECONVERGENT B2 ;  /* 0x0000000000027941 */ /* 0x000fea0003800200 */
.L_x_249:
[----:B------:R-:W-:-:S04]  /*3780*/  IMAD.MOV.U32 R25, RZ, RZ, 0x0 ;  /* 0x00000000ff197424 */ /* 0x000fc800078e00ff */
[----:B------:R-:W-:Y:S05]  /*3790*/  RET.REL.NODEC R24 `(_Z7reduce6PiS_Pfj) ;  /* 0xffffffc818187950 */ /* 0x000fea0003c3ffff */
.L_x_253:
        /* <DEDUP_REMOVED lines=14> */
.L_x_309:


//--------------------- .text._Z11gpuDigammasPfPiS0_i --------------------------
	.section	.text._Z11gpuDigammasPfPiS0_i,"ax",@progbits
	.align	128
        .global         _Z11gpuDigammasPfPiS0_i
        .type           _Z11gpuDigammasPfPiS0_i,@function
        .size           _Z11gpuDigammasPfPiS0_i,(.L_x_310 - _Z11gpuDigammasPfPiS0_i)
        .other          _Z11gpuDigammasPfPiS0_i,@"STO_CUDA_ENTRY STV_DEFAULT"
_Z11gpuDigammasPfPiS0_i:
.text._Z11gpuDigammasPfPiS0_i:
        /* <DEDUP_REMOVED lines=10> */
[----:B------:R-:W2:Y:S01]  /*00a0*/  LDC.64 R6, c[0x0][0x390] ;  /* 0x0000e400ff067b82 */ /* 0x000ea20000000a00 */
[----:B0-----:R-:W-:-:S05]  /*00b0*/  IMAD.WIDE.U32 R4, R0, 0x4, R4 ;  /* 0x0000000400047825 */ /* 0x001fca00078e0004 */
[----:B-1----:R-:W3:Y:S01]  /*00c0*/  LDG.E R8, desc[UR4][R4.64] ;  /* 0x0000000404087981 */ /* 0x002ee2000c1e1900 */
[----:B--2---:R-:W-:-:S06]  /*00d0*/  IMAD.WIDE.U32 R6, R0, 0x4, R6 ;  /* 0x0000000400067825 */ /* 0x004fcc00078e0006 */
[----:B------:R0:W5:Y:S01]  /*00e0*/  LDG.E R6, desc[UR4][R6.64] ;  /* 0x0000000406067981 */ /* 0x000162000c1e1900 */
[----:B------:R-:W-:Y:S01]  /*00f0*/  BSSY.RECONVERGENT B0, `(.L_x_254) ;  /* 0x00000c3000007945 */ /* 0x000fe20003800200 */
[----:B---3--:R-:W1:Y:S02]  /*0100*/  I2F.F64 R2, R8 ;  /* 0x0000000800027312 */ /* 0x008e640000201c00 */
        /* <DEDUP_REMOVED lines=8> */
[----:B------:R-:W-:Y:S01]  /*0190*/  IMAD.MOV.U32 R2, RZ, RZ, 0x0 ;  /* 0x00000000ff027424 */ /* 0x000fe200078e00ff */
[----:B------:R-:W-:-:S12]  /*01a0*/  MOV R3, 0xfff00000 ;  /* 0xfff0000000037802 */ /* 0x000fd80000000f00 */
        /* <DEDUP_REMOVED lines=20> */
[----:B-----5:R-:W-:Y:S05]  /*02f0*/  CALL.REL.NOINC `($__internal_3_$__cuda_sm20_dblrcp_rn_slowpath_v3) ;  /* 0x0000001400b47944 */ /* 0x020fea0003c00000 */
.L_x_258:
[----:B------:R-:W-:Y:S05]  /*0300*/  BSYNC.RECONVERGENT B1 ;  /* 0x0000000000017941 */ /* 0x000fea0003800200 */
.L_x_257:
[----:B------:R-:W-:Y:S01]  /*0310*/  UMOV UR6, 0xfc6fb619 ;  /* 0xfc6fb61900067882 */ /* 0x000fe20000000000 */
[----:B------:R-:W-:Y:S02]  /*0320*/  UMOV UR7, 0x3fe2788c ;  /* 0x3fe2788c00077882 */ /* 0x000fe40000000000 */
[----:B------:R-:W-:Y:S01]  /*0330*/  DADD R8, -R8, -UR6 ;  /* 0x8000000608087e29 */ /* 0x000fe20008000100 */
[----:B------:R-:W-:Y:S01]  /*0340*/  UMOV UR6, 0x625307d3 ;  /* 0x625307d300067882 */ /* 0x000fe20000000000 */
[----:B------:R-:W-:-:S06]  /*0350*/  UMOV UR7, 0x3ffa51a6 ;  /* 0x3ffa51a600077882 */ /* 0x000fcc0000000000 */
[----:B------:R-:W-:Y:S01]  /*0360*/  DFMA R2, R4, UR6, R8 ;  /* 0x0000000604027c2b */ /* 0x000fe20008000008 */
[----:B------:R-:W-:Y:S10]  /*0370*/  BRA `(.L_x_255) ;  /* 0x0000000800687947 */ /* 0x000ff40003800000 */
.L_x_256:
[----:B------:R-:W-:Y:S01]  /*0380*/  DSETP.GEU.AND P0, PT, R4, 12, PT ;  /* 0x402800000400742a */ /* 0x000fe20003f0e000 */
[----:B------:R-:W-:Y:S01]  /*0390*/  BSSY.RECONVERGENT B1, `(.L_x_259) ;  /* 0x000001b000017945 */ /* 0x000fe20003800200 */
[----:B------:R-:W-:-:S12]  /*03a0*/  CS2R R2, SRZ ;  /* 0x0000000000027805 */ /* 0x000fd8000001ff00 */
[----:B------:R-:W-:Y:S05]  /*03b0*/  @P0 BRA `(.L_x_260) ;  /* 0x0000000000600947 */ /* 0x000fea0003800000 */
[----:B------:R-:W-:-:S07]  /*03c0*/  CS2R R2, SRZ ;  /* 0x0000000000027805 */ /* 0x000fce000001ff00 */
.L_x_263:
        /* <DEDUP_REMOVED lines=16> */
[----:B------:R-:W-:Y:S02]  /*04d0*/  IMAD.MOV.U32 R10, RZ, RZ, R8 ;  /* 0x000000ffff0a7224 */ /* 0x000fe400078e0008 */
[----:B------:R-:W-:-:S07]  /*04e0*/  IMAD.MOV.U32 R11, RZ, RZ, R9 ;  /* 0x000000ffff0b7224 */ /* 0x000fce00078e0009 */
.L_x_262:
[----:B------:R-:W-:Y:S05]  /*04f0*/  BSYNC.RECONVERGENT B2 ;  /* 0x0000000000027941 */ /* 0x000fea0003800200 */
.L_x_261:
[----:B------:R-:W-:Y:S02]  /*0500*/  DADD R4, R4, 1 ;  /* 0x3ff0000004047429 */ /* 0x000fe40000000000 */
[----:B------:R-:W-:-:S06]  /*0510*/  DADD R2, -R10, R2 ;  /* 0x000000000a027229 */ /* 0x000fcc0000000102 */
[----:B------:R-:W-:-:S14]  /*0520*/  DSETP.GEU.AND P0, PT, R4, 12, PT ;  /* 0x402800000400742a */ /* 0x000fdc0003f0e000 */
[----:B------:R-:W-:Y:S05]  /*0530*/  @!P0 BRA `(.L_x_263) ;  /* 0xfffffffc00a48947 */ /* 0x000fea000383ffff */
.L_x_260:
[----:B------:R-:W-:Y:S05]  /*0540*/  BSYNC.RECONVERGENT B1 ;  /* 0x0000000000017941 */ /* 0x000fea0003800200 */
.L_x_259:
        /* <DEDUP_REMOVED lines=16> */
[----:B------:R-:W-:Y:S01]  /*0650*/  LOP3.LUT R10, R8, 0xfffff, RZ, 0xc0, !PT ;  /* 0x000fffff080a7812 */ /* 0x000fe200078ec0ff */
[----:B------:R-:W-:Y:S01]  /*0660*/  IMAD.MOV.U32 R12, RZ, RZ, RZ ;  /* 0x000000ffff0c7224 */ /* 0x000fe200078e00ff */
[----:B------:R-:W-:Y:S01]  /*0670*/  MOV R20, 0x8b7a8b04 ;  /* 0x8b7a8b0400147802 */ /* 0x000fe20000000f00 */
[----:B------:R-:W-:Y:S01]  /*0680*/  IMAD.MOV.U32 R21, RZ, RZ, 0x3ed0ee25 ;  /* 0x3ed0ee25ff157424 */ /* 0x000fe200078e00ff */
[----:B------:R-:W-:Y:S01]  /*0690*/  LOP3.LUT R11, R10, 0x3ff00000, RZ, 0xfc, !PT ;  /* 0x3ff000000a0b7812 */ /* 0x000fe200078efcff */
[----:B------:R-:W-:Y:S01]  /*06a0*/  UMOV UR6, 0x3ae80f1e ;  /* 0x3ae80f1e00067882 */ /* 0x000fe20000000000 */
[----:B------:R-:W-:Y:S01]  /*06b0*/  MOV R10, R9 ;  /* 0x00000009000a7202 */ /* 0x000fe20000000f00 */
[----:B------:R-:W-:Y:S01]  /*06c0*/  UMOV UR7, 0x3eb1380b ;  /* 0x3eb1380b00077882 */ /* 0x000fe20000000000 */
[----:B------:R-:W-:Y:S01]  /*06d0*/  ISETP.GE.U32.AND P0, PT, R11, 0x3ff6a09f, PT ;  /* 0x3ff6a09f0b00780c */ /* 0x000fe20003f06070 */
[----:B------:R-:W-:Y:S01]  /*06e0*/  IMAD.MOV.U32 R23, RZ, RZ, 0x43300000 ;  /* 0x43300000ff177424 */ /* 0x000fe200078e00ff */
[----:B------:R-:W-:Y:S01]  /*06f0*/  LEA.HI R7, R8, R7, RZ, 0xc ;  /* 0x0000000708077211 */ /* 0x000fe200078f60ff */
[----:B------:R-:W-:Y:S01]  /*0700*/  UMOV UR8, 0x80000000 ;  /* 0x8000000000087882 */ /* 0x000fe20000000000 */
[----:B------:R-:W-:-:S09]  /*0710*/  UMOV UR9, 0x43300000 ;  /* 0x4330000000097882 */ /* 0x000fd20000000000 */
        /* <DEDUP_REMOVED lines=52> */
.L_x_265:
[----:B------:R-:W-:Y:S01]  /*0a60*/  MOV R8, 0x0 ;  /* 0x0000000000087802 */ /* 0x000fe20000000f00 */
[----:B------:R-:W-:Y:S01]  /*0a70*/  IMAD.MOV.U32 R9, RZ, RZ, 0x7ff00000 ;  /* 0x7ff00000ff097424 */ /* 0x000fe200078e00ff */
[----:B------:R-:W-:-:S05]  /*0a80*/  LOP3.LUT P0, RZ, R11, 0x7fffffff, RZ, 0xc0, !PT ;  /* 0x7fffffff0bff7812 */ /* 0x000fca000780c0ff */
[----:B------:R-:W-:-:S10]  /*0a90*/  DFMA R8, R10, R8, +INF ;  /* 0x7ff000000a08742b */ /* 0x000fd40000000008 */
[----:B------:R-:W-:Y:S02]  /*0aa0*/  FSEL R10, R8, RZ, P0 ;  /* 0x000000ff080a7208 */ /* 0x000fe40000000000 */
[----:B------:R-:W-:-:S07]  /*0ab0*/  FSEL R11, R9, -QNAN , P0 ;  /* 0xfff00000090b7808 */ /* 0x000fce0000000000 */
.L_x_266:
[----:B------:R-:W-:Y:S05]  /*0ac0*/  BSYNC.RECONVERGENT B1 ;  /* 0x0000000000017941 */ /* 0x000fea0003800200 */
.L_x_264:
        /* <DEDUP_REMOVED lines=15> */
[----:B-----5:R-:W-:Y:S05]  /*0bc0*/  CALL.REL.NOINC `($__internal_3_$__cuda_sm20_dblrcp_rn_slowpath_v3) ;  /* 0x0000000c00807944 */ /* 0x020fea0003c00000 */
[----:B------:R-:W-:Y:S02]  /*0bd0*/  IMAD.MOV.U32 R12, RZ, RZ, R8 ;  /* 0x000000ffff0c7224 */ /* 0x000fe400078e0008 */
[----:B------:R-:W-:-:S07]  /*0be0*/  IMAD.MOV.U32 R13, RZ, RZ, R9 ;  /* 0x000000ffff0d7224 */ /* 0x000fce00078e0009 */
.L_x_268:
[----:B------:R-:W-:Y:S05]  /*0bf0*/  BSYNC.RECONVERGENT B1 ;  /* 0x0000000000017941 */ /* 0x000fea0003800200 */
.L_x_267:
        /* <DEDUP_REMOVED lines=18> */
.L_x_255:
[----:B------:R-:W-:Y:S05]  /*0d20*/  BSYNC.RECONVERGENT B0 ;  /* 0x0000000000007941 */ /* 0x000fea0003800200 */
.L_x_254:
        /* <DEDUP_REMOVED lines=32> */
[----:B------:R-:W-:Y:S05]  /*0f30*/  CALL.REL.NOINC `($__internal_3_$__cuda_sm20_dblrcp_rn_slowpath_v3) ;  /* 0x0000000800a47944 */ /* 0x000fea0003c00000 */
.L_x_273:
[----:B------:R-:W-:Y:S05]  /*0f40*/  BSYNC.RECONVERGENT B1 ;  /* 0x0000000000017941 */ /* 0x000fea0003800200 */
.L_x_272:
[----:B------:R-:W-:Y:S01]  /*0f50*/  UMOV UR6, 0xfc6fb619 ;  /* 0xfc6fb61900067882 */ /* 0x000fe20000000000 */
[----:B------:R-:W-:Y:S02]  /*0f60*/  UMOV UR7, 0x3fe2788c ;  /* 0x3fe2788c00077882 */ /* 0x000fe40000000000 */
[----:B------:R-:W-:Y:S01]  /*0f70*/  DADD R8, -R8, -UR6 ;  /* 0x8000000608087e29 */ /* 0x000fe20008000100 */
[----:B------:R-:W-:Y:S01]  /*0f80*/  UMOV UR6, 0x625307d3 ;  /* 0x625307d300067882 */ /* 0x000fe20000000000 */
[----:B------:R-:W-:-:S06]  /*0f90*/  UMOV UR7, 0x3ffa51a6 ;  /* 0x3ffa51a600077882 */ /* 0x000fcc0000000000 */
[----:B------:R-:W-:Y:S01]  /*0fa0*/  DFMA R4, R6, UR6, R8 ;  /* 0x0000000606047c2b */ /* 0x000fe20008000008 */
[----:B------:R-:W-:Y:S10]  /*0fb0*/  BRA `(.L_x_270) ;  /* 0x0000000800687947 */ /* 0x000ff40003800000 */
.L_x_271:
[----:B------:R-:W-:Y:S01]  /*0fc0*/  DSETP.GEU.AND P0, PT, R6, 12, PT ;  /* 0x402800000600742a */ /* 0x000fe20003f0e000 */
[----:B------:R-:W-:Y:S01]  /*0fd0*/  BSSY.RECONVERGENT B1, `(.L_x_274) ;  /* 0x000001b000017945 */ /* 0x000fe20003800200 */
[----:B------:R-:W-:-:S12]  /*0fe0*/  CS2R R4, SRZ ;  /* 0x0000000000047805 */ /* 0x000fd8000001ff00 */
[----:B------:R-:W-:Y:S05]  /*0ff0*/  @P0 BRA `(.L_x_275) ;  /* 0x0000000000600947 */ /* 0x000fea0003800000 */
[----:B------:R-:W-:-:S07]  /*1000*/  CS2R R4, SRZ ;  /* 0x0000000000047805 */ /* 0x000fce000001ff00 */
.L_x_278:
        /* <DEDUP_REMOVED lines=16> */
[----:B------:R-:W-:Y:S02]  /*1110*/  IMAD.MOV.U32 R10, RZ, RZ, R8 ;  /* 0x000000ffff0a7224 */ /* 0x000fe400078e0008 */
[----:B------:R-:W-:-:S07]  /*1120*/  IMAD.MOV.U32 R11, RZ, RZ, R9 ;  /* 0x000000ffff0b7224 */ /* 0x000fce00078e0009 */
.L_x_277:
[----:B------:R-:W-:Y:S05]  /*1130*/  BSYNC.RECONVERGENT B2 ;  /* 0x0000000000027941 */ /* 0x000fea0003800200 */
.L_x_276:
[----:B------:R-:W-:Y:S02]  /*1140*/  DADD R6, R6, 1 ;  /* 0x3ff0000006067429 */ /* 0x000fe40000000000 */
[----:B------:R-:W-:-:S06]  /*1150*/  DADD R4, -R10, R4 ;  /* 0x000000000a047229 */ /* 0x000fcc0000000104 */
[----:B------:R-:W-:-:S14]  /*1160*/  DSETP.GEU.AND P0, PT, R6, 12, PT ;  /* 0x402800000600742a */ /* 0x000fdc0003f0e000 */
[----:B------:R-:W-:Y:S05]  /*1170*/  @!P0 BRA `(.L_x_278) ;  /* 0xfffffffc00a48947 */ /* 0x000fea000383ffff */
.L_x_275:
[----:B------:R-:W-:Y:S05]  /*1180*/  BSYNC.RECONVERGENT B1 ;  /* 0x0000000000017941 */ /* 0x000fea0003800200 */
.L_x_274:
        /* <DEDUP_REMOVED lines=21> */
[----:B------:R-:W-:Y:S01]  /*12e0*/  IMAD.MOV.U32 R10, RZ, RZ, R12 ;  /* 0x000000ffff0a7224 */ /* 0x000fe200078e000c */
[----:B------:R-:W-:Y:S01]  /*12f0*/  MOV R12, RZ ;  /* 0x000000ff000c7202 */ /* 0x000fe20000000f00 */
[----:B------:R-:W-:Y:S01]  /*1300*/  UMOV UR7, 0x3eb1380b ;  /* 0x3eb1380b00077882 */ /* 0x000fe20000000000 */
[----:B------:R-:W-:Y:S01]  /*1310*/  ISETP.GE.U32.AND P0, PT, R11, 0x3ff6a09f, PT ;  /* 0x3ff6a09f0b00780c */ /* 0x000fe20003f06070 */
[----:B------:R-:W-:Y:S01]  /*1320*/  IMAD.MOV.U32 R23, RZ, RZ, 0x43300000 ;  /* 0x43300000ff177424 */ /* 0x000fe200078e00ff */
[----:B------:R-:W-:Y:S01]  /*1330*/  LEA.HI R22, R9, R8, RZ, 0xc ;  /* 0x0000000809167211 */ /* 0x000fe200078f60ff */
[----:B------:R-:W-:Y:S01]  /*1340*/  UMOV UR8, 0x80000000 ;  /* 0x8000000000087882 */ /* 0x000fe20000000000 */
[----:B------:R-:W-:-:S09]  /*1350*/  UMOV UR9, 0x43300000 ;  /* 0x4330000000097882 */ /* 0x000fd20000000000 */
[----:B------:R-:W-:Y:S01]  /*1360*/  @P0 VIADD R13, R11, 0xfff00000 ;  /* 0xfff000000b0d0836 */ /* 0x000fe20000000000 */
[----:B------:R-:W-:-:S03]  /*1370*/  @P0 IADD3 R22, PT, PT, R22, 0x1, RZ ;  /* 0x0000000116160810 */ /* 0x000fc60007ffe0ff */
[----:B------:R-:W-:Y:S01]  /*1380*/  @P0 IMAD.MOV.U32 R11, RZ, RZ, R13 ;  /* 0x000000ffff0b0224 */ /* 0x000fe200078e000d */
[----:B------:R-:W-:-:S05]  /*1390*/  LOP3.LUT R22, R22, 0x80000000, RZ, 0x3c, !PT ;  /* 0x8000000016167812 */ /* 0x000fca00078e3cff */
        /* <DEDUP_REMOVED lines=48> */
.L_x_280:
[----:B------:R-:W-:Y:S01]  /*16a0*/  IMAD.MOV.U32 R8, RZ, RZ, 0x0 ;  /* 0x00000000ff087424 */ /* 0x000fe200078e00ff */
[----:B------:R-:W-:Y:S02]  /*16b0*/  MOV R9, 0x7ff00000 ;  /* 0x7ff0000000097802 */ /* 0x000fe40000000f00 */
[----:B------:R-:W-:-:S04]  /*16c0*/  LOP3.LUT P0, RZ, R11, 0x7fffffff, RZ, 0xc0, !PT ;  /* 0x7fffffff0bff7812 */ /* 0x000fc8000780c0ff */
[----:B------:R-:W-:-:S10]  /*16d0*/  DFMA R8, R10, R8, +INF ;  /* 0x7ff000000a08742b */ /* 0x000fd40000000008 */
[----:B------:R-:W-:Y:S02]  /*16e0*/  FSEL R10, R8, RZ, P0 ;  /* 0x000000ff080a7208 */ /* 0x000fe40000000000 */
[----:B------:R-:W-:-:S07]  /*16f0*/  FSEL R11, R9, -QNAN , P0 ;  /* 0xfff00000090b7808 */ /* 0x000fce0000000000 */
.L_x_281:
[----:B------:R-:W-:Y:S05]  /*1700*/  BSYNC.RECONVERGENT B1 ;  /* 0x0000000000017941 */ /* 0x000fea0003800200 */
.L_x_279:
        /* <DEDUP_REMOVED lines=16> */
[----:B------:R-:W-:Y:S01]  /*1810*/  IMAD.MOV.U32 R12, RZ, RZ, R8 ;  /* 0x000000ffff0c7224 */ /* 0x000fe200078e0008 */
[----:B------:R-:W-:-:S07]  /*1820*/  MOV R13, R9 ;  /* 0x00000009000d7202 */ /* 0x000fce0000000f00 */
.L_x_283:
[----:B------:R-:W-:Y:S05]  /*1830*/  BSYNC.RECONVERGENT B1 ;  /* 0x0000000000017941 */ /* 0x000fea0003800200 */
.L_x_282:
        /* <DEDUP_REMOVED lines=18> */
.L_x_270:
[----:B------:R-:W-:Y:S05]  /*1960*/  BSYNC.RECONVERGENT B0 ;  /* 0x0000000000007941 */ /* 0x000fea0003800200 */
.L_x_269:
[----:B------:R-:W0:Y:S01]  /*1970*/  LDC.64 R6, c[0x0][0x380] ;  /* 0x0000e000ff067b82 */ /* 0x000e220000000a00 */
[----:B------:R-:W-:-:S10]  /*1980*/  DADD R2, R2, R4 ;  /* 0x0000000002027229 */ /* 0x000fd40000000004 */
[----:B------:R-:W1:Y:S01]  /*1990*/  F2F.F32.F64 R3, R2 ;  /* 0x0000000200037310 */ /* 0x000e620000301000 */
[----:B0-----:R-:W-:-:S05]  /*19a0*/  IMAD.WIDE.U32 R4, R0, 0x4, R6 ;  /* 0x0000000400047825 */ /* 0x001fca00078e0006 */
[----:B-1----:R-:W-:Y:S01]  /*19b0*/  STG.E desc[UR4][R4.64], R3 ;  /* 0x0000000304007986 */ /* 0x002fe2000c101904 */
[----:B------:R-:W-:Y:S05]  /*19c0*/  EXIT ;  /* 0x000000000000794d */ /* 0x000fea0003800000 */
        .weak           $__internal_3_$__cuda_sm20_dblrcp_rn_slowpath_v3
        .type           $__internal_3_$__cuda_sm20_dblrcp_rn_slowpath_v3,@function
        .size           $__internal_3_$__cuda_sm20_dblrcp_rn_slowpath_v3,(.L_x_310 - $__internal_3_$__cuda_sm20_dblrcp_rn_slowpath_v3)
$__internal_3_$__cuda_sm20_dblrcp_rn_slowpath_v3:
[----:B------:R-:W-:Y:S01]  /*19d0*/  DSETP.GTU.AND P0, PT, |R8|, +INF , PT ;  /* 0x7ff000000800742a */ /* 0x000fe20003f0c200 */
[----:B------:R-:W-:-:S13]  /*19e0*/  BSSY.RECONVERGENT B3, `(.L_x_284) ;  /* 0x0000022000037945 */ /* 0x000fda0003800200 */
[----:B------:R-:W-:Y:S05]  /*19f0*/  @P0 BRA `(.L_x_285) ;  /* 0x0000000000780947 */ /* 0x000fea0003800000 */
[----:B------:R-:W-:-:S04]  /*1a00*/  LOP3.LUT R17, R9, 0x7fffffff, RZ, 0xc0, !PT ;  /* 0x7fffffff09117812 */ /* 0x000fc800078ec0ff */
[----:B------:R-:W-:-:S04]  /*1a10*/  IADD3 R13, PT, PT, R17, -0x1, RZ ;  /* 0xffffffff110d7810 */ /* 0x000fc80007ffe0ff */
        /* <DEDUP_REMOVED lines=19> */
.L_x_287:
        /* <DEDUP_REMOVED lines=9> */
.L_x_285:
[----:B------:R-:W-:Y:S01]  /*1be0*/  LOP3.LUT R15, R9, 0x80000, RZ, 0xfc, !PT ;  /* 0x00080000090f7812 */ /* 0x000fe200078efcff */
[----:B------:R-:W-:-:S07]  /*1bf0*/  IMAD.MOV.U32 R14, RZ, RZ, R8 ;  /* 0x000000ffff0e7224 */ /* 0x000fce00078e0008 */
.L_x_286:
[----:B------:R-:W-:Y:S05]  /*1c00*/  BSYNC.RECONVERGENT B3 ;  /* 0x0000000000037941 */ /* 0x000fea0003800200 */
.L_x_284:
[----:B------:R-:W-:Y:S01]  /*1c10*/  IMAD.MOV.U32 R13, RZ, RZ, 0x0 ;  /* 0x00000000ff0d7424 */ /* 0x000fe200078e00ff */
[----:B------:R-:W-:Y:S01]  /*1c20*/  MOV R9, R15 ;  /* 0x0000000f00097202 */ /* 0x000fe20000000f00 */
[----:B------:R-:W-:Y:S02]  /*1c30*/  IMAD.MOV.U32 R8, RZ, RZ, R14 ;  /* 0x000000ffff087224 */ /* 0x000fe400078e000e */
[----:B------:R-:W-:Y:S05]  /*1c40*/  RET.REL.NODEC R12 `(_Z11gpuDigammasPfPiS0_i) ;  /* 0xffffffe00cec7950 */ /* 0x000fea0003c3ffff */
.L_x_288:
        /* <DEDUP_REMOVED lines=11> */
.L_x_310:


//--------------------- .text._Z21kernelBFRSMultisharedPKfS0_PiiiiiS0_ --------------------------
	.section	.text._Z21kernelBFRSMultisharedPKfS0_PiiiiiS0_,"ax",@progbits
	.align	128
        .global         _Z21kernelBFRSMultisharedPKfS0_PiiiiiS0_
        .type           _Z21kernelBFRSMultisharedPKfS0_PiiiiiS0_,@function
        .size           _Z21kernelBFRSMultisharedPKfS0_PiiiiiS0_,(.L_x_318 - _Z21kernelBFRSMultisharedPKfS0_PiiiiiS0_)
        .other          _Z21kernelBFRSMultisharedPKfS0_PiiiiiS0_,@"STO_CUDA_ENTRY STV_DEFAULT"
_Z21kernelBFRSMultisharedPKfS0_PiiiiiS0_:
.text._Z21kernelBFRSMultisharedPKfS0_PiiiiiS0_:
        /* <DEDUP_REMOVED lines=10> */
[----:B------:R-:W-:Y:S01]  /*00a0*/  IMAD.MOV.U32 R2, RZ, RZ, RZ ;  /* 0x000000ffff027224 */ /* 0x000fe200078e00ff */
        /* <DEDUP_REMOVED lines=8> */
[----:B------:R-:W0:Y:S02]  /*0130*/  F2I.FTZ.U32.TRUNC.NTZ R3, R3 ;  /* 0x0000000300037305 */ /* 0x000e24000021f000 */
[----:B0-----:R-:W-:-:S04]  /*0140*/  IMAD.MOV R5, RZ, RZ, -R3 ;  /* 0x000000ffff057224 */ /* 0x001fc800078e0a03 */
        /* <DEDUP_REMOVED lines=9> */
[----:B------:R-:W-:Y:S02]  /*01e0*/  @P0 VIADD R4, R4, -UR6 ;  /* 0x8000000604040c36 */ /* 0x000fe40008000000 */
[----:B------:R-:W-:-:S03]  /*01f0*/  @P0 VIADD R2, R2, 0x1 ;  /* 0x0000000102020836 */ /* 0x000fc60000000000 */
[----:B------:R-:W-:-:S13]  /*0200*/  ISETP.GE.U32.AND P1, PT, R4, UR6, PT ;  /* 0x0000000604007c0c */ /* 0x000fda000bf26070 */
[----:B------:R-:W-:Y:S01]  /*0210*/  @P1 VIADD R2, R2, 0x1 ;  /* 0x0000000102021836 */ /* 0x000fe20000000000 */
[----:B------:R-:W-:Y:S01]  /*0220*/  @!P2 LOP3.LUT R2, RZ, UR6, RZ, 0x33, !PT ;  /* 0x00000006ff02ac12 */ /* 0x000fe2000f8e33ff */
[----:B0-2---:R-:W-:Y:S06]  /*0230*/  BRA.U !UP0, `(.L_x_289) ;  /* 0x0000001508a87547 */ /* 0x005fec000b800000 */
[----:B------:R-:W0:Y:S01]  /*0240*/  LDC.64 R6, c[0x0][0x3a8] ;  /* 0x0000ea00ff067b82 */ /* 0x000e220000000a00 */
[----:B------:R-:W1:Y:S01]  /*0250*/  LDCU UR4, c[0x0][0x398] ;  /* 0x00007300ff0477ac */ /* 0x000e620008000800 */
[----:B------:R-:W2:Y:S01]  /*0260*/  LDCU UR5, c[0x0][0x3a4] ;  /* 0x00007480ff0577ac */ /* 0x000ea20008000800 */
[----:B0-----:R-:W-:-:S05]  /*0270*/  IMAD.WIDE.U32 R6, R2, 0x4, R6 ;  /* 0x0000000402067825 */ /* 0x001fca00078e0006 */
[----:B------:R0:W5:Y:S01]  /*0280*/  LDG.E R3, desc[UR12][R6.64] ;  /* 0x0000000c06037981 */ /* 0x000162000c1e1900 */
[----:B-1----:R-:W-:Y:S01]  /*0290*/  UISETP.GE.AND UP0, UPT, UR4, 0x1, UPT ;  /* 0x000000010400788c */ /* 0x002fe2000bf06270 */
[----:B------:R-:W-:-:S04]  /*02a0*/  IMAD.MOV R5, RZ, RZ, -R2 ;  /* 0x000000ffff057224 */ /* 0x000fc800078e0a02 */
[----:B------:R-:W-:-:S04]  /*02b0*/  IMAD R5, R5, UR6, R0 ;  /* 0x0000000605057c24 */ /* 0x000fc8000f8e0200 */
[C---:B--2---:R-:W-:Y:S02]  /*02c0*/  VIADD R4, R5.reuse, -UR5 ;  /* 0x8000000505047c36 */ /* 0x044fe40008000000 */
[----:B------:R-:W-:Y:S01]  /*02d0*/  VIADD R5, R5, UR5 ;  /* 0x0000000505057c36 */ /* 0x000fe20008000000 */
[----:B0-----:R-:W-:Y:S06]  /*02e0*/  BRA.U !UP0, `(.L_x_290) ;  /* 0x0000001108a47547 */ /* 0x001fec000b800000 */
[----:B------:R-:W-:Y:S02]  /*02f0*/  ULOP3.LUT UR6, UR4, 0x7ffffff8, URZ, 0xc0, !UPT ;  /* 0x7ffffff804067892 */ /* 0x000fe4000f8ec0ff */
[----:B------:R-:W-:Y:S01]  /*0300*/  UIMAD UR7, UR11, 0x6, URZ ;  /* 0x000000060b0778a4 */ /* 0x000fe2000f8e02ff */
[----:B------:R-:W-:-:S11]  /*0310*/  UMOV UR4, URZ ;  /* 0x000000ff00047c82 */ /* 0x000fd60008000000 */
.L_x_298:
[----:B------:R-:W-:Y:S01]  /*0320*/  ISETP.LT.AND P0, PT, R5, UR4, PT ;  /* 0x0000000405007c0c */ /* 0x000fe2000bf01270 */
[----:B------:R-:W-:Y:S01]  /*0330*/  BSSY.RECONVERGENT B0, `(.L_x_291) ;  /* 0x000011f000007945 */ /* 0x000fe20003800200 */
[----:B------:R-:W-:-:S13]  /*0340*/  ISETP.LE.AND P1, PT, R4, UR4, PT ;  /* 0x0000000404007c0c */ /* 0x000fda000bf23270 */
[----:B0-----:R-:W-:Y:S05]  /*0350*/  @!P0 BRA P1, `(.L_x_292) ;  /* 0x0000001000708947 */ /* 0x001fea0000800000 */
[----:B------:R-:W0:Y:S01]  /*0360*/  LDC.64 R6, c[0x0][0x398] ;  /* 0x0000e600ff067b82 */ /* 0x000e220000000a00 */
[----:B------:R-:W-:Y:S01]  /*0370*/  UMOV UR5, URZ ;  /* 0x000000ff00057c82 */ /* 0x000fe20008000000 */
[----:B------:R-:W-:Y:S01]  /*0380*/  IMAD.MOV.U32 R8, RZ, RZ, RZ ;  /* 0x000000ffff087224 */ /* 0x000fe200078e00ff */
[----:B0-----:R-:W-:Y:S01]  /*0390*/  ISETP.GE.U32.AND P0, PT, R6, 0x8, PT ;  /* 0x000000080600780c */ /* 0x001fe20003f06070 */
[----:B------:R-:W-:-:S12]  /*03a0*/  IMAD R6, R2, R7, UR4 ;  /* 0x0000000402067e24 */ /* 0x000fd8000f8e0207 */
[----:B------:R-:W-:Y:S05]  /*03b0*/  @!P0 BRA `(.L_x_293) ;  /* 0x00000008002c8947 */ /* 0x000fea0003800000 */
[----:B------:R-:W0:Y:S01]  /*03c0*/  LDCU UR9, c[0x0][0x3a0] ;  /* 0x00007400ff0977ac */ /* 0x000e220008000800 */
[----:B------:R-:W-:Y:S01]  /*03d0*/  IMAD.MOV.U32 R8, RZ, RZ, RZ ;  /* 0x000000ffff087224 */ /* 0x000fe200078e00ff */
[----:B------:R-:W1:Y:S01]  /*03e0*/  LDCU UR26, c[0x0][0x3a0] ;  /* 0x00007400ff1a77ac */ /* 0x000e620008000800 */
[----:B------:R-:W-:Y:S01]  /*03f0*/  UIADD3 UR22, UPT, UPT, -UR6, URZ, URZ ;  /* 0x000000ff06167290 */ /* 0x000fe2000fffe1ff */
[----:B------:R-:W2:Y:S01]  /*0400*/  LDCU UR21, c[0x0][0x3a0] ;  /* 0x00007400ff1577ac */ /* 0x000ea20008000800 */
[----:B------:R-:W3:Y:S01]  /*0410*/  LDCU.128 UR16, c[0x0][0x380] ;  /* 0x00007000ff1077ac */ /* 0x000ee20008000c00 */
[----:B0-----:R-:W-:Y:S01]  /*0420*/  UIMAD UR9, UR9, 0x5, URZ ;  /* 0x00000005090978a4 */ /* 0x001fe2000f8e02ff */
[----:B------:R-:W-:Y:S01]  /*0430*/  UMOV UR5, URZ ;  /* 0x000000ff00057c82 */ /* 0x000fe20008000000 */
[----:B------:R-:W-:Y:S01]  /*0440*/  UMOV UR8, UR7 ;  /* 0x0000000700087c82 */ /* 0x000fe20008000000 */
[----:B-1----:R-:W-:Y:S02]  /*0450*/  UIMAD UR10, UR26, 0x7, URZ ;  /* 0x000000071a0a78a4 */ /* 0x002fe4000f8e02ff */
[----:B------:R-:W-:-:S02]  /*0460*/  UIMAD UR14, UR26, 0x3, URZ ;  /* 0x000000031a0e78a4 */ /* 0x000fc4000f8e02ff */
[----:B------:R-:W-:Y:S02]  /*0470*/  USHF.L.U32 UR15, UR26, 0x2, URZ ;  /* 0x000000021a0f7899 */ /* 0x000fe400080006ff */
[----:B--23--:R-:W-:-:S12]  /*0480*/  USHF.L.U32 UR20, UR26, 0x1, URZ ;  /* 0x000000011a147899 */ /* 0x00cfd800080006ff */
.L_x_294:
[----:B------:R-:W-:Y:S01]  /*0490*/  USHF.R.S32.HI UR23, URZ, 0x1f, UR5 ;  /* 0x0000001fff177899 */ /* 0x000fe20008011405 */
[----:B------:R-:W-:Y:S01]  /*04a0*/  SHF.R.S32.HI R28, RZ, 0x1f, R0 ;  /* 0x0000001fff1c7819 */ /* 0x000fe20000011400 */
[----:B------:R-:W-:Y:S01]  /*04b0*/  USHF.R.S32.HI UR24, URZ, 0x1f, UR21 ;  /* 0x0000001fff187899 */ /* 0x000fe20008011415 */
[----:B------:R-:W-:Y:S01]  /*04c0*/  IADD3 R11, P0, PT, R0, UR5, RZ ;  /* 0x00000005000b7c10 */ /* 0x000fe2000ff1e0ff */
[----:B------:R-:W-:Y:S01]  /*04d0*/  USHF.R.S32.HI UR25, URZ, 0x1f, UR14 ;  /* 0x0000001fff197899 */ /* 0x000fe2000801140e */
[----:B------:R-:W-:Y:S02]  /*04e0*/  IADD3 R9, P1, PT, R6, UR5, RZ ;  /* 0x0000000506097c10 */ /* 0x000fe4000ff3e0ff */
[----:B------:R-:W-:Y:S02]  /*04f0*/  SHF.R.S32.HI R25, RZ, 0x1f, R6 ;  /* 0x0000001fff197819 */ /* 0x000fe40000011406 */
[----:B------:R-:W-:Y:S02]  /*0500*/  IADD3.X R12, PT, PT, R28, UR23, RZ, P0, !PT ;  /* 0x000000171c0c7c10 */ /* 0x000fe400087fe4ff */
[----:B------:R-:W-:-:S02]  /*0510*/  LEA R14, P0, R11, UR16, 0x2 ;  /* 0x000000100b0e7c11 */ /* 0x000fc4000f8010ff */
[----:B------:R-:W-:Y:S01]  /*0520*/  IADD3.X R16, PT, PT, R25, UR23, RZ, P1, !PT ;  /* 0x0000001719107c10 */ /* 0x000fe20008ffe4ff */
[----:B------:R-:W-:Y:S01]  /*0530*/  USHF.R.S32.HI UR23, URZ, 0x1f, UR20 ;  /* 0x0000001fff177899 */ /* 0x000fe20008011414 */
[----:B------:R-:W-:Y:S02]  /*0540*/  IADD3 R7, P2, PT, R0, UR21, RZ ;  /* 0x0000001500077c10 */ /* 0x000fe4000ff5e0ff */
[----:B------:R-:W-:Y:S02]  /*0550*/  LEA R10, P1, R9, UR18, 0x2 ;  /* 0x00000012090a7c11 */ /* 0x000fe4000f8210ff */
[----:B------:R-:W-:Y:S02]  /*0560*/  LEA.HI.X R15, R11, UR17, R12, 0x2, P0 ;  /* 0x000000110b0f7c11 */ /* 0x000fe400080f140c */
[----:B------:R-:W-:Y:S02]  /*0570*/  IADD3.X R12, PT, PT, R28, UR24, RZ, P2, !PT ;  /* 0x000000181c0c7c10 */ /* 0x000fe400097fe4ff */
[----:B------:R-:W-:-:S02]  /*0580*/  LEA R22, P0, R7, UR16, 0x2 ;  /* 0x0000001007167c11 */ /* 0x000fc4000f8010ff */
[----:B------:R-:W-:Y:S02]  /*0590*/  LEA.HI.X R11, R9, UR19, R16, 0x2, P1 ;  /* 0x00000013090b7c11 */ /* 0x000fe400088f1410 */
[----:B------:R-:W-:Y:S02]  /*05a0*/  IADD3 R9, P1, PT, R6, UR21, RZ ;  /* 0x0000001506097c10 */ /* 0x000fe4000ff3e0ff */
[----:B------:R-:W-:Y:S01]  /*05b0*/  LEA.HI.X R23, R7, UR17, R12, 0x2, P0 ;  /* 0x0000001107177c11 */ /* 0x000fe200080f140c */
[----:B------:R-:W2:Y:S01]  /*05c0*/  LDG.E R10, desc[UR12][R10.64] ;  /* 0x0000000c0a0a7981 */ /* 0x000ea2000c1e1900 */
[----:B------:R-:W-:Y:S02]  /*05d0*/  IADD3 R17, P2, PT, R0, UR20, RZ ;  /* 0x0000001400117c10 */ /* 0x000fe4000ff5e0ff */
[----:B------:R-:W-:Y:S02]  /*05e0*/  IADD3.X R20, PT, PT, R25, UR24, RZ, P1, !PT ;  /* 0x0000001819147c10 */ /* 0x000fe40008ffe4ff */
[----:B------:R-:W-:-:S02]  /*05f0*/  LEA R12, P0, R9, UR18, 0x2 ;  /* 0x00000012090c7c11 */ /* 0x000fc4000f8010ff */
[----:B------:R-:W-:Y:S02]  /*0600*/  IADD3.X R18, PT, PT, R28, UR23, RZ, P2, !PT ;  /* 0x000000171c127c10 */ /* 0x000fe400097fe4ff */
[----:B------:R-:W-:Y:S02]  /*0610*/  LEA R16, P1, R17, UR16, 0x2 ;  /* 0x0000001011107c11 */ /* 0x000fe4000f8210ff */
[----:B------:R-:W-:Y:S02]  /*0620*/  LEA.HI.X R13, R9, UR19, R20, 0x2, P0 ;  /* 0x00000013090d7c11 */ /* 0x000fe400080f1414 */
[----:B------:R-:W-:Y:S02]  /*0630*/  IADD3 R7, P2, PT, R6, UR20, RZ ;  /* 0x0000001406077c10 */ /* 0x000fe4000ff5e0ff */
[----:B------:R-:W-:Y:S01]  /*0640*/  IADD3 R9, P3, PT, R0, UR14, RZ ;  /* 0x0000000e00097c10 */ /* 0x000fe2000ff7e0ff */
[----:B------:R-:W-:Y:S01]  /*0650*/  USHF.R.S32.HI UR24, URZ, 0x1f, UR9 ;  /* 0x0000001fff187899 */ /* 0x000fe20008011409 */
[----:B------:R-:W-:Y:S01]  /*0660*/  LEA.HI.X R17, R17, UR17, R18, 0x2, P1 ;  /* 0x0000001111117c11 */ /* 0x000fe200088f1412 */
[----:B------:R-:W3:Y:S01]  /*0670*/  LDG.E R12, desc[UR12][R12.64] ;  /* 0x0000000c0c0c7981 */ /* 0x000ee2000c1e1900 */
[----:B------:R-:W-:-:S02]  /*0680*/  IADD3.X R24, PT, PT, R25, UR23, RZ, P2, !PT ;  /* 0x0000001719187c10 */ /* 0x000fc400097fe4ff */
[----:B------:R-:W-:Y:S02]  /*0690*/  LEA R20, P0, R7, UR18, 0x2 ;  /* 0x0000001207147c11 */ /* 0x000fe4000f8010ff */
[----:B------:R-:W-:Y:S02]  /*06a0*/  IADD3.X R18, PT, PT, R28, UR25, RZ, P3, !PT ;  /* 0x000000191c127c10 */ /* 0x000fe40009ffe4ff */
[----:B------:R-:W-:Y:S01]  /*06b0*/  LEA R26, P1, R9, UR16, 0x2 ;  /* 0x00000010091a7c11 */ /* 0x000fe2000f8210ff */
[----:B------:R-:W-:Y:S01]  /*06c0*/  USHF.R.S32.HI UR23, URZ, 0x1f, UR15 ;  /* 0x0000001fff177899 */ /* 0x000fe2000801140f */
[----:B------:R-:W-:Y:S01]  /*06d0*/  LEA.HI.X R21, R7, UR19, R24, 0x2, P0 ;  /* 0x0000001307157c11 */ /* 0x000fe200080f1418 */
[----:B------:R-:W4:Y:S01]  /*06e0*/  LDG.E R11, desc[UR12][R16.64] ;  /* 0x0000000c100b7981 */ /* 0x000f22000c1e1900 */
[----:B------:R-:W-:Y:S02]  /*06f0*/  LEA.HI.X R27, R9, UR17, R18, 0x2, P1 ;  /* 0x00000011091b7c11 */ /* 0x000fe400088f1412 */
[----:B------:R-:W-:Y:S01]  /*0700*/  IADD3 R19, P0, PT, R6, UR14, RZ ;  /* 0x0000000e06137c10 */ /* 0x000fe2000ff1e0ff */
[----:B------:R0:W3:Y:S01]  /*0710*/  LDG.E R9, desc[UR12][R22.64] ;  /* 0x0000000c16097981 */ /* 0x0000e2000c1e1900 */
[----:B------:R-:W-:-:S03]  /*0720*/  IADD3 R24, P1, PT, R0, UR15, RZ ;  /* 0x0000000f00187c10 */ /* 0x000fc6000ff3e0ff */
[----:B------:R1:W2:Y:S01]  /*0730*/  LDG.E R7, desc[UR12][R14.64] ;  /* 0x0000000c0e077981 */ /* 0x0002a2000c1e1900 */
[----:B------:R-:W-:-:S03]  /*0740*/  IADD3.X R29, PT, PT, R28, UR23, RZ, P1, !PT ;  /* 0x000000171c1d7c10 */ /* 0x000fc60008ffe4ff */
[----:B------:R1:W4:Y:S01]  /*0750*/  LDG.E R13, desc[UR12][R26.64] ;  /* 0x0000000c1a0d7981 */ /* 0x000322000c1e1900 */
[----:B0-----:R-:W-:Y:S02]  /*0760*/  IADD3.X R22, PT, PT, R25, UR25, RZ, P0, !PT ;  /* 0x0000001919167c10 */ /* 0x001fe400087fe4ff */
[C---:B------:R-:W-:Y:S01]  /*0770*/  LEA R18, P0, R19.reuse, UR18, 0x2 ;  /* 0x0000001213127c11 */ /* 0x040fe2000f8010ff */
[----:B------:R-:W4:Y:S01]  /*0780*/  LDG.E R20, desc[UR12][R20.64] ;  /* 0x0000000c14147981 */ /* 0x000f22000c1e1900 */
[C---:B-1----:R-:W-:Y:S02]  /*0790*/  LEA R14, P1, R24.reuse, UR16, 0x2 ;  /* 0x00000010180e7c11 */ /* 0x042fe4000f8210ff */
[----:B------:R-:W-:Y:S02]  /*07a0*/  LEA.HI.X R19, R19, UR19, R22, 0x2, P0 ;  /* 0x0000001313137c11 */ /* 0x000fe400080f1416 */
[----:B------:R-:W-:Y:S02]  /*07b0*/  LEA.HI.X R15, R24, UR17, R29, 0x2, P1 ;  /* 0x00000011180f7c11 */ /* 0x000fe400088f141d */
[----:B------:R-:W-:-:S02]  /*07c0*/  IADD3 R23, P0, PT, R6, UR15, RZ ;  /* 0x0000000f06177c10 */ /* 0x000fc4000ff1e0ff */
[----:B------:R-:W-:Y:S01]  /*07d0*/  IADD3 R24, P1, PT, R0, UR9, RZ ;  /* 0x0000000900187c10 */ /* 0x000fe2000ff3e0ff */
[----:B------:R0:W4:Y:S01]  /*07e0*/  LDG.E R21, desc[UR12][R14.64] ;  /* 0x0000000c0e157981 */ /* 0x000122000c1e1900 */
[----:B------:R-:W-:Y:S02]  /*07f0*/  IADD3.X R26, PT, PT, R25, UR23, RZ, P0, !PT ;  /* 0x00000017191a7c10 */ /* 0x000fe400087fe4ff */
[----:B------:R-:W-:Y:S02]  /*0800*/  IADD3.X R29, PT, PT, R28, UR24, RZ, P1, !PT ;  /* 0x000000181c1d7c10 */ /* 0x000fe40008ffe4ff */
[C---:B------:R-:W-:Y:S02]  /*0810*/  LEA R22, P0, R23.reuse, UR18, 0x2 ;  /* 0x0000001217167c11 */ /* 0x040fe4000f8010ff */
[----:B------:R-:W-:Y:S02]  /*0820*/  LEA R16, P1, R24, UR16, 0x2 ;  /* 0x0000001018107c11 */ /* 0x000fe4000f8210ff */
[----:B------:R-:W-:-:S02]  /*0830*/  LEA.HI.X R23, R23, UR19, R26, 0x2, P0 ;  /* 0x0000001317177c11 */ /* 0x000fc400080f141a */
[----:B------:R-:W-:Y:S02]  /*0840*/  LEA.HI.X R17, R24, UR17, R29, 0x2, P1 ;  /* 0x0000001118117c11 */ /* 0x000fe400088f141d */
[----:B------:R-:W-:Y:S01]  /*0850*/  IADD3 R29, P0, PT, R6, UR9, RZ ;  /* 0x00000009061d7c10 */ /* 0x000fe2000ff1e0ff */
[----:B------:R-:W-:Y:S01]  /*0860*/  USHF.R.S32.HI UR23, URZ, 0x1f, UR8 ;  /* 0x0000001fff177899 */ /* 0x000fe20008011408 */
[----:B------:R1:W4:Y:S02]  /*0870*/  LDG.E R24, desc[UR12][R18.64] ;  /* 0x0000000c12187981 */ /* 0x000324000c1e1900 */
[----:B------:R-:W-:Y:S02]  /*0880*/  IADD3.X R27, PT, PT, R25, UR24, RZ, P0, !PT ;  /* 0x00000018191b7c10 */ /* 0x000fe400087fe4ff */
[----:B0-----:R-:W-:Y:S01]  /*0890*/  LEA R14, P0, R29, UR18, 0x2 ;  /* 0x000000121d0e7c11 */ /* 0x001fe2000f8010ff */
[----:B------:R0:W4:Y:S01]  /*08a0*/  LDG.E R26, desc[UR12][R22.64] ;  /* 0x0000000c161a7981 */ /* 0x000122000c1e1900 */
[----:B-1----:R-:W-:-:S02]  /*08b0*/  IADD3 R19, P1, PT, R0, UR8, RZ ;  /* 0x0000000800137c10 */ /* 0x002fc4000ff3e0ff */
[----:B------:R-:W-:Y:S02]  /*08c0*/  LEA.HI.X R15, R29, UR19, R27, 0x2, P0 ;  /* 0x000000131d0f7c11 */ /* 0x000fe400080f141b */
[----:B------:R-:W-:Y:S01]  /*08d0*/  IADD3.X R29, PT, PT, R28, UR23, RZ, P1, !PT ;  /* 0x000000171c1d7c10 */ /* 0x000fe20008ffe4ff */
[----:B------:R-:W4:Y:S01]  /*08e0*/  LDG.E R27, desc[UR12][R16.64] ;  /* 0x0000000c101b7981 */ /* 0x000f22000c1e1900 */
[----:B------:R-:W-:-:S04]  /*08f0*/  LEA R18, P0, R19, UR16, 0x2 ;  /* 0x0000001013127c11 */ /* 0x000fc8000f8010ff */
[----:B------:R-:W-:Y:S02]  /*0900*/  LEA.HI.X R19, R19, UR17, R29, 0x2, P0 ;  /* 0x0000001113137c11 */ /* 0x000fe400080f141d */
[----:B0-----:R-:W-:Y:S01]  /*0910*/  IADD3 R23, P0, PT, R6, UR8, RZ ;  /* 0x0000000806177c10 */ /* 0x001fe2000ff1e0ff */
[----:B------:R0:W4:Y:S04]  /*0920*/  LDG.E R29, desc[UR12][R14.64] ;  /* 0x0000000c0e1d7981 */ /* 0x000128000c1e1900 */
[----:B------:R-:W4:Y:S01]  /*0930*/  LDG.E R18, desc[UR12][R18.64] ;  /* 0x0000000c12127981 */ /* 0x000f22000c1e1900 */
[----:B0-----:R-:W-:Y:S02]  /*0940*/  IADD3.X R14, PT, PT, R25, UR23, RZ, P0, !PT ;  /* 0x00000017190e7c10 */ /* 0x001fe400087fe4ff */
[----:B------:R-:W-:Y:S01]  /*0950*/  LEA R22, P0, R23, UR18, 0x2 ;  /* 0x0000001217167c11 */ /* 0x000fe2000f8010ff */
[----:B------:R-:W-:-:S03]  /*0960*/  USHF.R.S32.HI UR23, URZ, 0x1f, UR10 ;  /* 0x0000001fff177899 */ /* 0x000fc6000801140a */
[----:B------:R-:W-:Y:S02]  /*0970*/  LEA.HI.X R23, R23, UR19, R14, 0x2, P0 ;  /* 0x0000001317177c11 */ /* 0x000fe400080f140e */
[----:B------:R-:W-:Y:S02]  /*0980*/  IADD3 R17, P0, PT, R0, UR10, RZ ;  /* 0x0000000a00117c10 */ /* 0x000fe4000ff1e0ff */
[----:B------:R-:W-:Y:S02]  /*0990*/  IADD3 R15, P1, PT, R6, UR10, RZ ;  /* 0x0000000a060f7c10 */ /* 0x000fe4000ff3e0ff */
[----:B------:R-:W-:Y:S01]  /*09a0*/  IADD3.X R28, PT, PT, R28, UR23, RZ, P0, !PT ;  /* 0x000000171c1c7c10 */ /* 0x000fe200087fe4ff */
[----:B------:R-:W4:Y:S01]  /*09b0*/  LDG.E R23, desc[UR12][R22.64] ;  /* 0x0000000c16177981 */ /* 0x000f22000c1e1900 */
[----:B------:R-:W-:-:S04]  /*09c0*/  LEA R16, P0, R17, UR16, 0x2 ;  /* 0x0000001011107c11 */ /* 0x000fc8000f8010ff */
[----:B------:R-:W-:Y:S02]  /*09d0*/  LEA.HI.X R17, R17, UR17, R28, 0x2, P0 ;  /* 0x0000001111117c11 */ /* 0x000fe400080f141c */
[----:B------:R-:W-:Y:S02]  /*09e0*/  IADD3.X R28, PT, PT, R25, UR23, RZ, P1, !PT ;  /* 0x00000017191c7c10 */ /* 0x000fe40008ffe4ff */
[C---:B------:R-:W-:Y:S01]  /*09f0*/  LEA R14, P0, R15.reuse, UR18, 0x2 ;  /* 0x000000120f0e7c11 */ /* 0x040fe2000f8010ff */
[----:B------:R-:W4:Y:S03]  /*0a00*/  LDG.E R16, desc[UR12][R16.64] ;  /* 0x0000000c10107981 */ /* 0x000f26000c1e1900 */
[----:B------:R-:W-:-:S06]  /*0a10*/  LEA.HI.X R15, R15, UR19, R28, 0x2, P0 ;  /* 0x000000130f0f7c11 */ /* 0x000fcc00080f141c */
[----:B------:R-:W4:Y:S01]  /*0a20*/  LDG.E R15, desc[UR12][R14.64] ;  /* 0x0000000c0e0f7981 */ /* 0x000f22000c1e1900 */
        /* <DEDUP_REMOVED lines=10> */
[----:B--2---:R-:W-:Y:S01]  /*0ad0*/  FADD R7, -R7, R10 ;  /* 0x0000000a07077221 */ /* 0x004fe20000000100 */
[----:B---3--:R-:W-:-:S04]  /*0ae0*/  FADD R12, -R9, R12 ;  /* 0x0000000c090c7221 */ /* 0x008fc80000000100 */
[----:B------:R-:W-:-:S04]  /*0af0*/  FSETP.GEU.AND P0, PT, R8, |R7|, PT ;  /* 0x400000070800720b */ /* 0x000fc80003f0e000 */
[----:B------:R-:W-:Y:S01]  /*0b00*/  FSEL R7, |R7|, R8, !P0 ;  /* 0x0000000807077208 */ /* 0x000fe20004000200 */
[----:B----4-:R-:W-:-:S03]  /*0b10*/  FADD R20, -R11, R20 ;  /* 0x000000140b147221 */ /* 0x010fc60000000100 */
[----:B------:R-:W-:-:S04]  /*0b20*/  FSETP.GEU.AND P0, PT, R7, |R12|, PT ;  /* 0x4000000c0700720b */ /* 0x000fc80003f0e000 */
[----:B------:R-:W-:-:S04]  /*0b30*/  FSEL R7, |R12|, R7, !P0 ;  /* 0x000000070c077208 */ /* 0x000fc80004000200 */
[----:B------:R-:W-:-:S04]  /*0b40*/  FSETP.GEU.AND P0, PT, R7, |R20|, PT ;  /* 0x400000140700720b */ /* 0x000fc80003f0e000 */
[----:B------:R-:W-:Y:S01]  /*0b50*/  FSEL R7, |R20|, R7, !P0 ;  /* 0x0000000714077208 */ /* 0x000fe20004000200 */
[----:B------:R-:W-:-:S05]  /*0b60*/  FADD R24, -R13, R24 ;  /* 0x000000180d187221 */ /* 0x000fca0000000100 */
[----:B------:R-:W-:Y:S01]  /*0b70*/  FSETP.GEU.AND P0, PT, R7, |R24|, PT ;  /* 0x400000180700720b */ /* 0x000fe20003f0e000 */
[----:B------:R-:W-:-:S03]  /*0b80*/  FADD R26, -R21, R26 ;  /* 0x0000001a151a7221 */ /* 0x000fc60000000100 */
        /* <DEDUP_REMOVED lines=14> */
.L_x_293:
[----:B------:R-:W0:Y:S02]  /*0c70*/  LDCU UR8, c[0x0][0x398] ;  /* 0x00007300ff0877ac */ /* 0x000e240008000800 */
[----:B0-----:R-:W-:-:S04]  /*0c80*/  ULOP3.LUT UR8, UR8, 0x7, URZ, 0xc0, !UPT ;  /* 0x0000000708087892 */ /* 0x001fc8000f8ec0ff */
[----:B------:R-:W-:-:S09]  /*0c90*/  UISETP.NE.AND UP0, UPT, UR8, URZ, UPT ;  /* 0x000000ff0800728c */ /* 0x000fd2000bf05270 */
[----:B------:R-:W-:Y:S05]  /*0ca0*/  BRA.U !UP0, `(.L_x_295) ;  /* 0x0000000508f87547 */ /* 0x000fea000b800000 */
[----:B------:R-:W0:Y:S01]  /*0cb0*/  LDCU UR10, c[0x0][0x398] ;  /* 0x00007300ff0a77ac */ /* 0x000e220008000800 */
[----:B------:R-:W-:Y:S02]  /*0cc0*/  SHF.R.S32.HI R9, RZ, 0x1f, R6 ;  /* 0x0000001fff097819 */ /* 0x000fe40000011406 */
        /* <DEDUP_REMOVED lines=22> */
[----:B------:R-:W-:Y:S01]  /*0e30*/  IADD3.X R11, PT, PT, R9, UR14, RZ, P3, !PT ;  /* 0x0000000e090b7c10 */ /* 0x000fe20009ffe4ff */
[----:B------:R-:W-:Y:S01]  /*0e40*/  USHF.R.S32.HI UR14, URZ, 0x1f, UR8 ;  /* 0x0000001fff0e7899 */ /* 0x000fe20008011408 */
[----:B------:R-:W-:-:S02]  /*0e50*/  LEA R16, P1, R13, UR20, 0x2 ;  /* 0x000000140d107c11 */ /* 0x000fc4000f8210ff */
[----:B------:R-:W-:Y:S02]  /*0e60*/  LEA R12, P2, R10, UR22, 0x2 ;  /* 0x000000160a0c7c11 */ /* 0x000fe4000f8410ff */
[----:B------:R-:W-:Y:S02]  /*0e70*/  LEA.HI.X R21, R15, UR23, R22, 0x2, P0 ;  /* 0x000000170f157c11 */ /* 0x000fe400080f1416 */
[----:B------:R-:W-:Y:S01]  /*0e80*/  IADD3 R15, P0, PT, R0, UR8, RZ ;  /* 0x00000008000f7c10 */ /* 0x000fe2000ff1e0ff */
[----:B------:R-:W-:Y:S01]  /*0e90*/  UIADD3 UR9, UPT, UPT, UR8, UR9, URZ ;  /* 0x0000000908097290 */ /* 0x000fe2000fffe0ff */
[----:B------:R-:W-:Y:S01]  /*0ea0*/  LEA.HI.X R17, R13, UR21, R14, 0x2, P1 ;  /* 0x000000150d117c11 */ /* 0x000fe200088f140e */
[----:B------:R0:W2:Y:S01]  /*0eb0*/  LDG.E R22, desc[UR12][R18.64] ;  /* 0x0000000c12167981 */ /* 0x0000a2000c1e1900 */
[----:B------:R-:W-:Y:S02]  /*0ec0*/  LEA.HI.X R13, R10, UR23, R11, 0x2, P2 ;  /* 0x000000170a0d7c11 */ /* 0x000fe400090f140b */
[----:B------:R-:W-:Y:S01]  /*0ed0*/  IADD3 R11, P1, PT, R6, UR8, RZ ;  /* 0x00000008060b7c10 */ /* 0x000fe2000ff3e0ff */
[----:B------:R1:W2:Y:S01]  /*0ee0*/  LDG.E R23, desc[UR12][R20.64] ;  /* 0x0000000c14177981 */ /* 0x0002a2000c1e1900 */
[----:B------:R-:W-:-:S02]  /*0ef0*/  IADD3.X R26, PT, PT, R7, UR14, RZ, P0, !PT ;  /* 0x0000000e071a7c10 */ /* 0x000fc400087fe4ff */
[----:B------:R-:W-:Y:S01]  /*0f00*/  LEA R14, P0, R15, UR20, 0x2 ;  /* 0x000000140f0e7c11 */ /* 0x000fe2000f8010ff */
[----:B------:R-:W-:Y:S01]  /*0f10*/  USHF.R.S32.HI UR8, URZ, 0x1f, UR9 ;  /* 0x0000001fff087899 */ /* 0x000fe20008011409 */
[----:B------:R-:W-:Y:S01]  /*0f20*/  IADD3.X R24, PT, PT, R9, UR14, RZ, P1, !PT ;  /* 0x0000000e09187c10 */ /* 0x000fe20008ffe4ff */
[----:B------:R-:W3:Y:S01]  /*0f30*/  LDG.E R16, desc[UR12][R16.64] ;  /* 0x0000000c10107981 */ /* 0x000ee2000c1e1900 */
[----:B------:R-:W-:Y:S02]  /*0f40*/  LEA R10, P1, R11, UR22, 0x2 ;  /* 0x000000160b0a7c11 */ /* 0x000fe4000f8210ff */
[----:B------:R-:W-:Y:S01]  /*0f50*/  LEA.HI.X R15, R15, UR21, R26, 0x2, P0 ;  /* 0x000000150f0f7c11 */ /* 0x000fe200080f141a */
[----:B------:R-:W3:Y:S01]  /*0f60*/  LDG.E R13, desc[UR12][R12.64] ;  /* 0x0000000c0c0d7981 */ /* 0x000ee2000c1e1900 */
[----:B0-----:R-:W-:Y:S02]  /*0f70*/  IADD3 R19, P0, PT, R0, UR9, RZ ;  /* 0x0000000900137c10 */ /* 0x001fe4000ff1e0ff */
[----:B------:R-:W-:Y:S01]  /*0f80*/  LEA.HI.X R11, R11, UR23, R24, 0x2, P1 ;  /* 0x000000170b0b7c11 */ /* 0x000fe200088f1418 */
[----:B------:R-:W4:Y:S01]  /*0f90*/  LDG.E R14, desc[UR12][R14.64] ;  /* 0x0000000c0e0e7981 */ /* 0x000f22000c1e1900 */
[----:B------:R-:W-:-:S02]  /*0fa0*/  LEA R18, P1, R19, UR20, 0x2 ;  /* 0x0000001413127c11 */ /* 0x000fc4000f8210ff */
[----:B------:R-:W-:Y:S02]  /*0fb0*/  IADD3.X R24, PT, PT, R7, UR8, RZ, P0, !PT ;  /* 0x0000000807187c10 */ /* 0x000fe400087fe4ff */
[----:B-1----:R-:W-:Y:S01]  /*0fc0*/  IADD3 R21, P0, PT, R6, UR9, RZ ;  /* 0x0000000906157c10 */ /* 0x002fe2000ff1e0ff */
[----:B------:R-:W4:Y:S01]  /*0fd0*/  LDG.E R11, desc[UR12][R10.64] ;  /* 0x0000000c0a0b7981 */ /* 0x000f22000c1e1900 */
[----:B------:R-:W-:Y:S02]  /*0fe0*/  LEA.HI.X R19, R19, UR21, R24, 0x2, P1 ;  /* 0x0000001513137c11 */ /* 0x000fe400088f1418 */
[----:B------:R-:W-:Y:S02]  /*0ff0*/  LEA R20, P1, R21, UR22, 0x2 ;  /* 0x0000001615147c11 */ /* 0x000fe4000f8210ff */
[----:B------:R-:W-:Y:S01]  /*1000*/  IADD3.X R24, PT, PT, R9, UR8, RZ, P0, !PT ;  /* 0x0000000809187c10 */ /* 0x000fe200087fe4ff */
[----:B------:R-:W4:Y:S03]  /*1010*/  LDG.E R18, desc[UR12][R18.64] ;  /* 0x0000000c12127981 */ /* 0x000f26000c1e1900 */
[----:B------:R-:W-:-:S06]  /*1020*/  LEA.HI.X R21, R21, UR23, R24, 0x2, P1 ;  /* 0x0000001715157c11 */ /* 0x000fcc00088f1418 */
[----:B------:R-:W4:Y:S01]  /*1030*/  LDG.E R21, desc[UR12][R20.64] ;  /* 0x0000000c14157981 */ /* 0x000f22000c1e1900 */
        /* <DEDUP_REMOVED lines=10> */
[----:B------:R-:W-:-:S05]  /*10e0*/  FADD R11, -R18, R21 ;  /* 0x00000015120b7221 */ /* 0x000fca0000000100 */
[----:B------:R-:W-:-:S04]  /*10f0*/  FSETP.GEU.AND P0, PT, R8, |R11|, PT ;  /* 0x4000000b0800720b */ /* 0x000fc80003f0e000 */
[----:B------:R-:W-:-:S09]  /*1100*/  FSEL R8, |R11|, R8, !P0 ;  /* 0x000000080b087208 */ /* 0x000fd20004000200 */
.L_x_296:
        /* <DEDUP_REMOVED lines=38> */
.L_x_297:
        /* <DEDUP_REMOVED lines=18> */
.L_x_295:
[----:B------:R-:W0:Y:S01]  /*1490*/  S2R R6, SR_TID.X ;  /* 0x0000000000067919 */ /* 0x000e220000002100 */
[----:B------:R-:W1:Y:S01]  /*14a0*/  S2UR UR8, SR_CgaCtaId ;  /* 0x00000000000879c3 */ /* 0x000e620000008800 */
[----:B-----5:R-:W-:Y:S01]  /*14b0*/  FSETP.GTU.AND P0, PT, R8, R3, PT ;  /* 0x000000030800720b */ /* 0x020fe20003f0c000 */
[----:B------:R-:W-:Y:S02]  /*14c0*/  UMOV UR5, 0x400 ;  /* 0x0000040000057882 */ /* 0x000fe40000000000 */
[----:B-1----:R-:W-:-:S06]  /*14d0*/  ULEA UR5, UR8, UR5, 0x18 ;  /* 0x0000000508057291 */ /* 0x002fcc000f8ec0ff */
[----:B0-----:R-:W-:-:S05]  /*14e0*/  LEA R7, R6, UR5, 0x2 ;  /* 0x0000000506077c11 */ /* 0x001fca000f8e10ff */
[----:B------:R-:W0:Y:S02]  /*14f0*/  @!P0 LDS R6, [R7] ;  /* 0x0000000007068984 */ /* 0x000e240000000800 */
[----:B0-----:R-:W-:-:S05]  /*1500*/  @!P0 VIADD R6, R6, 0x1 ;  /* 0x0000000106068836 */ /* 0x001fca0000000000 */
[----:B------:R0:W-:Y:S02]  /*1510*/  @!P0 STS [R7], R6 ;  /* 0x0000000607008388 */ /* 0x0001e40000000800 */
.L_x_292:
[----:B------:R-:W-:Y:S05]  /*1520*/  BSYNC.RECONVERGENT B0 ;  /* 0x0000000000007941 */ /* 0x000fea0003800200 */
.L_x_291:
[----:B------:R-:W1:Y:S01]  /*1530*/  LDCU UR5, c[0x0][0x39c] ;  /* 0x00007380ff0577ac */ /* 0x000e620008000800 */
[----:B------:R-:W-:-:S04]  /*1540*/  UIADD3 UR4, UPT, UPT, UR4, 0x1, URZ ;  /* 0x0000000104047890 */ /* 0x000fc8000fffe0ff */
[----:B-1----:R-:W-:-:S09]  /*1550*/  UISETP.NE.AND UP0, UPT, UR4, UR5, UPT ;  /* 0x000000050400728c */ /* 0x002fd2000bf05270 */
[----:B------:R-:W-:Y:S05]  /*1560*/  BRA.U !UP0, `(.L_x_289) ;  /* 0x0000000108dc7547 */ /* 0x000fea000b800000 */
[----:B------:R-:W-:Y:S05]  /*1570*/  BRA `(.L_x_298) ;  /* 0xffffffec00687947 */ /* 0x000fea000383ffff */
.L_x_290:
        /* <DEDUP_REMOVED lines=10> */
[----:B------:R-:W-:Y:S01]  /*1620*/  ULOP3.LUT UR4, UR6, 0x7ffffffc, URZ, 0xc0, !UPT ;  /* 0x7ffffffc06047892 */ /* 0x000fe2000f8ec0ff */
[----:B------:R-:W-:-:S11]  /*1630*/  UMOV UR5, URZ ;  /* 0x000000ff00057c82 */ /* 0x000fd60008000000 */
.L_x_300:
[----:B------:R-:W-:Y:S01]  /*1640*/  ISETP.LT.AND P0, PT, R5, UR5, PT ;  /* 0x0000000505007c0c */ /* 0x000fe2000bf01270 */
[----:B------:R-:W-:-:S03]  /*1650*/  UIADD3 UR6, UPT, UPT, UR5, 0x1, URZ ;  /* 0x0000000105067890 */ /* 0x000fc6000fffe0ff */
[----:B------:R-:W-:-:S04]  /*1660*/  ISETP.LE.AND P0, PT, R4, UR5, !P0 ;  /* 0x0000000504007c0c */ /* 0x000fc8000c703270 */
[----:B-----5:R-:W-:Y:S02]  /*1670*/  FSETP.LTU.OR P1, PT, R3, RZ, P0 ;  /* 0x000000ff0300720b */ /* 0x020fe40000729400 */
[----:B------:R-:W-:-:S04]  /*1680*/  ISETP.LE.AND P0, PT, R5, UR5, PT ;  /* 0x0000000505007c0c */ /* 0x000fc8000bf03270 */
[----:B------:R-:W-:Y:S01]  /*1690*/  ISETP.LE.AND P0, PT, R4, UR6, !P0 ;  /* 0x0000000604007c0c */ /* 0x000fe2000c703270 */
[----:B------:R-:W-:-:S03]  /*16a0*/  UIADD3 UR6, UPT, UPT, UR5, 0x2, URZ ;  /* 0x0000000205067890 */ /* 0x000fc6000fffe0ff */
[----:B------:R-:W-:-:S03]  /*16b0*/  FSETP.LTU.OR P0, PT, R3, RZ, P0 ;  /* 0x000000ff0300720b */ /* 0x000fc60000709400 */
[----:B0-----:R-:W0:Y:S02]  /*16c0*/  @!P1 LDS R2, [R9] ;  /* 0x0000000009029984 */ /* 0x001e240000000800 */
[----:B0-----:R-:W-:-:S05]  /*16d0*/  @!P1 VIADD R2, R2, 0x1 ;  /* 0x0000000102029836 */ /* 0x001fca0000000000 */
[----:B------:R-:W-:Y:S01]  /*16e0*/  @!P1 STS [R9], R2 ;  /* 0x0000000209009388 */ /* 0x000fe20000000800 */
[----:B------:R-:W-:-:S03]  /*16f0*/  ISETP.LT.AND P1, PT, R5, UR6, PT ;  /* 0x0000000605007c0c */ /* 0x000fc6000bf21270 */
[----:B------:R-:W0:Y:S01]  /*1700*/  @!P0 LDS R6, [R9] ;  /* 0x0000000009068984 */ /* 0x000e220000000800 */
[----:B------:R-:W-:Y:S01]  /*1710*/  ISETP.LE.AND P1, PT, R4, UR6, !P1 ;  /* 0x0000000604007c0c */ /* 0x000fe2000cf23270 */
[----:B------:R-:W-:Y:S02]  /*1720*/  UIADD3 UR6, UPT, UPT, UR5, 0x3, URZ ;  /* 0x0000000305067890 */ /* 0x000fe4000fffe0ff */
[----:B------:R-:W-:Y:S01]  /*1730*/  UIADD3 UR5, UPT, UPT, UR5, 0x4, URZ ;  /* 0x0000000405057890 */ /* 0x000fe2000fffe0ff */
[----:B------:R-:W-:-:S03]  /*1740*/  FSETP.LTU.OR P1, PT, R3, RZ, P1 ;  /* 0x000000ff0300720b */ /* 0x000fc60000f29400 */
[----:B------:R-:W-:Y:S01]  /*1750*/  UISETP.NE.AND UP1, UPT, UR5, UR4, UPT ;  /* 0x000000040500728c */ /* 0x000fe2000bf25270 */
[----:B0-----:R-:W-:-:S05]  /*1760*/  @!P0 VIADD R6, R6, 0x1 ;  /* 0x0000000106068836 */ /* 0x001fca0000000000 */
[----:B------:R-:W-:Y:S01]  /*1770*/  @!P0 STS [R9], R6 ;  /* 0x0000000609008388 */ /* 0x000fe20000000800 */
[----:B------:R-:W-:-:S03]  /*1780*/  ISETP.LT.AND P0, PT, R5, UR6, PT ;  /* 0x0000000605007c0c */ /* 0x000fc6000bf01270 */
[----:B------:R-:W0:Y:S01]  /*1790*/  @!P1 LDS R7, [R9] ;  /* 0x0000000009079984 */ /* 0x000e220000000800 */
[----:B------:R-:W-:-:S04]  /*17a0*/  ISETP.LE.AND P0, PT, R4, UR6, !P0 ;  /* 0x0000000604007c0c */ /* 0x000fc8000c703270 */
[----:B------:R-:W-:Y:S01]  /*17b0*/  FSETP.LTU.OR P0, PT, R3, RZ, P0 ;  /* 0x000000ff0300720b */ /* 0x000fe20000709400 */
[----:B0-----:R-:W-:-:S05]  /*17c0*/  @!P1 VIADD R2, R7, 0x1 ;  /* 0x0000000107029836 */ /* 0x001fca0000000000 */
[----:B------:R-:W-:Y:S07]  /*17d0*/  @!P1 STS [R9], R2 ;  /* 0x0000000209009388 */ /* 0x000fee0000000800 */
[----:B------:R-:W0:Y:S02]  /*17e0*/  @!P0 LDS R7, [R9] ;  /* 0x0000000009078984 */ /* 0x000e240000000800 */
[----:B0-----:R-:W-:-:S05]  /*17f0*/  @!P0 VIADD R7, R7, 0x1 ;  /* 0x0000000107078836 */ /* 0x001fca0000000000 */
[----:B------:R0:W-:Y:S01]  /*1800*/  @!P0 STS [R9], R7 ;  /* 0x0000000709008388 */ /* 0x0001e20000000800 */
[----:B------:R-:W-:Y:S05]  /*1810*/  BRA.U UP1, `(.L_x_300) ;  /* 0xfffffffd01887547 */ /* 0x000fea000b83ffff */
.L_x_299:
[----:B------:R-:W-:Y:S05]  /*1820*/  BRA.U !UP0, `(.L_x_289) ;  /* 0x00000001082c7547 */ /* 0x000fea000b800000 */
[----:B------:R-:W-:-:S05]  /*1830*/  UMOV UR5, URZ ;  /* 0x000000ff00057c82 */ /* 0x000fca0008000000 */
.L_x_301:
[----:B------:R-:W-:Y:S01]  /*1840*/  ISETP.LT.AND P0, PT, R5, UR4, PT ;  /* 0x0000000405007c0c */ /* 0x000fe2000bf01270 */
[----:B------:R-:W-:-:S03]  /*1850*/  UIADD3 UR5, UPT, UPT, UR5, 0x1, URZ ;  /* 0x0000000105057890 */ /* 0x000fc6000fffe0ff */
[----:B------:R-:W-:Y:S01]  /*1860*/  ISETP.LE.AND P0, PT, R4, UR4, !P0 ;  /* 0x0000000404007c0c */ /* 0x000fe2000c703270 */
[----:B------:R-:W-:Y:S02]  /*1870*/  UISETP.NE.AND UP0, UPT, UR5, UR7, UPT ;  /* 0x000000070500728c */ /* 0x000fe4000bf05270 */
[----:B------:R-:W-:Y:S01]  /*1880*/  UIADD3 UR4, UPT, UPT, UR4, 0x1, URZ ;  /* 0x0000000104047890 */ /* 0x000fe2000fffe0ff */
[----:B-----5:R-:W-:-:S13]  /*1890*/  FSETP.LTU.OR P0, PT, R3, RZ, P0 ;  /* 0x000000ff0300720b */ /* 0x020fda0000709400 */
[----:B-1----:R-:W1:Y:S02]  /*18a0*/  @!P0 LDS R2, [R9] ;  /* 0x0000000009028984 */ /* 0x002e640000000800 */
[----:B-1----:R-:W-:-:S05]  /*18b0*/  @!P0 VIADD R2, R2, 0x1 ;  /* 0x0000000102028836 */ /* 0x002fca0000000000 */
[----:B------:R1:W-:Y:S01]  /*18c0*/  @!P0 STS [R9], R2 ;  /* 0x0000000209008388 */ /* 0x0003e20000000800 */
[----:B------:R-:W-:Y:S05]  /*18d0*/  BRA.U UP0, `(.L_x_301) ;  /* 0xfffffffd00d87547 */ /* 0x000fea000b83ffff */
.L_x_289:
[----:B-1----:R-:W1:Y:S01]  /*18e0*/  S2R R2, SR_TID.X ;  /* 0x0000000000027919 */ /* 0x002e620000002100 */
[----:B------:R-:W2:Y:S01]  /*18f0*/  S2UR UR5, SR_CgaCtaId ;  /* 0x00000000000579c3 */ /* 0x000ea20000008800 */
[----:B------:R-:W-:-:S07]  /*1900*/  UMOV UR4, 0x400 ;  /* 0x0000040000047882 */ /* 0x000fce0000000000 */
[----:B------:R-:W-:Y:S01]  /*1910*/  BAR.SYNC.DEFER_BLOCKING 0x0 ;  /* 0x0000000000007b1d */ /* 0x000fe20000010000 */
[----:B--2---:R-:W-:-:S06]  /*1920*/  ULEA UR4, UR5, UR4, 0x18 ;  /* 0x0000000405047291 */ /* 0x004fcc000f8ec0ff */
[----:B-1----:R-:W-:Y:S02]  /*1930*/  LEA R5, R2, UR4, 0x2 ;  /* 0x0000000402057c11 */ /* 0x002fe4000f8e10ff */
[----:B-----5:R-:W1:Y:S04]  /*1940*/  LDC.64 R2, c[0x0][0x390] ;  /* 0x0000e400ff027b82 */ /* 0x020e680000000a00 */
[----:B------:R-:W2:Y:S01]  /*1950*/  LDS R5, [R5] ;  /* 0x0000000005057984 */ /* 0x000ea20000000800 */
[----:B-1----:R-:W-:-:S05]  /*1960*/  IMAD.WIDE.U32 R2, R0, 0x4, R2 ;  /* 0x0000000400027825 */ /* 0x002fca00078e0002 */
[----:B--2---:R-:W-:Y:S01]  /*1970*/  STG.E desc[UR12][R2.64], R5 ;  /* 0x0000000502007986 */ /* 0x004fe2000c10190c */
[----:B------:R-:W-:Y:S05]  /*1980*/  EXIT ;  /* 0x000000000000794d */ /* 0x000fea0003800000 */
.L_x_302:
        /* <DEDUP_REMOVED lines=15> */
.L_x_318:


//--------------------- .nv.global.init           --------------------------
	.section	.nv.global.init,"aw",@progbits
	.align	8
.nv.global.init:
	.type		pMaxNorm,@object
	.size		pMaxNorm,(pSquareNorm - pMaxNorm)
pMaxNorm:
        /*0000*/ 	.byte	0x08, 0x00, 0x00, 0x00, 0x00, 0x00, 0x00, 0x00
	.type		pSquareNorm,@object
	.size		pSquareNorm,(.L_1 - pSquareNorm)
pSquareNorm:
        /*0008*/ 	.byte	0x10, 0x00, 0x00, 0x00, 0x00, 0x00, 0x00, 0x00
.L_1:


//--------------------- .nv.shared._Z19kernelBFRSAllsharedPKfS0_PiiiiiS0_PPFfS0_S0_iiE --------------------------
	.section	.nv.shared._Z19kernelBFRSAllsharedPKfS0_PiiiiiS0_PPFfS0_S0_iiE,"aw",@nobits
	.sectionflags	@""
	.align	16
	.zero		1024


//--------------------- .nv.shared.reserved.0     --------------------------
	.section	.nv.shared.reserved.0,"aw",@nobits
	.weak		__nv_reservedSMEM_offset_0_alias
	.size		__nv_reservedSMEM_offset_0_alias, 0, 64
	.other		__nv_reservedSMEM_offset_0_alias,@"STO_CUDA_RESERVED_SHARED STV_DEFAULT"
__nv_reservedSMEM_offset_0_alias:
	.zero		0
	.zero		64


//--------------------- .nv.shared._Z15kernelKNNsharedPKfS0_PiPfiiiiiPPFfS0_S0_iiE --------------------------
	.section	.nv.shared._Z15kernelKNNsharedPKfS0_PiPfiiiiiPPFfS0_S0_iiE,"aw",@nobits
	.sectionflags	@""
	.align	16
	.zero		1024


//--------------------- .nv.shared._Z7reduce1PiS_Pfj --------------------------
	.section	.nv.shared._Z7reduce1PiS_Pfj,"aw",@nobits
	.sectionflags	@""
	.align	16
	.zero		1024


//--------------------- .nv.shared._Z16kernelBFRSsharedPKfS0_Piiiiif --------------------------
	.section	.nv.shared._Z16kernelBFRSsharedPKfS0_Piiiiif,"aw",@nobits
	.sectionflags	@""
	.align	16
	.zero		1024


//--------------------- .nv.shared._Z14gpuDigammasCMIPfPiS0_S0_i --------------------------
	.section	.nv.shared._Z14gpuDigammasCMIPfPiS0_S0_i,"aw",@nobits
	.sectionflags	@""
	.align	16
	.zero		1024


//--------------------- .nv.shared._Z7reduce6PiS_Pfj --------------------------
	.section	.nv.shared._Z7reduce6PiS_Pfj,"aw",@nobits
	.sectionflags	@""
	.align	16
	.zero		1024


//--------------------- .nv.shared._Z11gpuDigammasPfPiS0_i --------------------------
	.section	.nv.shared._Z11gpuDigammasPfPiS0_i,"aw",@nobits
	.sectionflags	@""
	.align	16
	.zero		1024


//--------------------- .nv.shared._Z21kernelBFRSMultisharedPKfS0_PiiiiiS0_ --------------------------
	.section	.nv.shared._Z21kernelBFRSMultisharedPKfS0_PiiiiiS0_,"aw",@nobits
	.sectionflags	@""
	.align	16
	.zero		1024


//--------------------- .nv.constant0._Z19kernelBFRSAllsharedPKfS0_PiiiiiS0_PPFfS0_S0_iiE --------------------------
	.section	.nv.constant0._Z19kernelBFRSAllsharedPKfS0_PiiiiiS0_PPFfS0_S0_iiE,"a",@progbits
	.sectionflags	@""
	.align	4
.nv.constant0._Z19kernelBFRSAllsharedPKfS0_PiiiiiS0_PPFfS0_S0_iiE:
	.zero		952


//--------------------- .nv.constant0._Z15kernelKNNsharedPKfS0_PiPfiiiiiPPFfS0_S0_iiE --------------------------
	.section	.nv.constant0._Z15kernelKNNsharedPKfS0_PiPfiiiiiPPFfS0_S0_iiE,"a",@progbits
	.sectionflags	@""
	.align	4
.nv.constant0._Z15kernelKNNsharedPKfS0_PiPfiiiiiPPFfS0_S0_iiE:
	.zero		960


//--------------------- .nv.constant0._Z7reduce1PiS_Pfj --------------------------
	.section	.nv.constant0._Z7reduce1PiS_Pfj,"a",@progbits
	.sectionflags	@""
	.align	4
.nv.constant0._Z7reduce1PiS_Pfj:
	.zero		924


//--------------------- .nv.constant0._Z16kernelBFRSsharedPKfS0_Piiiiif --------------------------
	.section	.nv.constant0._Z16kernelBFRSsharedPKfS0_Piiiiif,"a",@progbits
	.sectionflags	@""
	.align	4
.nv.constant0._Z16kernelBFRSsharedPKfS0_Piiiiif:
	.zero		940


//--------------------- .nv.constant0._Z14gpuDigammasCMIPfPiS0_S0_i --------------------------
	.section	.nv.constant0._Z14gpuDigammasCMIPfPiS0_S0_i,"a",@progbits
	.sectionflags	@""
	.align	4
.nv.constant0._Z14gpuDigammasCMIPfPiS0_S0_i:
	.zero		932


//--------------------- .nv.constant0._Z7reduce6PiS_Pfj --------------------------
	.section	.nv.constant0._Z7reduce6PiS_Pfj,"a",@progbits
	.sectionflags	@""
	.align	4
.nv.constant0._Z7reduce6PiS_Pfj:
	.zero		924


//--------------------- .nv.constant0._Z11gpuDigammasPfPiS0_i --------------------------
	.section	.nv.constant0._Z11gpuDigammasPfPiS0_i,"a",@progbits
	.sectionflags	@""
	.align	4
.nv.constant0._Z11gpuDigammasPfPiS0_i:
	.zero		924


//--------------------- .nv.constant0._Z21kernelBFRSMultisharedPKfS0_PiiiiiS0_ --------------------------
	.section	.nv.constant0._Z21kernelBFRSMultisharedPKfS0_PiiiiiS0_,"a",@progbits
	.sectionflags	@""
	.align	4
.nv.constant0._Z21kernelBFRSMultisharedPKfS0_PiiiiiS0_:
	.zero		944


//--------------------- SYMBOLS --------------------------

	.type		.nv.reservedSmem.offset0,@object
	.size		.nv.reservedSmem.offset0,0x4
	.type		.nv.reservedSmem.cap,@object
	.size		.nv.reservedSmem.cap,0x4
